//
// Generated by NVIDIA NVVM Compiler
//
// Compiler Build ID: CL-36424714
// Cuda compilation tools, release 13.0, V13.0.88
// Based on NVVM 20.0.0
//

.version 9.0
.target sm_100
.address_size 64

	// .globl	_ZN6thrust24THRUST_300001_SM_1000_NS8cuda_cub4core6detail13_kernel_agentINS1_8__reduce11ReduceAgentINS0_12zip_iteratorIN4cuda3std3__45tupleIJNS0_10device_ptrIiEENS0_17counting_iteratorIlNS0_11use_defaultESF_SF_EEEEEEEPNSB_IJilEEESJ_iNS1_9__extrema9arg_max_fIilNSA_4lessIiEEEEEEJSI_SK_iSP_EEEvDpT0_
// _ZZN3cub18CUB_300001_SM_10006detail10radix_sort31DeviceRadixSortSingleTileKernelINS1_5radix10policy_hubIiiyE10Policy1000ELNS0_9SortOrderE0EiiyNS1_21identity_decomposer_tEEEvPKT1_PSA_PKT2_PSE_T3_iiT4_E12temp_storage has been demoted
// _ZZN3cub18CUB_300001_SM_10006detail10radix_sort30DeviceRadixSortHistogramKernelINS1_5radix10policy_hubIiiyE10Policy1000ELNS0_9SortOrderE0EiyNS1_21identity_decomposer_tEEEvPT2_PKT1_SA_iiT3_E12temp_storage has been demoted
// _ZZN3cub18CUB_300001_SM_10006detail10radix_sort33DeviceRadixSortExclusiveSumKernelINS1_5radix10policy_hubIiiyE10Policy1000EyEEvPT0_E12temp_storage has been demoted
// _ZZN3cub18CUB_300001_SM_10006detail10radix_sort29DeviceRadixSortOnesweepKernelINS1_5radix10policy_hubIiiyE10Policy1000ELNS0_9SortOrderE0EiiyiiNS1_21identity_decomposer_tEEEvPT5_SB_PT3_PKSC_PT1_PKSG_PT2_PKSK_T4_iiT6_E1s has been demoted
// _ZZN3cub18CUB_300001_SM_10006detail6reduce28DeviceReduceSingleTileKernelINS2_10policy_hubIljN4cuda3std3__44plusIlEEE10Policy1000EN6thrust24THRUST_300001_SM_1000_NS18transform_iteratorI7is_zeroNSD_10device_ptrIiEEllEEPljS9_llNS7_10__identityEEEvT0_T1_T2_T3_T4_T6_E12temp_storage has been demoted
// _ZZN3cub18CUB_300001_SM_10006detail6reduce18DeviceReduceKernelINS2_10policy_hubIljN4cuda3std3__44plusIlEEE10Policy1000EN6thrust24THRUST_300001_SM_1000_NS18transform_iteratorI7is_zeroNSD_10device_ptrIiEEllEEjS9_lNS7_10__identityEEEvT0_PT3_T1_NS0_13GridEvenShareISN_EET2_T4_E12temp_storage has been demoted
// _ZZN3cub18CUB_300001_SM_10006detail6reduce28DeviceReduceSingleTileKernelINS2_10policy_hubIljN4cuda3std3__44plusIlEEE10Policy1000EPlSC_iS9_llNS7_10__identityEEEvT0_T1_T2_T3_T4_T6_E12temp_storage has been demoted
// _ZZN3cub18CUB_300001_SM_10006detail6reduce28DeviceReduceSingleTileKernelINS2_10policy_hubIlyN4cuda3std3__44plusIlEEE10Policy1000EN6thrust24THRUST_300001_SM_1000_NS18transform_iteratorI7is_zeroNSD_10device_ptrIiEEllEEPlyS9_llNS7_10__identityEEEvT0_T1_T2_T3_T4_T6_E12temp_storage has been demoted
// _ZZN3cub18CUB_300001_SM_10006detail6reduce18DeviceReduceKernelINS2_10policy_hubIlyN4cuda3std3__44plusIlEEE10Policy1000EN6thrust24THRUST_300001_SM_1000_NS18transform_iteratorI7is_zeroNSD_10device_ptrIiEEllEEyS9_lNS7_10__identityEEEvT0_PT3_T1_NS0_13GridEvenShareISN_EET2_T4_E12temp_storage has been demoted
// _ZZN3cub18CUB_300001_SM_10006detail6reduce28DeviceReduceSingleTileKernelINS2_10policy_hubIlyN4cuda3std3__44plusIlEEE10Policy1000EPlSC_iS9_llNS7_10__identityEEEvT0_T1_T2_T3_T4_T6_E12temp_storage has been demoted
.global .align 1 .b8 _ZN34_INTERNAL_55a29fec_4_k_cu_5ace263f4cuda3std3__45__cpo5beginE[1];
.global .align 1 .b8 _ZN34_INTERNAL_55a29fec_4_k_cu_5ace263f4cuda3std3__45__cpo3endE[1];
.global .align 1 .b8 _ZN34_INTERNAL_55a29fec_4_k_cu_5ace263f4cuda3std3__45__cpo6cbeginE[1];
.global .align 1 .b8 _ZN34_INTERNAL_55a29fec_4_k_cu_5ace263f4cuda3std3__45__cpo4cendE[1];
.global .align 1 .b8 _ZN34_INTERNAL_55a29fec_4_k_cu_5ace263f4cuda3std3__45__cpo6rbeginE[1];
.global .align 1 .b8 _ZN34_INTERNAL_55a29fec_4_k_cu_5ace263f4cuda3std3__45__cpo4rendE[1];
.global .align 1 .b8 _ZN34_INTERNAL_55a29fec_4_k_cu_5ace263f4cuda3std3__45__cpo7crbeginE[1];
.global .align 1 .b8 _ZN34_INTERNAL_55a29fec_4_k_cu_5ace263f4cuda3std3__45__cpo5crendE[1];
.global .align 1 .b8 _ZN34_INTERNAL_55a29fec_4_k_cu_5ace263f4cuda3std3__436_GLOBAL__N__55a29fec_4_k_cu_5ace263f6ignoreE[1];
.global .align 1 .b8 _ZN34_INTERNAL_55a29fec_4_k_cu_5ace263f4cuda3std3__419piecewise_constructE[1];
.global .align 1 .b8 _ZN34_INTERNAL_55a29fec_4_k_cu_5ace263f4cuda3std3__48in_placeE[1];
.global .align 1 .b8 _ZN34_INTERNAL_55a29fec_4_k_cu_5ace263f4cuda3std3__420unreachable_sentinelE[1];
.global .align 1 .b8 _ZN34_INTERNAL_55a29fec_4_k_cu_5ace263f4cuda3std3__47nulloptE[1];
.global .align 1 .b8 _ZN34_INTERNAL_55a29fec_4_k_cu_5ace263f4cuda3std3__48unexpectE[1];
.global .align 1 .b8 _ZN34_INTERNAL_55a29fec_4_k_cu_5ace263f4cuda3std6ranges3__45__cpo4swapE[1];
.global .align 1 .b8 _ZN34_INTERNAL_55a29fec_4_k_cu_5ace263f4cuda3std6ranges3__45__cpo9iter_moveE[1];
.global .align 1 .b8 _ZN34_INTERNAL_55a29fec_4_k_cu_5ace263f4cuda3std6ranges3__45__cpo5beginE[1];
.global .align 1 .b8 _ZN34_INTERNAL_55a29fec_4_k_cu_5ace263f4cuda3std6ranges3__45__cpo3endE[1];
.global .align 1 .b8 _ZN34_INTERNAL_55a29fec_4_k_cu_5ace263f4cuda3std6ranges3__45__cpo6cbeginE[1];
.global .align 1 .b8 _ZN34_INTERNAL_55a29fec_4_k_cu_5ace263f4cuda3std6ranges3__45__cpo4cendE[1];
.global .align 1 .b8 _ZN34_INTERNAL_55a29fec_4_k_cu_5ace263f4cuda3std6ranges3__45__cpo7advanceE[1];
.global .align 1 .b8 _ZN34_INTERNAL_55a29fec_4_k_cu_5ace263f4cuda3std6ranges3__45__cpo9iter_swapE[1];
.global .align 1 .b8 _ZN34_INTERNAL_55a29fec_4_k_cu_5ace263f4cuda3std6ranges3__45__cpo4nextE[1];
.global .align 1 .b8 _ZN34_INTERNAL_55a29fec_4_k_cu_5ace263f4cuda3std6ranges3__45__cpo4prevE[1];
.global .align 1 .b8 _ZN34_INTERNAL_55a29fec_4_k_cu_5ace263f4cuda3std6ranges3__45__cpo4dataE[1];
.global .align 1 .b8 _ZN34_INTERNAL_55a29fec_4_k_cu_5ace263f4cuda3std6ranges3__45__cpo5cdataE[1];
.global .align 1 .b8 _ZN34_INTERNAL_55a29fec_4_k_cu_5ace263f4cuda3std6ranges3__45__cpo4sizeE[1];
.global .align 1 .b8 _ZN34_INTERNAL_55a29fec_4_k_cu_5ace263f4cuda3std6ranges3__45__cpo5ssizeE[1];
.global .align 1 .b8 _ZN34_INTERNAL_55a29fec_4_k_cu_5ace263f4cuda3std6ranges3__45__cpo8distanceE[1];
.global .align 1 .b8 _ZN34_INTERNAL_55a29fec_4_k_cu_5ace263f6thrust24THRUST_300001_SM_1000_NS8cuda_cub3parE[1];
.global .align 1 .b8 _ZN34_INTERNAL_55a29fec_4_k_cu_5ace263f6thrust24THRUST_300001_SM_1000_NS8cuda_cub10par_nosyncE[1];
.global .align 1 .b8 _ZN34_INTERNAL_55a29fec_4_k_cu_5ace263f6thrust24THRUST_300001_SM_1000_NS6system6detail10sequential3seqE[1];
.global .align 1 .b8 _ZN34_INTERNAL_55a29fec_4_k_cu_5ace263f6thrust24THRUST_300001_SM_1000_NS6system3cpp3parE[1];
.global .align 1 .b8 _ZN34_INTERNAL_55a29fec_4_k_cu_5ace263f6thrust24THRUST_300001_SM_1000_NS12placeholders2_1E[1];
.global .align 1 .b8 _ZN34_INTERNAL_55a29fec_4_k_cu_5ace263f6thrust24THRUST_300001_SM_1000_NS12placeholders2_2E[1];
.global .align 1 .b8 _ZN34_INTERNAL_55a29fec_4_k_cu_5ace263f6thrust24THRUST_300001_SM_1000_NS12placeholders2_3E[1];
.global .align 1 .b8 _ZN34_INTERNAL_55a29fec_4_k_cu_5ace263f6thrust24THRUST_300001_SM_1000_NS12placeholders2_4E[1];
.global .align 1 .b8 _ZN34_INTERNAL_55a29fec_4_k_cu_5ace263f6thrust24THRUST_300001_SM_1000_NS12placeholders2_5E[1];
.global .align 1 .b8 _ZN34_INTERNAL_55a29fec_4_k_cu_5ace263f6thrust24THRUST_300001_SM_1000_NS12placeholders2_6E[1];
.global .align 1 .b8 _ZN34_INTERNAL_55a29fec_4_k_cu_5ace263f6thrust24THRUST_300001_SM_1000_NS12placeholders2_7E[1];
.global .align 1 .b8 _ZN34_INTERNAL_55a29fec_4_k_cu_5ace263f6thrust24THRUST_300001_SM_1000_NS12placeholders2_8E[1];
.global .align 1 .b8 _ZN34_INTERNAL_55a29fec_4_k_cu_5ace263f6thrust24THRUST_300001_SM_1000_NS12placeholders2_9E[1];
.global .align 1 .b8 _ZN34_INTERNAL_55a29fec_4_k_cu_5ace263f6thrust24THRUST_300001_SM_1000_NS12placeholders3_10E[1];
.global .align 1 .b8 _ZN34_INTERNAL_55a29fec_4_k_cu_5ace263f6thrust24THRUST_300001_SM_1000_NS3seqE[1];
.global .align 1 .b8 _ZN34_INTERNAL_55a29fec_4_k_cu_5ace263f6thrust24THRUST_300001_SM_1000_NS6deviceE[1];
.extern .shared .align 16 .b8 _ZN6thrust24THRUST_300001_SM_1000_NS8cuda_cub4core6detail5shmemE[];

.visible .entry _ZN6thrust24THRUST_300001_SM_1000_NS8cuda_cub4core6detail13_kernel_agentINS1_8__reduce11ReduceAgentINS0_12zip_iteratorIN4cuda3std3__45tupleIJNS0_10device_ptrIiEENS0_17counting_iteratorIlNS0_11use_defaultESF_SF_EEEEEEEPNSB_IJilEEESJ_iNS1_9__extrema9arg_max_fIilNSA_4lessIiEEEEEEJSI_SK_iSP_EEEvDpT0_(
	.param .align 8 .b8 _ZN6thrust24THRUST_300001_SM_1000_NS8cuda_cub4core6detail13_kernel_agentINS1_8__reduce11ReduceAgentINS0_12zip_iteratorIN4cuda3std3__45tupleIJNS0_10device_ptrIiEENS0_17counting_iteratorIlNS0_11use_defaultESF_SF_EEEEEEEPNSB_IJilEEESJ_iNS1_9__extrema9arg_max_fIilNSA_4lessIiEEEEEEJSI_SK_iSP_EEEvDpT0__param_0[16],
	.param .u64 .ptr .align 1 _ZN6thrust24THRUST_300001_SM_1000_NS8cuda_cub4core6detail13_kernel_agentINS1_8__reduce11ReduceAgentINS0_12zip_iteratorIN4cuda3std3__45tupleIJNS0_10device_ptrIiEENS0_17counting_iteratorIlNS0_11use_defaultESF_SF_EEEEEEEPNSB_IJilEEESJ_iNS1_9__extrema9arg_max_fIilNSA_4lessIiEEEEEEJSI_SK_iSP_EEEvDpT0__param_1,
	.param .u32 _ZN6thrust24THRUST_300001_SM_1000_NS8cuda_cub4core6detail13_kernel_agentINS1_8__reduce11ReduceAgentINS0_12zip_iteratorIN4cuda3std3__45tupleIJNS0_10device_ptrIiEENS0_17counting_iteratorIlNS0_11use_defaultESF_SF_EEEEEEEPNSB_IJilEEESJ_iNS1_9__extrema9arg_max_fIilNSA_4lessIiEEEEEEJSI_SK_iSP_EEEvDpT0__param_2,
	.param .align 1 .b8 _ZN6thrust24THRUST_300001_SM_1000_NS8cuda_cub4core6detail13_kernel_agentINS1_8__reduce11ReduceAgentINS0_12zip_iteratorIN4cuda3std3__45tupleIJNS0_10device_ptrIiEENS0_17counting_iteratorIlNS0_11use_defaultESF_SF_EEEEEEEPNSB_IJilEEESJ_iNS1_9__extrema9arg_max_fIilNSA_4lessIiEEEEEEJSI_SK_iSP_EEEvDpT0__param_3[1]
)
.maxntid 256
{
	.reg .pred 	%p<213>;
	.reg .b32 	%r<641>;
	.reg .b64 	%rd<305>;

	ld.param.u64 	%rd195, [_ZN6thrust24THRUST_300001_SM_1000_NS8cuda_cub4core6detail13_kernel_agentINS1_8__reduce11ReduceAgentINS0_12zip_iteratorIN4cuda3std3__45tupleIJNS0_10device_ptrIiEENS0_17counting_iteratorIlNS0_11use_defaultESF_SF_EEEEEEEPNSB_IJilEEESJ_iNS1_9__extrema9arg_max_fIilNSA_4lessIiEEEEEEJSI_SK_iSP_EEEvDpT0__param_0+8];
	ld.param.u64 	%rd194, [_ZN6thrust24THRUST_300001_SM_1000_NS8cuda_cub4core6detail13_kernel_agentINS1_8__reduce11ReduceAgentINS0_12zip_iteratorIN4cuda3std3__45tupleIJNS0_10device_ptrIiEENS0_17counting_iteratorIlNS0_11use_defaultESF_SF_EEEEEEEPNSB_IJilEEESJ_iNS1_9__extrema9arg_max_fIilNSA_4lessIiEEEEEEJSI_SK_iSP_EEEvDpT0__param_0];
	ld.param.u32 	%r205, [_ZN6thrust24THRUST_300001_SM_1000_NS8cuda_cub4core6detail13_kernel_agentINS1_8__reduce11ReduceAgentINS0_12zip_iteratorIN4cuda3std3__45tupleIJNS0_10device_ptrIiEENS0_17counting_iteratorIlNS0_11use_defaultESF_SF_EEEEEEEPNSB_IJilEEESJ_iNS1_9__extrema9arg_max_fIilNSA_4lessIiEEEEEEJSI_SK_iSP_EEEvDpT0__param_2];
	setp.eq.s32 	%p1, %r205, 0;
	@%p1 bra 	$L__BB0_206;
	cvta.to.global.u64 	%rd1, %rd194;
	setp.gt.s32 	%p2, %r205, 1279;
	@%p2 bra 	$L__BB0_122;
	mov.u32 	%r1, %tid.x;
	setp.ge.s32 	%p96, %r1, %r205;
	mov.b32 	%r580, 0;
	mov.b64 	%rd246, 0;
	mov.u32 	%r572, %r1;
	@%p96 bra 	$L__BB0_4;
	cvt.u64.u32 	%rd222, %r1;
	mul.wide.u32 	%rd223, %r1, 4;
	add.s64 	%rd224, %rd1, %rd223;
	add.s64 	%rd246, %rd195, %rd222;
	ld.global.u32 	%r580, [%rd224];
	add.s32 	%r572, %r1, 256;
$L__BB0_4:
	setp.ge.s32 	%p97, %r572, %r205;
	@%p97 bra 	$L__BB0_26;
	not.b32 	%r338, %r572;
	add.s32 	%r6, %r205, %r338;
	and.b32  	%r339, %r6, 768;
	setp.eq.s32 	%p98, %r339, 768;
	@%p98 bra 	$L__BB0_11;
	cvt.u64.u32 	%rd226, %r572;
	add.s64 	%rd237, %rd195, %rd226;
	mul.wide.u32 	%rd227, %r572, 4;
	add.s64 	%rd236, %rd1, %rd227;
	shr.u32 	%r340, %r6, 8;
	add.s32 	%r341, %r340, 1;
	and.b32  	%r342, %r341, 3;
	neg.s32 	%r568, %r342;
$L__BB0_7:
	.pragma "nounroll";
	mov.u64 	%rd9, %rd246;
	mov.u32 	%r10, %r580;
	ld.global.u32 	%r11, [%rd236];
	setp.lt.s32 	%p99, %r10, %r11;
	mov.u64 	%rd246, %rd237;
	mov.u32 	%r580, %r11;
	@%p99 bra 	$L__BB0_10;
	setp.lt.s32 	%p100, %r11, %r10;
	mov.u64 	%rd246, %rd9;
	mov.u32 	%r580, %r10;
	@%p100 bra 	$L__BB0_10;
	setp.lt.s64 	%p101, %rd9, %rd237;
	min.s64 	%rd246, %rd9, %rd237;
	selp.b32 	%r580, %r10, %r11, %p101;
$L__BB0_10:
	add.s32 	%r572, %r572, 256;
	add.s64 	%rd237, %rd237, 256;
	add.s64 	%rd236, %rd236, 1024;
	add.s32 	%r568, %r568, 1;
	setp.ne.s32 	%p102, %r568, 0;
	@%p102 bra 	$L__BB0_7;
$L__BB0_11:
	setp.lt.u32 	%p103, %r6, 768;
	@%p103 bra 	$L__BB0_26;
	add.s32 	%r575, %r572, 512;
$L__BB0_13:
	mov.u32 	%r20, %r575;
	add.s32 	%r343, %r20, -512;
	cvt.s64.s32 	%rd228, %r343;
	mul.wide.s32 	%rd229, %r343, 4;
	add.s64 	%rd17, %rd1, %rd229;
	add.s64 	%rd18, %rd195, %rd228;
	ld.global.u32 	%r22, [%rd17];
	setp.lt.s32 	%p104, %r580, %r22;
	mov.u64 	%rd243, %rd18;
	mov.u32 	%r577, %r22;
	@%p104 bra 	$L__BB0_16;
	setp.lt.s32 	%p105, %r22, %r580;
	mov.u64 	%rd243, %rd246;
	mov.u32 	%r577, %r580;
	@%p105 bra 	$L__BB0_16;
	setp.lt.s64 	%p106, %rd246, %rd18;
	min.s64 	%rd243, %rd246, %rd18;
	selp.b32 	%r577, %r580, %r22, %p106;
$L__BB0_16:
	add.s32 	%r344, %r20, -256;
	cvt.s64.s32 	%rd230, %r344;
	add.s64 	%rd21, %rd195, %rd230;
	ld.global.u32 	%r25, [%rd17+1024];
	setp.lt.s32 	%p107, %r577, %r25;
	mov.u64 	%rd244, %rd21;
	mov.u32 	%r578, %r25;
	@%p107 bra 	$L__BB0_19;
	setp.lt.s32 	%p108, %r25, %r577;
	mov.u64 	%rd244, %rd243;
	mov.u32 	%r578, %r577;
	@%p108 bra 	$L__BB0_19;
	setp.lt.s64 	%p109, %rd243, %rd21;
	min.s64 	%rd244, %rd243, %rd21;
	selp.b32 	%r578, %r577, %r25, %p109;
$L__BB0_19:
	cvt.s64.s32 	%rd231, %r20;
	add.s64 	%rd24, %rd195, %rd231;
	ld.global.u32 	%r28, [%rd17+2048];
	setp.lt.s32 	%p110, %r578, %r28;
	mov.u64 	%rd245, %rd24;
	mov.u32 	%r579, %r28;
	@%p110 bra 	$L__BB0_22;
	setp.lt.s32 	%p111, %r28, %r578;
	mov.u64 	%rd245, %rd244;
	mov.u32 	%r579, %r578;
	@%p111 bra 	$L__BB0_22;
	setp.lt.s64 	%p112, %rd244, %rd24;
	min.s64 	%rd245, %rd244, %rd24;
	selp.b32 	%r579, %r578, %r28, %p112;
$L__BB0_22:
	add.s32 	%r345, %r20, 256;
	cvt.s64.s32 	%rd232, %r345;
	add.s64 	%rd27, %rd195, %rd232;
	ld.global.u32 	%r31, [%rd17+3072];
	setp.lt.s32 	%p113, %r579, %r31;
	mov.u64 	%rd246, %rd27;
	mov.u32 	%r580, %r31;
	@%p113 bra 	$L__BB0_25;
	setp.lt.s32 	%p114, %r31, %r579;
	mov.u64 	%rd246, %rd245;
	mov.u32 	%r580, %r579;
	@%p114 bra 	$L__BB0_25;
	setp.lt.s64 	%p115, %rd245, %rd27;
	min.s64 	%rd246, %rd245, %rd27;
	selp.b32 	%r580, %r579, %r31, %p115;
$L__BB0_25:
	add.s32 	%r575, %r20, 1024;
	add.s32 	%r346, %r20, 512;
	setp.lt.s32 	%p116, %r346, %r205;
	@%p116 bra 	$L__BB0_13;
$L__BB0_26:
	setp.lt.s32 	%p117, %r205, 256;
	@%p117 bra 	$L__BB0_71;
	// begin inline asm
	mov.u32 %r460, %laneid;
	// end inline asm
	mov.b32 	%r478, 1;
	mov.b32 	%r479, 31;
	mov.b32 	%r480, -1;
	// begin inline asm
	shfl.sync.down.b32 %r461, %r580, %r478, %r479, %r480;
	// end inline asm
	// begin inline asm
	shfl.sync.down.b32 %r466, %r467, %r478, %r479, %r480;
	// end inline asm
	mov.b64 	{%r472, %r477}, %rd246;
	// begin inline asm
	shfl.sync.down.b32 %r471, %r472, %r478, %r479, %r480;
	// end inline asm
	// begin inline asm
	shfl.sync.down.b32 %r476, %r477, %r478, %r479, %r480;
	// end inline asm
	mov.b64 	%rd31, {%r471, %r476};
	setp.gt.s32 	%p169, %r460, 30;
	mov.u64 	%rd248, %rd246;
	mov.u32 	%r582, %r580;
	@%p169 bra 	$L__BB0_31;
	setp.lt.s32 	%p170, %r580, %r461;
	mov.u64 	%rd248, %rd31;
	mov.u32 	%r582, %r461;
	@%p170 bra 	$L__BB0_31;
	setp.lt.s32 	%p171, %r461, %r580;
	mov.u64 	%rd248, %rd246;
	mov.u32 	%r582, %r580;
	@%p171 bra 	$L__BB0_31;
	setp.lt.s64 	%p172, %rd246, %rd31;
	min.s64 	%rd248, %rd246, %rd31;
	selp.b32 	%r582, %r580, %r461, %p172;
$L__BB0_31:
	mov.b32 	%r498, 2;
	mov.b32 	%r499, 31;
	mov.b32 	%r500, -1;
	// begin inline asm
	shfl.sync.down.b32 %r481, %r582, %r498, %r499, %r500;
	// end inline asm
	// begin inline asm
	shfl.sync.down.b32 %r486, %r487, %r498, %r499, %r500;
	// end inline asm
	mov.b64 	{%r492, %r497}, %rd248;
	// begin inline asm
	shfl.sync.down.b32 %r491, %r492, %r498, %r499, %r500;
	// end inline asm
	// begin inline asm
	shfl.sync.down.b32 %r496, %r497, %r498, %r499, %r500;
	// end inline asm
	mov.b64 	%rd34, {%r491, %r496};
	setp.gt.s32 	%p173, %r460, 29;
	mov.u64 	%rd249, %rd248;
	mov.u32 	%r583, %r582;
	@%p173 bra 	$L__BB0_35;
	setp.lt.s32 	%p174, %r582, %r481;
	mov.u64 	%rd249, %rd34;
	mov.u32 	%r583, %r481;
	@%p174 bra 	$L__BB0_35;
	setp.lt.s32 	%p175, %r481, %r582;
	mov.u64 	%rd249, %rd248;
	mov.u32 	%r583, %r582;
	@%p175 bra 	$L__BB0_35;
	setp.lt.s64 	%p176, %rd248, %rd34;
	min.s64 	%rd249, %rd248, %rd34;
	selp.b32 	%r583, %r582, %r481, %p176;
$L__BB0_35:
	mov.b32 	%r518, 4;
	mov.b32 	%r519, 31;
	mov.b32 	%r520, -1;
	// begin inline asm
	shfl.sync.down.b32 %r501, %r583, %r518, %r519, %r520;
	// end inline asm
	// begin inline asm
	shfl.sync.down.b32 %r506, %r507, %r518, %r519, %r520;
	// end inline asm
	mov.b64 	{%r512, %r517}, %rd249;
	// begin inline asm
	shfl.sync.down.b32 %r511, %r512, %r518, %r519, %r520;
	// end inline asm
	// begin inline asm
	shfl.sync.down.b32 %r516, %r517, %r518, %r519, %r520;
	// end inline asm
	mov.b64 	%rd37, {%r511, %r516};
	setp.gt.s32 	%p177, %r460, 27;
	mov.u64 	%rd250, %rd249;
	mov.u32 	%r584, %r583;
	@%p177 bra 	$L__BB0_39;
	setp.lt.s32 	%p178, %r583, %r501;
	mov.u64 	%rd250, %rd37;
	mov.u32 	%r584, %r501;
	@%p178 bra 	$L__BB0_39;
	setp.lt.s32 	%p179, %r501, %r583;
	mov.u64 	%rd250, %rd249;
	mov.u32 	%r584, %r583;
	@%p179 bra 	$L__BB0_39;
	setp.lt.s64 	%p180, %rd249, %rd37;
	min.s64 	%rd250, %rd249, %rd37;
	selp.b32 	%r584, %r583, %r501, %p180;
$L__BB0_39:
	mov.b32 	%r538, 8;
	mov.b32 	%r539, 31;
	mov.b32 	%r540, -1;
	// begin inline asm
	shfl.sync.down.b32 %r521, %r584, %r538, %r539, %r540;
	// end inline asm
	// begin inline asm
	shfl.sync.down.b32 %r526, %r527, %r538, %r539, %r540;
	// end inline asm
	mov.b64 	{%r532, %r537}, %rd250;
	// begin inline asm
	shfl.sync.down.b32 %r531, %r532, %r538, %r539, %r540;
	// end inline asm
	// begin inline asm
	shfl.sync.down.b32 %r536, %r537, %r538, %r539, %r540;
	// end inline asm
	mov.b64 	%rd40, {%r531, %r536};
	setp.gt.s32 	%p181, %r460, 23;
	mov.u64 	%rd251, %rd250;
	mov.u32 	%r585, %r584;
	@%p181 bra 	$L__BB0_43;
	setp.lt.s32 	%p182, %r584, %r521;
	mov.u64 	%rd251, %rd40;
	mov.u32 	%r585, %r521;
	@%p182 bra 	$L__BB0_43;
	setp.lt.s32 	%p183, %r521, %r584;
	mov.u64 	%rd251, %rd250;
	mov.u32 	%r585, %r584;
	@%p183 bra 	$L__BB0_43;
	setp.lt.s64 	%p184, %rd250, %rd40;
	min.s64 	%rd251, %rd250, %rd40;
	selp.b32 	%r585, %r584, %r521, %p184;
$L__BB0_43:
	mov.b32 	%r558, 16;
	mov.b32 	%r559, 31;
	mov.b32 	%r560, -1;
	// begin inline asm
	shfl.sync.down.b32 %r541, %r585, %r558, %r559, %r560;
	// end inline asm
	// begin inline asm
	shfl.sync.down.b32 %r546, %r547, %r558, %r559, %r560;
	// end inline asm
	mov.b64 	{%r552, %r557}, %rd251;
	// begin inline asm
	shfl.sync.down.b32 %r551, %r552, %r558, %r559, %r560;
	// end inline asm
	// begin inline asm
	shfl.sync.down.b32 %r556, %r557, %r558, %r559, %r560;
	// end inline asm
	mov.b64 	%rd43, {%r551, %r556};
	setp.gt.s32 	%p185, %r460, 15;
	mov.u64 	%rd304, %rd251;
	mov.u32 	%r640, %r585;
	@%p185 bra 	$L__BB0_47;
	setp.lt.s32 	%p186, %r585, %r541;
	mov.u64 	%rd304, %rd43;
	mov.u32 	%r640, %r541;
	@%p186 bra 	$L__BB0_47;
	setp.lt.s32 	%p187, %r541, %r585;
	mov.u64 	%rd304, %rd251;
	mov.u32 	%r640, %r585;
	@%p187 bra 	$L__BB0_47;
	setp.lt.s64 	%p188, %rd251, %rd43;
	min.s64 	%rd304, %rd251, %rd43;
	selp.b32 	%r640, %r585, %r541, %p188;
$L__BB0_47:
	setp.ne.s32 	%p189, %r460, 0;
	@%p189 bra 	$L__BB0_49;
	shr.u32 	%r561, %r1, 1;
	and.b32  	%r562, %r561, 496;
	mov.u32 	%r563, _ZN6thrust24THRUST_300001_SM_1000_NS8cuda_cub4core6detail5shmemE;
	add.s32 	%r564, %r563, %r562;
	st.shared.u32 	[%r564+8], %r640;
	st.shared.u64 	[%r564+16], %rd304;
$L__BB0_49:
	bar.sync 	0;
	setp.ne.s32 	%p190, %r1, 0;
	@%p190 bra 	$L__BB0_204;
	ld.shared.u32 	%r52, [_ZN6thrust24THRUST_300001_SM_1000_NS8cuda_cub4core6detail5shmemE+24];
	ld.shared.u64 	%rd46, [_ZN6thrust24THRUST_300001_SM_1000_NS8cuda_cub4core6detail5shmemE+32];
	setp.lt.s32 	%p191, %r640, %r52;
	mov.u64 	%rd253, %rd46;
	mov.u32 	%r587, %r52;
	@%p191 bra 	$L__BB0_53;
	setp.lt.s32 	%p192, %r52, %r640;
	mov.u64 	%rd253, %rd304;
	mov.u32 	%r587, %r640;
	@%p192 bra 	$L__BB0_53;
	setp.lt.s64 	%p193, %rd304, %rd46;
	min.s64 	%rd253, %rd304, %rd46;
	selp.b32 	%r587, %r640, %r52, %p193;
$L__BB0_53:
	ld.shared.u32 	%r55, [_ZN6thrust24THRUST_300001_SM_1000_NS8cuda_cub4core6detail5shmemE+40];
	ld.shared.u64 	%rd49, [_ZN6thrust24THRUST_300001_SM_1000_NS8cuda_cub4core6detail5shmemE+48];
	setp.lt.s32 	%p194, %r587, %r55;
	mov.u64 	%rd254, %rd49;
	mov.u32 	%r588, %r55;
	@%p194 bra 	$L__BB0_56;
	setp.lt.s32 	%p195, %r55, %r587;
	mov.u64 	%rd254, %rd253;
	mov.u32 	%r588, %r587;
	@%p195 bra 	$L__BB0_56;
	setp.lt.s64 	%p196, %rd253, %rd49;
	min.s64 	%rd254, %rd253, %rd49;
	selp.b32 	%r588, %r587, %r55, %p196;
$L__BB0_56:
	ld.shared.u32 	%r58, [_ZN6thrust24THRUST_300001_SM_1000_NS8cuda_cub4core6detail5shmemE+56];
	ld.shared.u64 	%rd52, [_ZN6thrust24THRUST_300001_SM_1000_NS8cuda_cub4core6detail5shmemE+64];
	setp.lt.s32 	%p197, %r588, %r58;
	mov.u64 	%rd255, %rd52;
	mov.u32 	%r589, %r58;
	@%p197 bra 	$L__BB0_59;
	setp.lt.s32 	%p198, %r58, %r588;
	mov.u64 	%rd255, %rd254;
	mov.u32 	%r589, %r588;
	@%p198 bra 	$L__BB0_59;
	setp.lt.s64 	%p199, %rd254, %rd52;
	min.s64 	%rd255, %rd254, %rd52;
	selp.b32 	%r589, %r588, %r58, %p199;
$L__BB0_59:
	ld.shared.u32 	%r61, [_ZN6thrust24THRUST_300001_SM_1000_NS8cuda_cub4core6detail5shmemE+72];
	ld.shared.u64 	%rd55, [_ZN6thrust24THRUST_300001_SM_1000_NS8cuda_cub4core6detail5shmemE+80];
	setp.lt.s32 	%p200, %r589, %r61;
	mov.u64 	%rd256, %rd55;
	mov.u32 	%r590, %r61;
	@%p200 bra 	$L__BB0_62;
	setp.lt.s32 	%p201, %r61, %r589;
	mov.u64 	%rd256, %rd255;
	mov.u32 	%r590, %r589;
	@%p201 bra 	$L__BB0_62;
	setp.lt.s64 	%p202, %rd255, %rd55;
	min.s64 	%rd256, %rd255, %rd55;
	selp.b32 	%r590, %r589, %r61, %p202;
$L__BB0_62:
	ld.shared.u32 	%r64, [_ZN6thrust24THRUST_300001_SM_1000_NS8cuda_cub4core6detail5shmemE+88];
	ld.shared.u64 	%rd58, [_ZN6thrust24THRUST_300001_SM_1000_NS8cuda_cub4core6detail5shmemE+96];
	setp.lt.s32 	%p203, %r590, %r64;
	mov.u64 	%rd257, %rd58;
	mov.u32 	%r591, %r64;
	@%p203 bra 	$L__BB0_65;
	setp.lt.s32 	%p204, %r64, %r590;
	mov.u64 	%rd257, %rd256;
	mov.u32 	%r591, %r590;
	@%p204 bra 	$L__BB0_65;
	setp.lt.s64 	%p205, %rd256, %rd58;
	min.s64 	%rd257, %rd256, %rd58;
	selp.b32 	%r591, %r590, %r64, %p205;
$L__BB0_65:
	ld.shared.u32 	%r67, [_ZN6thrust24THRUST_300001_SM_1000_NS8cuda_cub4core6detail5shmemE+104];
	ld.shared.u64 	%rd61, [_ZN6thrust24THRUST_300001_SM_1000_NS8cuda_cub4core6detail5shmemE+112];
	setp.lt.s32 	%p206, %r591, %r67;
	mov.u64 	%rd258, %rd61;
	mov.u32 	%r592, %r67;
	@%p206 bra 	$L__BB0_68;
	setp.lt.s32 	%p207, %r67, %r591;
	mov.u64 	%rd258, %rd257;
	mov.u32 	%r592, %r591;
	@%p207 bra 	$L__BB0_68;
	setp.lt.s64 	%p208, %rd257, %rd61;
	min.s64 	%rd258, %rd257, %rd61;
	selp.b32 	%r592, %r591, %r67, %p208;
$L__BB0_68:
	ld.shared.u32 	%r70, [_ZN6thrust24THRUST_300001_SM_1000_NS8cuda_cub4core6detail5shmemE+120];
	ld.shared.u64 	%rd64, [_ZN6thrust24THRUST_300001_SM_1000_NS8cuda_cub4core6detail5shmemE+128];
	setp.lt.s32 	%p209, %r592, %r70;
	mov.u32 	%r640, %r70;
	mov.u64 	%rd304, %rd64;
	@%p209 bra 	$L__BB0_204;
	setp.lt.s32 	%p210, %r70, %r592;
	mov.u32 	%r640, %r592;
	mov.u64 	%rd304, %rd258;
	@%p210 bra 	$L__BB0_204;
	setp.lt.s64 	%p211, %rd258, %rd64;
	min.s64 	%rd304, %rd258, %rd64;
	selp.b32 	%r640, %r592, %r70, %p211;
	bra.uni 	$L__BB0_204;
$L__BB0_71:
	// begin inline asm
	mov.u32 %r347, %laneid;
	// end inline asm
	and.b32  	%r368, %r1, 992;
	add.s32 	%r369, %r368, 32;
	setp.gt.s32 	%p118, %r369, %r205;
	not.b32 	%r370, %r368;
	add.s32 	%r371, %r205, %r370;
	selp.b32 	%r366, %r371, 31, %p118;
	mov.b32 	%r365, 1;
	mov.b32 	%r367, -1;
	// begin inline asm
	shfl.sync.down.b32 %r348, %r580, %r365, %r366, %r367;
	// end inline asm
	// begin inline asm
	shfl.sync.down.b32 %r353, %r354, %r365, %r366, %r367;
	// end inline asm
	mov.b64 	{%r359, %r364}, %rd246;
	// begin inline asm
	shfl.sync.down.b32 %r358, %r359, %r365, %r366, %r367;
	// end inline asm
	// begin inline asm
	shfl.sync.down.b32 %r363, %r364, %r365, %r366, %r367;
	// end inline asm
	mov.b64 	%rd66, {%r358, %r363};
	setp.ge.s32 	%p119, %r347, %r366;
	mov.u32 	%r593, %r580;
	mov.u64 	%rd259, %rd246;
	@%p119 bra 	$L__BB0_75;
	setp.lt.s32 	%p120, %r580, %r348;
	mov.u32 	%r593, %r348;
	mov.u64 	%rd259, %rd66;
	@%p120 bra 	$L__BB0_75;
	setp.lt.s32 	%p121, %r348, %r580;
	mov.u32 	%r593, %r580;
	mov.u64 	%rd259, %rd246;
	@%p121 bra 	$L__BB0_75;
	setp.lt.s64 	%p122, %rd246, %rd66;
	selp.b32 	%r593, %r580, %r348, %p122;
	min.s64 	%rd259, %rd246, %rd66;
$L__BB0_75:
	mov.b32 	%r389, 2;
	mov.b32 	%r391, -1;
	// begin inline asm
	shfl.sync.down.b32 %r372, %r593, %r389, %r366, %r391;
	// end inline asm
	// begin inline asm
	shfl.sync.down.b32 %r377, %r378, %r389, %r366, %r391;
	// end inline asm
	mov.b64 	{%r383, %r388}, %rd259;
	// begin inline asm
	shfl.sync.down.b32 %r382, %r383, %r389, %r366, %r391;
	// end inline asm
	// begin inline asm
	shfl.sync.down.b32 %r387, %r388, %r389, %r366, %r391;
	// end inline asm
	mov.b64 	%rd69, {%r382, %r387};
	add.s32 	%r392, %r347, 2;
	setp.gt.s32 	%p123, %r392, %r366;
	mov.u32 	%r594, %r593;
	mov.u64 	%rd260, %rd259;
	@%p123 bra 	$L__BB0_79;
	setp.lt.s32 	%p124, %r593, %r372;
	mov.u32 	%r594, %r372;
	mov.u64 	%rd260, %rd69;
	@%p124 bra 	$L__BB0_79;
	setp.lt.s32 	%p125, %r372, %r593;
	mov.u32 	%r594, %r593;
	mov.u64 	%rd260, %rd259;
	@%p125 bra 	$L__BB0_79;
	setp.lt.s64 	%p126, %rd259, %rd69;
	selp.b32 	%r594, %r593, %r372, %p126;
	min.s64 	%rd260, %rd259, %rd69;
$L__BB0_79:
	mov.b32 	%r410, 4;
	mov.b32 	%r412, -1;
	// begin inline asm
	shfl.sync.down.b32 %r393, %r594, %r410, %r366, %r412;
	// end inline asm
	// begin inline asm
	shfl.sync.down.b32 %r398, %r399, %r410, %r366, %r412;
	// end inline asm
	mov.b64 	{%r404, %r409}, %rd260;
	// begin inline asm
	shfl.sync.down.b32 %r403, %r404, %r410, %r366, %r412;
	// end inline asm
	// begin inline asm
	shfl.sync.down.b32 %r408, %r409, %r410, %r366, %r412;
	// end inline asm
	mov.b64 	%rd72, {%r403, %r408};
	add.s32 	%r413, %r347, 4;
	setp.gt.s32 	%p127, %r413, %r366;
	mov.u32 	%r595, %r594;
	mov.u64 	%rd261, %rd260;
	@%p127 bra 	$L__BB0_83;
	setp.lt.s32 	%p128, %r594, %r393;
	mov.u32 	%r595, %r393;
	mov.u64 	%rd261, %rd72;
	@%p128 bra 	$L__BB0_83;
	setp.lt.s32 	%p129, %r393, %r594;
	mov.u32 	%r595, %r594;
	mov.u64 	%rd261, %rd260;
	@%p129 bra 	$L__BB0_83;
	setp.lt.s64 	%p130, %rd260, %rd72;
	selp.b32 	%r595, %r594, %r393, %p130;
	min.s64 	%rd261, %rd260, %rd72;
$L__BB0_83:
	mov.b32 	%r431, 8;
	mov.b32 	%r433, -1;
	// begin inline asm
	shfl.sync.down.b32 %r414, %r595, %r431, %r366, %r433;
	// end inline asm
	// begin inline asm
	shfl.sync.down.b32 %r419, %r420, %r431, %r366, %r433;
	// end inline asm
	mov.b64 	{%r425, %r430}, %rd261;
	// begin inline asm
	shfl.sync.down.b32 %r424, %r425, %r431, %r366, %r433;
	// end inline asm
	// begin inline asm
	shfl.sync.down.b32 %r429, %r430, %r431, %r366, %r433;
	// end inline asm
	mov.b64 	%rd75, {%r424, %r429};
	add.s32 	%r434, %r347, 8;
	setp.gt.s32 	%p131, %r434, %r366;
	mov.u32 	%r596, %r595;
	mov.u64 	%rd262, %rd261;
	@%p131 bra 	$L__BB0_87;
	setp.lt.s32 	%p132, %r595, %r414;
	mov.u32 	%r596, %r414;
	mov.u64 	%rd262, %rd75;
	@%p132 bra 	$L__BB0_87;
	setp.lt.s32 	%p133, %r414, %r595;
	mov.u32 	%r596, %r595;
	mov.u64 	%rd262, %rd261;
	@%p133 bra 	$L__BB0_87;
	setp.lt.s64 	%p134, %rd261, %rd75;
	selp.b32 	%r596, %r595, %r414, %p134;
	min.s64 	%rd262, %rd261, %rd75;
$L__BB0_87:
	mov.b32 	%r452, 16;
	mov.b32 	%r454, -1;
	// begin inline asm
	shfl.sync.down.b32 %r435, %r596, %r452, %r366, %r454;
	// end inline asm
	// begin inline asm
	shfl.sync.down.b32 %r440, %r441, %r452, %r366, %r454;
	// end inline asm
	mov.b64 	{%r446, %r451}, %rd262;
	// begin inline asm
	shfl.sync.down.b32 %r445, %r446, %r452, %r366, %r454;
	// end inline asm
	// begin inline asm
	shfl.sync.down.b32 %r450, %r451, %r452, %r366, %r454;
	// end inline asm
	mov.b64 	%rd78, {%r445, %r450};
	add.s32 	%r455, %r347, 16;
	setp.gt.s32 	%p135, %r455, %r366;
	mov.u32 	%r640, %r596;
	mov.u64 	%rd304, %rd262;
	@%p135 bra 	$L__BB0_91;
	setp.lt.s32 	%p136, %r596, %r435;
	mov.u32 	%r640, %r435;
	mov.u64 	%rd304, %rd78;
	@%p136 bra 	$L__BB0_91;
	setp.lt.s32 	%p137, %r435, %r596;
	mov.u32 	%r640, %r596;
	mov.u64 	%rd304, %rd262;
	@%p137 bra 	$L__BB0_91;
	setp.lt.s64 	%p138, %rd262, %rd78;
	selp.b32 	%r640, %r596, %r435, %p138;
	min.s64 	%rd304, %rd262, %rd78;
$L__BB0_91:
	setp.ne.s32 	%p139, %r347, 0;
	@%p139 bra 	$L__BB0_93;
	shr.u32 	%r456, %r1, 1;
	and.b32  	%r457, %r456, 496;
	mov.u32 	%r458, _ZN6thrust24THRUST_300001_SM_1000_NS8cuda_cub4core6detail5shmemE;
	add.s32 	%r459, %r458, %r457;
	st.shared.u32 	[%r459+8], %r640;
	st.shared.u64 	[%r459+16], %rd304;
$L__BB0_93:
	bar.sync 	0;
	setp.ne.s32 	%p140, %r1, 0;
	@%p140 bra 	$L__BB0_204;
	setp.lt.s32 	%p141, %r205, 33;
	mov.u32 	%r598, %r640;
	mov.u64 	%rd264, %rd304;
	@%p141 bra 	$L__BB0_98;
	ld.shared.u32 	%r89, [_ZN6thrust24THRUST_300001_SM_1000_NS8cuda_cub4core6detail5shmemE+24];
	ld.shared.u64 	%rd81, [_ZN6thrust24THRUST_300001_SM_1000_NS8cuda_cub4core6detail5shmemE+32];
	setp.lt.s32 	%p142, %r640, %r89;
	mov.u32 	%r598, %r89;
	mov.u64 	%rd264, %rd81;
	@%p142 bra 	$L__BB0_98;
	setp.lt.s32 	%p143, %r89, %r640;
	mov.u32 	%r598, %r640;
	mov.u64 	%rd264, %rd304;
	@%p143 bra 	$L__BB0_98;
	setp.lt.s64 	%p144, %rd304, %rd81;
	selp.b32 	%r598, %r640, %r89, %p144;
	min.s64 	%rd264, %rd304, %rd81;
$L__BB0_98:
	setp.lt.s32 	%p145, %r205, 65;
	mov.u32 	%r599, %r598;
	mov.u64 	%rd265, %rd264;
	@%p145 bra 	$L__BB0_102;
	ld.shared.u32 	%r92, [_ZN6thrust24THRUST_300001_SM_1000_NS8cuda_cub4core6detail5shmemE+40];
	ld.shared.u64 	%rd84, [_ZN6thrust24THRUST_300001_SM_1000_NS8cuda_cub4core6detail5shmemE+48];
	setp.lt.s32 	%p146, %r598, %r92;
	mov.u32 	%r599, %r92;
	mov.u64 	%rd265, %rd84;
	@%p146 bra 	$L__BB0_102;
	setp.lt.s32 	%p147, %r92, %r598;
	mov.u32 	%r599, %r598;
	mov.u64 	%rd265, %rd264;
	@%p147 bra 	$L__BB0_102;
	setp.lt.s64 	%p148, %rd264, %rd84;
	selp.b32 	%r599, %r598, %r92, %p148;
	min.s64 	%rd265, %rd264, %rd84;
$L__BB0_102:
	setp.lt.s32 	%p149, %r205, 97;
	mov.u32 	%r600, %r599;
	mov.u64 	%rd266, %rd265;
	@%p149 bra 	$L__BB0_106;
	ld.shared.u32 	%r95, [_ZN6thrust24THRUST_300001_SM_1000_NS8cuda_cub4core6detail5shmemE+56];
	ld.shared.u64 	%rd87, [_ZN6thrust24THRUST_300001_SM_1000_NS8cuda_cub4core6detail5shmemE+64];
	setp.lt.s32 	%p150, %r599, %r95;
	mov.u32 	%r600, %r95;
	mov.u64 	%rd266, %rd87;
	@%p150 bra 	$L__BB0_106;
	setp.lt.s32 	%p151, %r95, %r599;
	mov.u32 	%r600, %r599;
	mov.u64 	%rd266, %rd265;
	@%p151 bra 	$L__BB0_106;
	setp.lt.s64 	%p152, %rd265, %rd87;
	selp.b32 	%r600, %r599, %r95, %p152;
	min.s64 	%rd266, %rd265, %rd87;
$L__BB0_106:
	setp.lt.s32 	%p153, %r205, 129;
	mov.u32 	%r601, %r600;
	mov.u64 	%rd267, %rd266;
	@%p153 bra 	$L__BB0_110;
	ld.shared.u32 	%r98, [_ZN6thrust24THRUST_300001_SM_1000_NS8cuda_cub4core6detail5shmemE+72];
	ld.shared.u64 	%rd90, [_ZN6thrust24THRUST_300001_SM_1000_NS8cuda_cub4core6detail5shmemE+80];
	setp.lt.s32 	%p154, %r600, %r98;
	mov.u32 	%r601, %r98;
	mov.u64 	%rd267, %rd90;
	@%p154 bra 	$L__BB0_110;
	setp.lt.s32 	%p155, %r98, %r600;
	mov.u32 	%r601, %r600;
	mov.u64 	%rd267, %rd266;
	@%p155 bra 	$L__BB0_110;
	setp.lt.s64 	%p156, %rd266, %rd90;
	selp.b32 	%r601, %r600, %r98, %p156;
	min.s64 	%rd267, %rd266, %rd90;
$L__BB0_110:
	setp.lt.s32 	%p157, %r205, 161;
	mov.u32 	%r602, %r601;
	mov.u64 	%rd268, %rd267;
	@%p157 bra 	$L__BB0_114;
	ld.shared.u32 	%r101, [_ZN6thrust24THRUST_300001_SM_1000_NS8cuda_cub4core6detail5shmemE+88];
	ld.shared.u64 	%rd93, [_ZN6thrust24THRUST_300001_SM_1000_NS8cuda_cub4core6detail5shmemE+96];
	setp.lt.s32 	%p158, %r601, %r101;
	mov.u32 	%r602, %r101;
	mov.u64 	%rd268, %rd93;
	@%p158 bra 	$L__BB0_114;
	setp.lt.s32 	%p159, %r101, %r601;
	mov.u32 	%r602, %r601;
	mov.u64 	%rd268, %rd267;
	@%p159 bra 	$L__BB0_114;
	setp.lt.s64 	%p160, %rd267, %rd93;
	selp.b32 	%r602, %r601, %r101, %p160;
	min.s64 	%rd268, %rd267, %rd93;
$L__BB0_114:
	setp.lt.s32 	%p161, %r205, 193;
	mov.u32 	%r603, %r602;
	mov.u64 	%rd269, %rd268;
	@%p161 bra 	$L__BB0_118;
	ld.shared.u32 	%r104, [_ZN6thrust24THRUST_300001_SM_1000_NS8cuda_cub4core6detail5shmemE+104];
	ld.shared.u64 	%rd96, [_ZN6thrust24THRUST_300001_SM_1000_NS8cuda_cub4core6detail5shmemE+112];
	setp.lt.s32 	%p162, %r602, %r104;
	mov.u32 	%r603, %r104;
	mov.u64 	%rd269, %rd96;
	@%p162 bra 	$L__BB0_118;
	setp.lt.s32 	%p163, %r104, %r602;
	mov.u32 	%r603, %r602;
	mov.u64 	%rd269, %rd268;
	@%p163 bra 	$L__BB0_118;
	setp.lt.s64 	%p164, %rd268, %rd96;
	selp.b32 	%r603, %r602, %r104, %p164;
	min.s64 	%rd269, %rd268, %rd96;
$L__BB0_118:
	setp.lt.s32 	%p165, %r205, 225;
	mov.u32 	%r640, %r603;
	mov.u64 	%rd304, %rd269;
	@%p165 bra 	$L__BB0_204;
	ld.shared.u32 	%r107, [_ZN6thrust24THRUST_300001_SM_1000_NS8cuda_cub4core6detail5shmemE+120];
	ld.shared.u64 	%rd99, [_ZN6thrust24THRUST_300001_SM_1000_NS8cuda_cub4core6detail5shmemE+128];
	setp.lt.s32 	%p166, %r603, %r107;
	mov.u32 	%r640, %r107;
	mov.u64 	%rd304, %rd99;
	@%p166 bra 	$L__BB0_204;
	setp.lt.s32 	%p167, %r107, %r603;
	mov.u32 	%r640, %r603;
	mov.u64 	%rd304, %rd269;
	@%p167 bra 	$L__BB0_204;
	setp.lt.s64 	%p168, %rd269, %rd99;
	selp.b32 	%r640, %r603, %r107, %p168;
	min.s64 	%rd304, %rd269, %rd99;
	bra.uni 	$L__BB0_204;
$L__BB0_122:
	mov.u32 	%r109, %tid.x;
	cvt.u64.u32 	%rd101, %r109;
	mul.wide.u32 	%rd197, %r109, 4;
	add.s64 	%rd102, %rd1, %rd197;
	ld.global.u32 	%r206, [%rd102];
	add.s32 	%r207, %r109, 256;
	cvt.u64.u32 	%rd198, %r207;
	ld.global.u32 	%r208, [%rd102+1024];
	add.s32 	%r209, %r109, 512;
	cvt.u64.u32 	%rd199, %r209;
	ld.global.u32 	%r210, [%rd102+2048];
	add.s32 	%r211, %r109, 768;
	cvt.u64.u32 	%rd200, %r211;
	ld.global.u32 	%r212, [%rd102+3072];
	or.b32  	%r213, %r109, 1024;
	cvt.u64.u32 	%rd103, %r213;
	add.s64 	%rd291, %rd195, %rd103;
	ld.global.u32 	%r627, [%rd102+4096];
	setp.lt.s32 	%p3, %r206, %r208;
	max.s32 	%r214, %r206, %r208;
	selp.b64 	%rd201, %rd198, %rd101, %p3;
	setp.lt.s32 	%p4, %r214, %r210;
	max.s32 	%r215, %r214, %r210;
	selp.b64 	%rd202, %rd199, %rd201, %p4;
	setp.lt.s32 	%p5, %r215, %r212;
	max.s32 	%r111, %r215, %r212;
	selp.b64 	%rd105, %rd200, %rd202, %p5;
	setp.lt.s32 	%p6, %r111, %r627;
	@%p6 bra 	$L__BB0_124;
	setp.lt.s32 	%p7, %r627, %r111;
	setp.lt.u64 	%p8, %rd105, %rd103;
	or.pred  	%p9, %p7, %p8;
	selp.b32 	%r627, %r111, %r627, %p9;
	add.s64 	%rd203, %rd195, %rd105;
	selp.b64 	%rd291, %rd203, %rd291, %p9;
$L__BB0_124:
	setp.lt.u32 	%p10, %r205, 2560;
	mov.b32 	%r613, 1280;
	@%p10 bra 	$L__BB0_137;
	mov.b32 	%r605, 1280;
	mov.u32 	%r606, %r627;
	mov.u64 	%rd271, %rd291;
$L__BB0_126:
	cvt.u64.u32 	%rd204, %r605;
	add.s64 	%rd205, %rd101, %rd204;
	mul.wide.u32 	%rd206, %r605, 4;
	add.s64 	%rd207, %rd102, %rd206;
	add.s64 	%rd272, %rd205, %rd195;
	ld.global.u32 	%r607, [%rd207];
	add.s64 	%rd273, %rd272, 256;
	ld.global.u32 	%r608, [%rd207+1024];
	add.s64 	%rd274, %rd272, 512;
	ld.global.u32 	%r609, [%rd207+2048];
	add.s64 	%rd275, %rd272, 768;
	ld.global.u32 	%r610, [%rd207+3072];
	add.s64 	%rd291, %rd272, 1024;
	ld.global.u32 	%r627, [%rd207+4096];
	setp.lt.s32 	%p11, %r606, %r607;
	@%p11 bra 	$L__BB0_128;
	setp.lt.s32 	%p12, %r607, %r606;
	setp.lt.s64 	%p13, %rd271, %rd272;
	or.pred  	%p14, %p12, %p13;
	selp.b32 	%r607, %r606, %r607, %p14;
	selp.b64 	%rd272, %rd271, %rd272, %p14;
$L__BB0_128:
	setp.lt.s32 	%p15, %r607, %r608;
	@%p15 bra 	$L__BB0_130;
	setp.lt.s32 	%p16, %r608, %r607;
	setp.lt.s64 	%p17, %rd272, %rd273;
	or.pred  	%p18, %p16, %p17;
	selp.b32 	%r608, %r607, %r608, %p18;
	selp.b64 	%rd273, %rd272, %rd273, %p18;
$L__BB0_130:
	setp.lt.s32 	%p19, %r608, %r609;
	@%p19 bra 	$L__BB0_132;
	setp.lt.s32 	%p20, %r609, %r608;
	setp.lt.s64 	%p21, %rd273, %rd274;
	or.pred  	%p22, %p20, %p21;
	selp.b32 	%r609, %r608, %r609, %p22;
	selp.b64 	%rd274, %rd273, %rd274, %p22;
$L__BB0_132:
	setp.lt.s32 	%p23, %r609, %r610;
	@%p23 bra 	$L__BB0_134;
	setp.lt.s32 	%p24, %r610, %r609;
	setp.lt.s64 	%p25, %rd274, %rd275;
	or.pred  	%p26, %p24, %p25;
	selp.b32 	%r610, %r609, %r610, %p26;
	selp.b64 	%rd275, %rd274, %rd275, %p26;
$L__BB0_134:
	setp.lt.s32 	%p27, %r610, %r627;
	@%p27 bra 	$L__BB0_136;
	setp.lt.s32 	%p28, %r627, %r610;
	setp.lt.s64 	%p29, %rd275, %rd291;
	or.pred  	%p30, %p28, %p29;
	selp.b32 	%r627, %r610, %r627, %p30;
	selp.b64 	%rd291, %rd275, %rd291, %p30;
$L__BB0_136:
	add.s32 	%r613, %r605, 1280;
	add.s32 	%r218, %r605, 2560;
	setp.le.s32 	%p31, %r218, %r205;
	mov.u32 	%r605, %r613;
	mov.u32 	%r606, %r627;
	mov.u64 	%rd271, %rd291;
	@%p31 bra 	$L__BB0_126;
$L__BB0_137:
	setp.le.s32 	%p32, %r205, %r613;
	@%p32 bra 	$L__BB0_160;
	sub.s32 	%r134, %r205, %r613;
	setp.ge.s32 	%p33, %r109, %r134;
	@%p33 bra 	$L__BB0_160;
	not.b32 	%r220, %r109;
	add.s32 	%r221, %r205, %r220;
	sub.s32 	%r135, %r221, %r613;
	and.b32  	%r222, %r135, 768;
	setp.eq.s32 	%p34, %r222, 768;
	mov.u32 	%r618, %r109;
	@%p34 bra 	$L__BB0_145;
	add.s32 	%r223, %r109, %r613;
	cvt.u64.u32 	%rd209, %r223;
	add.s64 	%rd279, %rd195, %rd209;
	mul.wide.u32 	%rd210, %r223, 4;
	add.s64 	%rd278, %rd1, %rd210;
	shr.u32 	%r224, %r135, 8;
	add.s32 	%r225, %r224, 1;
	and.b32  	%r226, %r225, 3;
	neg.s32 	%r614, %r226;
	mov.u32 	%r618, %r109;
$L__BB0_141:
	.pragma "nounroll";
	mov.u64 	%rd129, %rd291;
	mov.u32 	%r139, %r627;
	ld.global.u32 	%r140, [%rd278];
	setp.lt.s32 	%p35, %r139, %r140;
	mov.u32 	%r627, %r140;
	mov.u64 	%rd291, %rd279;
	@%p35 bra 	$L__BB0_144;
	setp.lt.s32 	%p36, %r140, %r139;
	mov.u32 	%r627, %r139;
	mov.u64 	%rd291, %rd129;
	@%p36 bra 	$L__BB0_144;
	setp.lt.s64 	%p37, %rd129, %rd279;
	selp.b32 	%r627, %r139, %r140, %p37;
	min.s64 	%rd291, %rd129, %rd279;
$L__BB0_144:
	add.s32 	%r618, %r618, 256;
	add.s64 	%rd279, %rd279, 256;
	add.s64 	%rd278, %rd278, 1024;
	add.s32 	%r614, %r614, 1;
	setp.ne.s32 	%p38, %r614, 0;
	@%p38 bra 	$L__BB0_141;
$L__BB0_145:
	setp.lt.u32 	%p39, %r135, 768;
	@%p39 bra 	$L__BB0_160;
	add.s32 	%r621, %r618, %r613;
	cvt.u64.u32 	%rd211, %r621;
	add.s64 	%rd286, %rd195, %rd211;
	cvt.u64.u32 	%rd212, %r618;
	cvt.u64.u32 	%rd213, %r613;
	add.s64 	%rd214, %rd212, %rd213;
	shl.b64 	%rd215, %rd214, 2;
	add.s64 	%rd216, %rd215, %rd1;
	add.s64 	%rd285, %rd216, 3072;
	mul.wide.u32 	%rd217, %r621, 4;
	add.s64 	%rd284, %rd1, %rd217;
	add.s32 	%r622, %r618, 512;
$L__BB0_147:
	mov.u32 	%r151, %r622;
	ld.global.u32 	%r153, [%rd284];
	setp.lt.s32 	%p40, %r627, %r153;
	mov.u32 	%r624, %r153;
	mov.u64 	%rd288, %rd286;
	@%p40 bra 	$L__BB0_150;
	setp.lt.s32 	%p41, %r153, %r627;
	mov.u32 	%r624, %r627;
	mov.u64 	%rd288, %rd291;
	@%p41 bra 	$L__BB0_150;
	setp.lt.s64 	%p42, %rd291, %rd286;
	selp.b32 	%r624, %r627, %r153, %p42;
	min.s64 	%rd288, %rd291, %rd286;
$L__BB0_150:
	add.s32 	%r227, %r621, 256;
	cvt.u64.u32 	%rd218, %r227;
	add.s64 	%rd145, %rd195, %rd218;
	ld.global.u32 	%r156, [%rd285+-2048];
	setp.lt.s32 	%p43, %r624, %r156;
	mov.u32 	%r625, %r156;
	mov.u64 	%rd289, %rd145;
	@%p43 bra 	$L__BB0_153;
	setp.lt.s32 	%p44, %r156, %r624;
	mov.u32 	%r625, %r624;
	mov.u64 	%rd289, %rd288;
	@%p44 bra 	$L__BB0_153;
	setp.lt.s64 	%p45, %rd288, %rd145;
	selp.b32 	%r625, %r624, %r156, %p45;
	min.s64 	%rd289, %rd288, %rd145;
$L__BB0_153:
	add.s32 	%r228, %r621, 512;
	cvt.u64.u32 	%rd219, %r228;
	add.s64 	%rd148, %rd195, %rd219;
	ld.global.u32 	%r159, [%rd285+-1024];
	setp.lt.s32 	%p46, %r625, %r159;
	mov.u32 	%r626, %r159;
	mov.u64 	%rd290, %rd148;
	@%p46 bra 	$L__BB0_156;
	setp.lt.s32 	%p47, %r159, %r625;
	mov.u32 	%r626, %r625;
	mov.u64 	%rd290, %rd289;
	@%p47 bra 	$L__BB0_156;
	setp.lt.s64 	%p48, %rd289, %rd148;
	selp.b32 	%r626, %r625, %r159, %p48;
	min.s64 	%rd290, %rd289, %rd148;
$L__BB0_156:
	add.s32 	%r229, %r621, 768;
	cvt.u64.u32 	%rd220, %r229;
	add.s64 	%rd151, %rd195, %rd220;
	ld.global.u32 	%r162, [%rd285];
	setp.lt.s32 	%p49, %r626, %r162;
	mov.u32 	%r627, %r162;
	mov.u64 	%rd291, %rd151;
	@%p49 bra 	$L__BB0_159;
	setp.lt.s32 	%p50, %r162, %r626;
	mov.u32 	%r627, %r626;
	mov.u64 	%rd291, %rd290;
	@%p50 bra 	$L__BB0_159;
	setp.lt.s64 	%p51, %rd290, %rd151;
	selp.b32 	%r627, %r626, %r162, %p51;
	min.s64 	%rd291, %rd290, %rd151;
$L__BB0_159:
	add.s64 	%rd286, %rd286, 1024;
	add.s64 	%rd285, %rd285, 4096;
	add.s64 	%rd284, %rd284, 4096;
	add.s32 	%r622, %r151, 1024;
	add.s32 	%r230, %r151, 512;
	add.s32 	%r621, %r621, 1024;
	setp.lt.s32 	%p52, %r230, %r134;
	@%p52 bra 	$L__BB0_147;
$L__BB0_160:
	// begin inline asm
	mov.u32 %r231, %laneid;
	// end inline asm
	mov.b32 	%r249, 1;
	mov.b32 	%r250, 31;
	mov.b32 	%r251, -1;
	// begin inline asm
	shfl.sync.down.b32 %r232, %r627, %r249, %r250, %r251;
	// end inline asm
	// begin inline asm
	shfl.sync.down.b32 %r237, %r238, %r249, %r250, %r251;
	// end inline asm
	mov.b64 	{%r243, %r248}, %rd291;
	// begin inline asm
	shfl.sync.down.b32 %r242, %r243, %r249, %r250, %r251;
	// end inline asm
	// begin inline asm
	shfl.sync.down.b32 %r247, %r248, %r249, %r250, %r251;
	// end inline asm
	mov.b64 	%rd158, {%r242, %r247};
	setp.gt.s32 	%p53, %r231, 30;
	mov.u32 	%r629, %r627;
	mov.u64 	%rd293, %rd291;
	@%p53 bra 	$L__BB0_164;
	setp.lt.s32 	%p54, %r627, %r232;
	mov.u32 	%r629, %r232;
	mov.u64 	%rd293, %rd158;
	@%p54 bra 	$L__BB0_164;
	setp.lt.s32 	%p55, %r232, %r627;
	mov.u32 	%r629, %r627;
	mov.u64 	%rd293, %rd291;
	@%p55 bra 	$L__BB0_164;
	setp.lt.s64 	%p56, %rd291, %rd158;
	selp.b32 	%r629, %r627, %r232, %p56;
	min.s64 	%rd293, %rd291, %rd158;
$L__BB0_164:
	mov.b32 	%r269, 2;
	mov.b32 	%r270, 31;
	mov.b32 	%r271, -1;
	// begin inline asm
	shfl.sync.down.b32 %r252, %r629, %r269, %r270, %r271;
	// end inline asm
	// begin inline asm
	shfl.sync.down.b32 %r257, %r258, %r269, %r270, %r271;
	// end inline asm
	mov.b64 	{%r263, %r268}, %rd293;
	// begin inline asm
	shfl.sync.down.b32 %r262, %r263, %r269, %r270, %r271;
	// end inline asm
	// begin inline asm
	shfl.sync.down.b32 %r267, %r268, %r269, %r270, %r271;
	// end inline asm
	mov.b64 	%rd161, {%r262, %r267};
	setp.gt.s32 	%p57, %r231, 29;
	mov.u32 	%r630, %r629;
	mov.u64 	%rd294, %rd293;
	@%p57 bra 	$L__BB0_168;
	setp.lt.s32 	%p58, %r629, %r252;
	mov.u32 	%r630, %r252;
	mov.u64 	%rd294, %rd161;
	@%p58 bra 	$L__BB0_168;
	setp.lt.s32 	%p59, %r252, %r629;
	mov.u32 	%r630, %r629;
	mov.u64 	%rd294, %rd293;
	@%p59 bra 	$L__BB0_168;
	setp.lt.s64 	%p60, %rd293, %rd161;
	selp.b32 	%r630, %r629, %r252, %p60;
	min.s64 	%rd294, %rd293, %rd161;
$L__BB0_168:
	mov.b32 	%r289, 4;
	mov.b32 	%r290, 31;
	mov.b32 	%r291, -1;
	// begin inline asm
	shfl.sync.down.b32 %r272, %r630, %r289, %r290, %r291;
	// end inline asm
	// begin inline asm
	shfl.sync.down.b32 %r277, %r278, %r289, %r290, %r291;
	// end inline asm
	mov.b64 	{%r283, %r288}, %rd294;
	// begin inline asm
	shfl.sync.down.b32 %r282, %r283, %r289, %r290, %r291;
	// end inline asm
	// begin inline asm
	shfl.sync.down.b32 %r287, %r288, %r289, %r290, %r291;
	// end inline asm
	mov.b64 	%rd164, {%r282, %r287};
	setp.gt.s32 	%p61, %r231, 27;
	mov.u32 	%r631, %r630;
	mov.u64 	%rd295, %rd294;
	@%p61 bra 	$L__BB0_172;
	setp.lt.s32 	%p62, %r630, %r272;
	mov.u32 	%r631, %r272;
	mov.u64 	%rd295, %rd164;
	@%p62 bra 	$L__BB0_172;
	setp.lt.s32 	%p63, %r272, %r630;
	mov.u32 	%r631, %r630;
	mov.u64 	%rd295, %rd294;
	@%p63 bra 	$L__BB0_172;
	setp.lt.s64 	%p64, %rd294, %rd164;
	selp.b32 	%r631, %r630, %r272, %p64;
	min.s64 	%rd295, %rd294, %rd164;
$L__BB0_172:
	mov.b32 	%r309, 8;
	mov.b32 	%r310, 31;
	mov.b32 	%r311, -1;
	// begin inline asm
	shfl.sync.down.b32 %r292, %r631, %r309, %r310, %r311;
	// end inline asm
	// begin inline asm
	shfl.sync.down.b32 %r297, %r298, %r309, %r310, %r311;
	// end inline asm
	mov.b64 	{%r303, %r308}, %rd295;
	// begin inline asm
	shfl.sync.down.b32 %r302, %r303, %r309, %r310, %r311;
	// end inline asm
	// begin inline asm
	shfl.sync.down.b32 %r307, %r308, %r309, %r310, %r311;
	// end inline asm
	mov.b64 	%rd167, {%r302, %r307};
	setp.gt.s32 	%p65, %r231, 23;
	mov.u32 	%r632, %r631;
	mov.u64 	%rd296, %rd295;
	@%p65 bra 	$L__BB0_176;
	setp.lt.s32 	%p66, %r631, %r292;
	mov.u32 	%r632, %r292;
	mov.u64 	%rd296, %rd167;
	@%p66 bra 	$L__BB0_176;
	setp.lt.s32 	%p67, %r292, %r631;
	mov.u32 	%r632, %r631;
	mov.u64 	%rd296, %rd295;
	@%p67 bra 	$L__BB0_176;
	setp.lt.s64 	%p68, %rd295, %rd167;
	selp.b32 	%r632, %r631, %r292, %p68;
	min.s64 	%rd296, %rd295, %rd167;
$L__BB0_176:
	mov.b32 	%r329, 16;
	mov.b32 	%r330, 31;
	mov.b32 	%r331, -1;
	// begin inline asm
	shfl.sync.down.b32 %r312, %r632, %r329, %r330, %r331;
	// end inline asm
	// begin inline asm
	shfl.sync.down.b32 %r317, %r318, %r329, %r330, %r331;
	// end inline asm
	mov.b64 	{%r323, %r328}, %rd296;
	// begin inline asm
	shfl.sync.down.b32 %r322, %r323, %r329, %r330, %r331;
	// end inline asm
	// begin inline asm
	shfl.sync.down.b32 %r327, %r328, %r329, %r330, %r331;
	// end inline asm
	mov.b64 	%rd170, {%r322, %r327};
	setp.gt.s32 	%p69, %r231, 15;
	mov.u32 	%r640, %r632;
	mov.u64 	%rd304, %rd296;
	@%p69 bra 	$L__BB0_180;
	setp.lt.s32 	%p70, %r632, %r312;
	mov.u32 	%r640, %r312;
	mov.u64 	%rd304, %rd170;
	@%p70 bra 	$L__BB0_180;
	setp.lt.s32 	%p71, %r312, %r632;
	mov.u32 	%r640, %r632;
	mov.u64 	%rd304, %rd296;
	@%p71 bra 	$L__BB0_180;
	setp.lt.s64 	%p72, %rd296, %rd170;
	selp.b32 	%r640, %r632, %r312, %p72;
	min.s64 	%rd304, %rd296, %rd170;
$L__BB0_180:
	setp.ne.s32 	%p73, %r231, 0;
	@%p73 bra 	$L__BB0_182;
	shr.u32 	%r332, %r109, 1;
	and.b32  	%r333, %r332, 496;
	mov.u32 	%r334, _ZN6thrust24THRUST_300001_SM_1000_NS8cuda_cub4core6detail5shmemE;
	add.s32 	%r335, %r334, %r333;
	st.shared.u32 	[%r335+8], %r640;
	st.shared.u64 	[%r335+16], %rd304;
$L__BB0_182:
	bar.sync 	0;
	setp.ne.s32 	%p74, %r109, 0;
	@%p74 bra 	$L__BB0_204;
	ld.shared.u32 	%r184, [_ZN6thrust24THRUST_300001_SM_1000_NS8cuda_cub4core6detail5shmemE+24];
	ld.shared.u64 	%rd173, [_ZN6thrust24THRUST_300001_SM_1000_NS8cuda_cub4core6detail5shmemE+32];
	setp.lt.s32 	%p75, %r640, %r184;
	mov.u32 	%r634, %r184;
	mov.u64 	%rd298, %rd173;
	@%p75 bra 	$L__BB0_186;
	setp.lt.s32 	%p76, %r184, %r640;
	mov.u32 	%r634, %r640;
	mov.u64 	%rd298, %rd304;
	@%p76 bra 	$L__BB0_186;
	setp.lt.s64 	%p77, %rd304, %rd173;
	selp.b32 	%r634, %r640, %r184, %p77;
	min.s64 	%rd298, %rd304, %rd173;
$L__BB0_186:
	ld.shared.u32 	%r187, [_ZN6thrust24THRUST_300001_SM_1000_NS8cuda_cub4core6detail5shmemE+40];
	ld.shared.u64 	%rd176, [_ZN6thrust24THRUST_300001_SM_1000_NS8cuda_cub4core6detail5shmemE+48];
	setp.lt.s32 	%p78, %r634, %r187;
	mov.u32 	%r635, %r187;
	mov.u64 	%rd299, %rd176;
	@%p78 bra 	$L__BB0_189;
	setp.lt.s32 	%p79, %r187, %r634;
	mov.u32 	%r635, %r634;
	mov.u64 	%rd299, %rd298;
	@%p79 bra 	$L__BB0_189;
	setp.lt.s64 	%p80, %rd298, %rd176;
	selp.b32 	%r635, %r634, %r187, %p80;
	min.s64 	%rd299, %rd298, %rd176;
$L__BB0_189:
	ld.shared.u32 	%r190, [_ZN6thrust24THRUST_300001_SM_1000_NS8cuda_cub4core6detail5shmemE+56];
	ld.shared.u64 	%rd179, [_ZN6thrust24THRUST_300001_SM_1000_NS8cuda_cub4core6detail5shmemE+64];
	setp.lt.s32 	%p81, %r635, %r190;
	mov.u32 	%r636, %r190;
	mov.u64 	%rd300, %rd179;
	@%p81 bra 	$L__BB0_192;
	setp.lt.s32 	%p82, %r190, %r635;
	mov.u32 	%r636, %r635;
	mov.u64 	%rd300, %rd299;
	@%p82 bra 	$L__BB0_192;
	setp.lt.s64 	%p83, %rd299, %rd179;
	selp.b32 	%r636, %r635, %r190, %p83;
	min.s64 	%rd300, %rd299, %rd179;
$L__BB0_192:
	ld.shared.u32 	%r193, [_ZN6thrust24THRUST_300001_SM_1000_NS8cuda_cub4core6detail5shmemE+72];
	ld.shared.u64 	%rd182, [_ZN6thrust24THRUST_300001_SM_1000_NS8cuda_cub4core6detail5shmemE+80];
	setp.lt.s32 	%p84, %r636, %r193;
	mov.u32 	%r637, %r193;
	mov.u64 	%rd301, %rd182;
	@%p84 bra 	$L__BB0_195;
	setp.lt.s32 	%p85, %r193, %r636;
	mov.u32 	%r637, %r636;
	mov.u64 	%rd301, %rd300;
	@%p85 bra 	$L__BB0_195;
	setp.lt.s64 	%p86, %rd300, %rd182;
	selp.b32 	%r637, %r636, %r193, %p86;
	min.s64 	%rd301, %rd300, %rd182;
$L__BB0_195:
	ld.shared.u32 	%r196, [_ZN6thrust24THRUST_300001_SM_1000_NS8cuda_cub4core6detail5shmemE+88];
	ld.shared.u64 	%rd185, [_ZN6thrust24THRUST_300001_SM_1000_NS8cuda_cub4core6detail5shmemE+96];
	setp.lt.s32 	%p87, %r637, %r196;
	mov.u32 	%r638, %r196;
	mov.u64 	%rd302, %rd185;
	@%p87 bra 	$L__BB0_198;
	setp.lt.s32 	%p88, %r196, %r637;
	mov.u32 	%r638, %r637;
	mov.u64 	%rd302, %rd301;
	@%p88 bra 	$L__BB0_198;
	setp.lt.s64 	%p89, %rd301, %rd185;
	selp.b32 	%r638, %r637, %r196, %p89;
	min.s64 	%rd302, %rd301, %rd185;
$L__BB0_198:
	ld.shared.u32 	%r199, [_ZN6thrust24THRUST_300001_SM_1000_NS8cuda_cub4core6detail5shmemE+104];
	ld.shared.u64 	%rd188, [_ZN6thrust24THRUST_300001_SM_1000_NS8cuda_cub4core6detail5shmemE+112];
	setp.lt.s32 	%p90, %r638, %r199;
	mov.u32 	%r639, %r199;
	mov.u64 	%rd303, %rd188;
	@%p90 bra 	$L__BB0_201;
	setp.lt.s32 	%p91, %r199, %r638;
	mov.u32 	%r639, %r638;
	mov.u64 	%rd303, %rd302;
	@%p91 bra 	$L__BB0_201;
	setp.lt.s64 	%p92, %rd302, %rd188;
	selp.b32 	%r639, %r638, %r199, %p92;
	min.s64 	%rd303, %rd302, %rd188;
$L__BB0_201:
	ld.shared.u32 	%r202, [_ZN6thrust24THRUST_300001_SM_1000_NS8cuda_cub4core6detail5shmemE+120];
	ld.shared.u64 	%rd191, [_ZN6thrust24THRUST_300001_SM_1000_NS8cuda_cub4core6detail5shmemE+128];
	setp.lt.s32 	%p93, %r639, %r202;
	mov.u32 	%r640, %r202;
	mov.u64 	%rd304, %rd191;
	@%p93 bra 	$L__BB0_204;
	setp.lt.s32 	%p94, %r202, %r639;
	mov.u32 	%r640, %r639;
	mov.u64 	%rd304, %rd303;
	@%p94 bra 	$L__BB0_204;
	setp.lt.s64 	%p95, %rd303, %rd191;
	selp.b32 	%r640, %r639, %r202, %p95;
	min.s64 	%rd304, %rd303, %rd191;
$L__BB0_204:
	mov.u32 	%r565, %tid.x;
	setp.ne.s32 	%p212, %r565, 0;
	@%p212 bra 	$L__BB0_206;
	ld.param.u64 	%rd234, [_ZN6thrust24THRUST_300001_SM_1000_NS8cuda_cub4core6detail13_kernel_agentINS1_8__reduce11ReduceAgentINS0_12zip_iteratorIN4cuda3std3__45tupleIJNS0_10device_ptrIiEENS0_17counting_iteratorIlNS0_11use_defaultESF_SF_EEEEEEEPNSB_IJilEEESJ_iNS1_9__extrema9arg_max_fIilNSA_4lessIiEEEEEEJSI_SK_iSP_EEEvDpT0__param_1];
	cvta.to.global.u64 	%rd233, %rd234;
	st.global.u32 	[%rd233], %r640;
	st.global.u64 	[%rd233+8], %rd304;
$L__BB0_206:
	ret;

}
	// .globl	_ZN6thrust24THRUST_300001_SM_1000_NS8cuda_cub4core6detail13_kernel_agentINS1_8__reduce11ReduceAgentINS0_12zip_iteratorIN4cuda3std3__45tupleIJNS0_10device_ptrIiEENS0_17counting_iteratorIlNS0_11use_defaultESF_SF_EEEEEEEPNSB_IJilEEESJ_iNS1_9__extrema9arg_max_fIilNSA_4lessIiEEEEEEJSI_SK_iN3cub18CUB_300001_SM_100013GridEvenShareIiEENSS_9GridQueueIjEESP_EEEvDpT0_
.visible .entry _ZN6thrust24THRUST_300001_SM_1000_NS8cuda_cub4core6detail13_kernel_agentINS1_8__reduce11ReduceAgentINS0_12zip_iteratorIN4cuda3std3__45tupleIJNS0_10device_ptrIiEENS0_17counting_iteratorIlNS0_11use_defaultESF_SF_EEEEEEEPNSB_IJilEEESJ_iNS1_9__extrema9arg_max_fIilNSA_4lessIiEEEEEEJSI_SK_iN3cub18CUB_300001_SM_100013GridEvenShareIiEENSS_9GridQueueIjEESP_EEEvDpT0_(
	.param .align 8 .b8 _ZN6thrust24THRUST_300001_SM_1000_NS8cuda_cub4core6detail13_kernel_agentINS1_8__reduce11ReduceAgentINS0_12zip_iteratorIN4cuda3std3__45tupleIJNS0_10device_ptrIiEENS0_17counting_iteratorIlNS0_11use_defaultESF_SF_EEEEEEEPNSB_IJilEEESJ_iNS1_9__extrema9arg_max_fIilNSA_4lessIiEEEEEEJSI_SK_iN3cub18CUB_300001_SM_100013GridEvenShareIiEENSS_9GridQueueIjEESP_EEEvDpT0__param_0[16],
	.param .u64 .ptr .align 1 _ZN6thrust24THRUST_300001_SM_1000_NS8cuda_cub4core6detail13_kernel_agentINS1_8__reduce11ReduceAgentINS0_12zip_iteratorIN4cuda3std3__45tupleIJNS0_10device_ptrIiEENS0_17counting_iteratorIlNS0_11use_defaultESF_SF_EEEEEEEPNSB_IJilEEESJ_iNS1_9__extrema9arg_max_fIilNSA_4lessIiEEEEEEJSI_SK_iN3cub18CUB_300001_SM_100013GridEvenShareIiEENSS_9GridQueueIjEESP_EEEvDpT0__param_1,
	.param .u32 _ZN6thrust24THRUST_300001_SM_1000_NS8cuda_cub4core6detail13_kernel_agentINS1_8__reduce11ReduceAgentINS0_12zip_iteratorIN4cuda3std3__45tupleIJNS0_10device_ptrIiEENS0_17counting_iteratorIlNS0_11use_defaultESF_SF_EEEEEEEPNSB_IJilEEESJ_iNS1_9__extrema9arg_max_fIilNSA_4lessIiEEEEEEJSI_SK_iN3cub18CUB_300001_SM_100013GridEvenShareIiEENSS_9GridQueueIjEESP_EEEvDpT0__param_2,
	.param .align 4 .b8 _ZN6thrust24THRUST_300001_SM_1000_NS8cuda_cub4core6detail13_kernel_agentINS1_8__reduce11ReduceAgentINS0_12zip_iteratorIN4cuda3std3__45tupleIJNS0_10device_ptrIiEENS0_17counting_iteratorIlNS0_11use_defaultESF_SF_EEEEEEEPNSB_IJilEEESJ_iNS1_9__extrema9arg_max_fIilNSA_4lessIiEEEEEEJSI_SK_iN3cub18CUB_300001_SM_100013GridEvenShareIiEENSS_9GridQueueIjEESP_EEEvDpT0__param_3[40],
	.param .align 8 .b8 _ZN6thrust24THRUST_300001_SM_1000_NS8cuda_cub4core6detail13_kernel_agentINS1_8__reduce11ReduceAgentINS0_12zip_iteratorIN4cuda3std3__45tupleIJNS0_10device_ptrIiEENS0_17counting_iteratorIlNS0_11use_defaultESF_SF_EEEEEEEPNSB_IJilEEESJ_iNS1_9__extrema9arg_max_fIilNSA_4lessIiEEEEEEJSI_SK_iN3cub18CUB_300001_SM_100013GridEvenShareIiEENSS_9GridQueueIjEESP_EEEvDpT0__param_4[8],
	.param .align 1 .b8 _ZN6thrust24THRUST_300001_SM_1000_NS8cuda_cub4core6detail13_kernel_agentINS1_8__reduce11ReduceAgentINS0_12zip_iteratorIN4cuda3std3__45tupleIJNS0_10device_ptrIiEENS0_17counting_iteratorIlNS0_11use_defaultESF_SF_EEEEEEEPNSB_IJilEEESJ_iNS1_9__extrema9arg_max_fIilNSA_4lessIiEEEEEEJSI_SK_iN3cub18CUB_300001_SM_100013GridEvenShareIiEENSS_9GridQueueIjEESP_EEEvDpT0__param_5[1]
)
.maxntid 256
{
	.reg .pred 	%p<215>;
	.reg .b32 	%r<678>;
	.reg .b64 	%rd<286>;

	ld.param.u64 	%rd3, [_ZN6thrust24THRUST_300001_SM_1000_NS8cuda_cub4core6detail13_kernel_agentINS1_8__reduce11ReduceAgentINS0_12zip_iteratorIN4cuda3std3__45tupleIJNS0_10device_ptrIiEENS0_17counting_iteratorIlNS0_11use_defaultESF_SF_EEEEEEEPNSB_IJilEEESJ_iNS1_9__extrema9arg_max_fIilNSA_4lessIiEEEEEEJSI_SK_iN3cub18CUB_300001_SM_100013GridEvenShareIiEENSS_9GridQueueIjEESP_EEEvDpT0__param_0+8];
	ld.param.u64 	%rd181, [_ZN6thrust24THRUST_300001_SM_1000_NS8cuda_cub4core6detail13_kernel_agentINS1_8__reduce11ReduceAgentINS0_12zip_iteratorIN4cuda3std3__45tupleIJNS0_10device_ptrIiEENS0_17counting_iteratorIlNS0_11use_defaultESF_SF_EEEEEEEPNSB_IJilEEESJ_iNS1_9__extrema9arg_max_fIilNSA_4lessIiEEEEEEJSI_SK_iN3cub18CUB_300001_SM_100013GridEvenShareIiEENSS_9GridQueueIjEESP_EEEvDpT0__param_0];
	ld.param.u64 	%rd182, [_ZN6thrust24THRUST_300001_SM_1000_NS8cuda_cub4core6detail13_kernel_agentINS1_8__reduce11ReduceAgentINS0_12zip_iteratorIN4cuda3std3__45tupleIJNS0_10device_ptrIiEENS0_17counting_iteratorIlNS0_11use_defaultESF_SF_EEEEEEEPNSB_IJilEEESJ_iNS1_9__extrema9arg_max_fIilNSA_4lessIiEEEEEEJSI_SK_iN3cub18CUB_300001_SM_100013GridEvenShareIiEENSS_9GridQueueIjEESP_EEEvDpT0__param_4];
	ld.param.u32 	%r235, [_ZN6thrust24THRUST_300001_SM_1000_NS8cuda_cub4core6detail13_kernel_agentINS1_8__reduce11ReduceAgentINS0_12zip_iteratorIN4cuda3std3__45tupleIJNS0_10device_ptrIiEENS0_17counting_iteratorIlNS0_11use_defaultESF_SF_EEEEEEEPNSB_IJilEEESJ_iNS1_9__extrema9arg_max_fIilNSA_4lessIiEEEEEEJSI_SK_iN3cub18CUB_300001_SM_100013GridEvenShareIiEENSS_9GridQueueIjEESP_EEEvDpT0__param_2];
	cvta.to.global.u64 	%rd1, %rd182;
	cvta.to.global.u64 	%rd2, %rd181;
	mov.u32 	%r1, %ctaid.x;
	mul.lo.s32 	%r2, %r1, 1280;
	mov.u32 	%r236, %nctaid.x;
	mul.lo.s32 	%r3, %r236, 1280;
	add.s32 	%r237, %r2, 1280;
	setp.le.s32 	%p1, %r237, %r235;
	@%p1 bra 	$L__BB1_121;
	sub.s32 	%r4, %r235, %r2;
	mov.u32 	%r5, %tid.x;
	setp.ge.s32 	%p98, %r5, %r4;
	mov.b32 	%r613, 0;
	mov.b64 	%rd232, 0;
	mov.u32 	%r601, %r5;
	@%p98 bra 	$L__BB1_3;
	add.s32 	%r367, %r2, %r5;
	cvt.s64.s32 	%rd207, %r367;
	mul.wide.s32 	%rd208, %r367, 4;
	add.s64 	%rd209, %rd2, %rd208;
	add.s64 	%rd232, %rd3, %rd207;
	ld.global.u32 	%r613, [%rd209];
	add.s32 	%r601, %r5, 256;
$L__BB1_3:
	setp.ge.s32 	%p99, %r601, %r4;
	@%p99 bra 	$L__BB1_25;
	not.b32 	%r369, %r601;
	add.s32 	%r370, %r235, %r369;
	sub.s32 	%r10, %r370, %r2;
	and.b32  	%r371, %r10, 768;
	setp.eq.s32 	%p100, %r371, 768;
	@%p100 bra 	$L__BB1_10;
	add.s32 	%r597, %r601, %r2;
	shr.u32 	%r372, %r10, 8;
	add.s32 	%r373, %r372, 1;
	and.b32  	%r374, %r373, 3;
	neg.s32 	%r596, %r374;
$L__BB1_6:
	.pragma "nounroll";
	mov.u64 	%rd6, %rd232;
	mov.u32 	%r16, %r613;
	cvt.s64.s32 	%rd211, %r597;
	add.s64 	%rd7, %rd3, %rd211;
	mul.wide.s32 	%rd212, %r597, 4;
	add.s64 	%rd213, %rd2, %rd212;
	ld.global.u32 	%r17, [%rd213];
	setp.lt.s32 	%p101, %r16, %r17;
	mov.u64 	%rd232, %rd7;
	mov.u32 	%r613, %r17;
	@%p101 bra 	$L__BB1_9;
	setp.lt.s32 	%p102, %r17, %r16;
	mov.u64 	%rd232, %rd6;
	mov.u32 	%r613, %r16;
	@%p102 bra 	$L__BB1_9;
	setp.lt.s64 	%p103, %rd6, %rd7;
	min.s64 	%rd232, %rd6, %rd7;
	selp.b32 	%r613, %r16, %r17, %p103;
$L__BB1_9:
	add.s32 	%r601, %r601, 256;
	add.s32 	%r597, %r597, 256;
	add.s32 	%r596, %r596, 1;
	setp.ne.s32 	%p104, %r596, 0;
	@%p104 bra 	$L__BB1_6;
$L__BB1_10:
	setp.lt.u32 	%p105, %r10, 768;
	@%p105 bra 	$L__BB1_25;
	add.s32 	%r604, %r601, %r2;
	add.s32 	%r607, %r604, 256;
	add.s32 	%r606, %r604, 512;
	add.s32 	%r605, %r604, 768;
	add.s64 	%rd12, %rd2, 2048;
$L__BB1_12:
	cvt.s64.s32 	%rd214, %r607;
	add.s64 	%rd14, %rd3, %rd214;
	cvt.s64.s32 	%rd215, %r606;
	add.s64 	%rd15, %rd3, %rd215;
	cvt.s64.s32 	%rd216, %r605;
	add.s64 	%rd16, %rd3, %rd216;
	cvt.s64.s32 	%rd217, %r604;
	mul.wide.s32 	%rd218, %r604, 4;
	add.s64 	%rd17, %rd12, %rd218;
	add.s64 	%rd18, %rd3, %rd217;
	ld.global.u32 	%r36, [%rd17+-2048];
	setp.lt.s32 	%p106, %r613, %r36;
	mov.u64 	%rd229, %rd18;
	mov.u32 	%r610, %r36;
	@%p106 bra 	$L__BB1_15;
	setp.lt.s32 	%p107, %r36, %r613;
	mov.u64 	%rd229, %rd232;
	mov.u32 	%r610, %r613;
	@%p107 bra 	$L__BB1_15;
	setp.lt.s64 	%p108, %rd232, %rd18;
	min.s64 	%rd229, %rd232, %rd18;
	selp.b32 	%r610, %r613, %r36, %p108;
$L__BB1_15:
	ld.global.u32 	%r39, [%rd17+-1024];
	setp.lt.s32 	%p109, %r610, %r39;
	mov.u64 	%rd230, %rd14;
	mov.u32 	%r611, %r39;
	@%p109 bra 	$L__BB1_18;
	setp.lt.s32 	%p110, %r39, %r610;
	mov.u64 	%rd230, %rd229;
	mov.u32 	%r611, %r610;
	@%p110 bra 	$L__BB1_18;
	setp.lt.s64 	%p111, %rd229, %rd14;
	min.s64 	%rd230, %rd229, %rd14;
	selp.b32 	%r611, %r610, %r39, %p111;
$L__BB1_18:
	ld.global.u32 	%r42, [%rd17];
	setp.lt.s32 	%p112, %r611, %r42;
	mov.u64 	%rd231, %rd15;
	mov.u32 	%r612, %r42;
	@%p112 bra 	$L__BB1_21;
	setp.lt.s32 	%p113, %r42, %r611;
	mov.u64 	%rd231, %rd230;
	mov.u32 	%r612, %r611;
	@%p113 bra 	$L__BB1_21;
	setp.lt.s64 	%p114, %rd230, %rd15;
	min.s64 	%rd231, %rd230, %rd15;
	selp.b32 	%r612, %r611, %r42, %p114;
$L__BB1_21:
	ld.global.u32 	%r45, [%rd17+1024];
	setp.lt.s32 	%p115, %r612, %r45;
	mov.u64 	%rd232, %rd16;
	mov.u32 	%r613, %r45;
	@%p115 bra 	$L__BB1_24;
	setp.lt.s32 	%p116, %r45, %r612;
	mov.u64 	%rd232, %rd231;
	mov.u32 	%r613, %r612;
	@%p116 bra 	$L__BB1_24;
	setp.lt.s64 	%p117, %rd231, %rd16;
	min.s64 	%rd232, %rd231, %rd16;
	selp.b32 	%r613, %r612, %r45, %p117;
$L__BB1_24:
	add.s32 	%r601, %r601, 1024;
	add.s32 	%r607, %r607, 1024;
	add.s32 	%r606, %r606, 1024;
	add.s32 	%r605, %r605, 1024;
	add.s32 	%r604, %r604, 1024;
	setp.lt.s32 	%p118, %r601, %r4;
	@%p118 bra 	$L__BB1_12;
$L__BB1_25:
	setp.lt.s32 	%p119, %r4, 256;
	@%p119 bra 	$L__BB1_70;
	// begin inline asm
	mov.u32 %r488, %laneid;
	// end inline asm
	mov.b32 	%r506, 1;
	mov.b32 	%r507, 31;
	mov.b32 	%r508, -1;
	// begin inline asm
	shfl.sync.down.b32 %r489, %r613, %r506, %r507, %r508;
	// end inline asm
	// begin inline asm
	shfl.sync.down.b32 %r494, %r495, %r506, %r507, %r508;
	// end inline asm
	mov.b64 	{%r500, %r505}, %rd232;
	// begin inline asm
	shfl.sync.down.b32 %r499, %r500, %r506, %r507, %r508;
	// end inline asm
	// begin inline asm
	shfl.sync.down.b32 %r504, %r505, %r506, %r507, %r508;
	// end inline asm
	mov.b64 	%rd28, {%r499, %r504};
	setp.gt.s32 	%p171, %r488, 30;
	mov.u64 	%rd234, %rd232;
	mov.u32 	%r615, %r613;
	@%p171 bra 	$L__BB1_30;
	setp.lt.s32 	%p172, %r613, %r489;
	mov.u64 	%rd234, %rd28;
	mov.u32 	%r615, %r489;
	@%p172 bra 	$L__BB1_30;
	setp.lt.s32 	%p173, %r489, %r613;
	mov.u64 	%rd234, %rd232;
	mov.u32 	%r615, %r613;
	@%p173 bra 	$L__BB1_30;
	setp.lt.s64 	%p174, %rd232, %rd28;
	min.s64 	%rd234, %rd232, %rd28;
	selp.b32 	%r615, %r613, %r489, %p174;
$L__BB1_30:
	mov.b32 	%r526, 2;
	mov.b32 	%r527, 31;
	mov.b32 	%r528, -1;
	// begin inline asm
	shfl.sync.down.b32 %r509, %r615, %r526, %r527, %r528;
	// end inline asm
	// begin inline asm
	shfl.sync.down.b32 %r514, %r515, %r526, %r527, %r528;
	// end inline asm
	mov.b64 	{%r520, %r525}, %rd234;
	// begin inline asm
	shfl.sync.down.b32 %r519, %r520, %r526, %r527, %r528;
	// end inline asm
	// begin inline asm
	shfl.sync.down.b32 %r524, %r525, %r526, %r527, %r528;
	// end inline asm
	mov.b64 	%rd31, {%r519, %r524};
	setp.gt.s32 	%p175, %r488, 29;
	mov.u64 	%rd235, %rd234;
	mov.u32 	%r616, %r615;
	@%p175 bra 	$L__BB1_34;
	setp.lt.s32 	%p176, %r615, %r509;
	mov.u64 	%rd235, %rd31;
	mov.u32 	%r616, %r509;
	@%p176 bra 	$L__BB1_34;
	setp.lt.s32 	%p177, %r509, %r615;
	mov.u64 	%rd235, %rd234;
	mov.u32 	%r616, %r615;
	@%p177 bra 	$L__BB1_34;
	setp.lt.s64 	%p178, %rd234, %rd31;
	min.s64 	%rd235, %rd234, %rd31;
	selp.b32 	%r616, %r615, %r509, %p178;
$L__BB1_34:
	mov.b32 	%r546, 4;
	mov.b32 	%r547, 31;
	mov.b32 	%r548, -1;
	// begin inline asm
	shfl.sync.down.b32 %r529, %r616, %r546, %r547, %r548;
	// end inline asm
	// begin inline asm
	shfl.sync.down.b32 %r534, %r535, %r546, %r547, %r548;
	// end inline asm
	mov.b64 	{%r540, %r545}, %rd235;
	// begin inline asm
	shfl.sync.down.b32 %r539, %r540, %r546, %r547, %r548;
	// end inline asm
	// begin inline asm
	shfl.sync.down.b32 %r544, %r545, %r546, %r547, %r548;
	// end inline asm
	mov.b64 	%rd34, {%r539, %r544};
	setp.gt.s32 	%p179, %r488, 27;
	mov.u64 	%rd236, %rd235;
	mov.u32 	%r617, %r616;
	@%p179 bra 	$L__BB1_38;
	setp.lt.s32 	%p180, %r616, %r529;
	mov.u64 	%rd236, %rd34;
	mov.u32 	%r617, %r529;
	@%p180 bra 	$L__BB1_38;
	setp.lt.s32 	%p181, %r529, %r616;
	mov.u64 	%rd236, %rd235;
	mov.u32 	%r617, %r616;
	@%p181 bra 	$L__BB1_38;
	setp.lt.s64 	%p182, %rd235, %rd34;
	min.s64 	%rd236, %rd235, %rd34;
	selp.b32 	%r617, %r616, %r529, %p182;
$L__BB1_38:
	mov.b32 	%r566, 8;
	mov.b32 	%r567, 31;
	mov.b32 	%r568, -1;
	// begin inline asm
	shfl.sync.down.b32 %r549, %r617, %r566, %r567, %r568;
	// end inline asm
	// begin inline asm
	shfl.sync.down.b32 %r554, %r555, %r566, %r567, %r568;
	// end inline asm
	mov.b64 	{%r560, %r565}, %rd236;
	// begin inline asm
	shfl.sync.down.b32 %r559, %r560, %r566, %r567, %r568;
	// end inline asm
	// begin inline asm
	shfl.sync.down.b32 %r564, %r565, %r566, %r567, %r568;
	// end inline asm
	mov.b64 	%rd37, {%r559, %r564};
	setp.gt.s32 	%p183, %r488, 23;
	mov.u64 	%rd237, %rd236;
	mov.u32 	%r618, %r617;
	@%p183 bra 	$L__BB1_42;
	setp.lt.s32 	%p184, %r617, %r549;
	mov.u64 	%rd237, %rd37;
	mov.u32 	%r618, %r549;
	@%p184 bra 	$L__BB1_42;
	setp.lt.s32 	%p185, %r549, %r617;
	mov.u64 	%rd237, %rd236;
	mov.u32 	%r618, %r617;
	@%p185 bra 	$L__BB1_42;
	setp.lt.s64 	%p186, %rd236, %rd37;
	min.s64 	%rd237, %rd236, %rd37;
	selp.b32 	%r618, %r617, %r549, %p186;
$L__BB1_42:
	mov.b32 	%r586, 16;
	mov.b32 	%r587, 31;
	mov.b32 	%r588, -1;
	// begin inline asm
	shfl.sync.down.b32 %r569, %r618, %r586, %r587, %r588;
	// end inline asm
	// begin inline asm
	shfl.sync.down.b32 %r574, %r575, %r586, %r587, %r588;
	// end inline asm
	mov.b64 	{%r580, %r585}, %rd237;
	// begin inline asm
	shfl.sync.down.b32 %r579, %r580, %r586, %r587, %r588;
	// end inline asm
	// begin inline asm
	shfl.sync.down.b32 %r584, %r585, %r586, %r587, %r588;
	// end inline asm
	mov.b64 	%rd40, {%r579, %r584};
	setp.gt.s32 	%p187, %r488, 15;
	mov.u64 	%rd285, %rd237;
	mov.u32 	%r677, %r618;
	@%p187 bra 	$L__BB1_46;
	setp.lt.s32 	%p188, %r618, %r569;
	mov.u64 	%rd285, %rd40;
	mov.u32 	%r677, %r569;
	@%p188 bra 	$L__BB1_46;
	setp.lt.s32 	%p189, %r569, %r618;
	mov.u64 	%rd285, %rd237;
	mov.u32 	%r677, %r618;
	@%p189 bra 	$L__BB1_46;
	setp.lt.s64 	%p190, %rd237, %rd40;
	min.s64 	%rd285, %rd237, %rd40;
	selp.b32 	%r677, %r618, %r569, %p190;
$L__BB1_46:
	setp.ne.s32 	%p191, %r488, 0;
	@%p191 bra 	$L__BB1_48;
	shr.u32 	%r589, %r5, 1;
	and.b32  	%r590, %r589, 496;
	mov.u32 	%r591, _ZN6thrust24THRUST_300001_SM_1000_NS8cuda_cub4core6detail5shmemE;
	add.s32 	%r592, %r591, %r590;
	st.shared.u32 	[%r592+8], %r677;
	st.shared.u64 	[%r592+16], %rd285;
$L__BB1_48:
	bar.sync 	0;
	setp.ne.s32 	%p192, %r5, 0;
	@%p192 bra 	$L__BB1_208;
	ld.shared.u32 	%r70, [_ZN6thrust24THRUST_300001_SM_1000_NS8cuda_cub4core6detail5shmemE+24];
	ld.shared.u64 	%rd43, [_ZN6thrust24THRUST_300001_SM_1000_NS8cuda_cub4core6detail5shmemE+32];
	setp.lt.s32 	%p193, %r677, %r70;
	mov.u64 	%rd239, %rd43;
	mov.u32 	%r620, %r70;
	@%p193 bra 	$L__BB1_52;
	setp.lt.s32 	%p194, %r70, %r677;
	mov.u64 	%rd239, %rd285;
	mov.u32 	%r620, %r677;
	@%p194 bra 	$L__BB1_52;
	setp.lt.s64 	%p195, %rd285, %rd43;
	min.s64 	%rd239, %rd285, %rd43;
	selp.b32 	%r620, %r677, %r70, %p195;
$L__BB1_52:
	ld.shared.u32 	%r73, [_ZN6thrust24THRUST_300001_SM_1000_NS8cuda_cub4core6detail5shmemE+40];
	ld.shared.u64 	%rd46, [_ZN6thrust24THRUST_300001_SM_1000_NS8cuda_cub4core6detail5shmemE+48];
	setp.lt.s32 	%p196, %r620, %r73;
	mov.u64 	%rd240, %rd46;
	mov.u32 	%r621, %r73;
	@%p196 bra 	$L__BB1_55;
	setp.lt.s32 	%p197, %r73, %r620;
	mov.u64 	%rd240, %rd239;
	mov.u32 	%r621, %r620;
	@%p197 bra 	$L__BB1_55;
	setp.lt.s64 	%p198, %rd239, %rd46;
	min.s64 	%rd240, %rd239, %rd46;
	selp.b32 	%r621, %r620, %r73, %p198;
$L__BB1_55:
	ld.shared.u32 	%r76, [_ZN6thrust24THRUST_300001_SM_1000_NS8cuda_cub4core6detail5shmemE+56];
	ld.shared.u64 	%rd49, [_ZN6thrust24THRUST_300001_SM_1000_NS8cuda_cub4core6detail5shmemE+64];
	setp.lt.s32 	%p199, %r621, %r76;
	mov.u64 	%rd241, %rd49;
	mov.u32 	%r622, %r76;
	@%p199 bra 	$L__BB1_58;
	setp.lt.s32 	%p200, %r76, %r621;
	mov.u64 	%rd241, %rd240;
	mov.u32 	%r622, %r621;
	@%p200 bra 	$L__BB1_58;
	setp.lt.s64 	%p201, %rd240, %rd49;
	min.s64 	%rd241, %rd240, %rd49;
	selp.b32 	%r622, %r621, %r76, %p201;
$L__BB1_58:
	ld.shared.u32 	%r79, [_ZN6thrust24THRUST_300001_SM_1000_NS8cuda_cub4core6detail5shmemE+72];
	ld.shared.u64 	%rd52, [_ZN6thrust24THRUST_300001_SM_1000_NS8cuda_cub4core6detail5shmemE+80];
	setp.lt.s32 	%p202, %r622, %r79;
	mov.u64 	%rd242, %rd52;
	mov.u32 	%r623, %r79;
	@%p202 bra 	$L__BB1_61;
	setp.lt.s32 	%p203, %r79, %r622;
	mov.u64 	%rd242, %rd241;
	mov.u32 	%r623, %r622;
	@%p203 bra 	$L__BB1_61;
	setp.lt.s64 	%p204, %rd241, %rd52;
	min.s64 	%rd242, %rd241, %rd52;
	selp.b32 	%r623, %r622, %r79, %p204;
$L__BB1_61:
	ld.shared.u32 	%r82, [_ZN6thrust24THRUST_300001_SM_1000_NS8cuda_cub4core6detail5shmemE+88];
	ld.shared.u64 	%rd55, [_ZN6thrust24THRUST_300001_SM_1000_NS8cuda_cub4core6detail5shmemE+96];
	setp.lt.s32 	%p205, %r623, %r82;
	mov.u32 	%r624, %r82;
	mov.u64 	%rd243, %rd55;
	@%p205 bra 	$L__BB1_64;
	setp.lt.s32 	%p206, %r82, %r623;
	mov.u32 	%r624, %r623;
	mov.u64 	%rd243, %rd242;
	@%p206 bra 	$L__BB1_64;
	setp.lt.s64 	%p207, %rd242, %rd55;
	selp.b32 	%r624, %r623, %r82, %p207;
	min.s64 	%rd243, %rd242, %rd55;
$L__BB1_64:
	ld.shared.u32 	%r85, [_ZN6thrust24THRUST_300001_SM_1000_NS8cuda_cub4core6detail5shmemE+104];
	ld.shared.u64 	%rd58, [_ZN6thrust24THRUST_300001_SM_1000_NS8cuda_cub4core6detail5shmemE+112];
	setp.lt.s32 	%p208, %r624, %r85;
	mov.u32 	%r625, %r85;
	mov.u64 	%rd244, %rd58;
	@%p208 bra 	$L__BB1_67;
	setp.lt.s32 	%p209, %r85, %r624;
	mov.u32 	%r625, %r624;
	mov.u64 	%rd244, %rd243;
	@%p209 bra 	$L__BB1_67;
	setp.lt.s64 	%p210, %rd243, %rd58;
	selp.b32 	%r625, %r624, %r85, %p210;
	min.s64 	%rd244, %rd243, %rd58;
$L__BB1_67:
	ld.shared.u32 	%r88, [_ZN6thrust24THRUST_300001_SM_1000_NS8cuda_cub4core6detail5shmemE+120];
	ld.shared.u64 	%rd61, [_ZN6thrust24THRUST_300001_SM_1000_NS8cuda_cub4core6detail5shmemE+128];
	setp.lt.s32 	%p211, %r625, %r88;
	mov.u32 	%r677, %r88;
	mov.u64 	%rd285, %rd61;
	@%p211 bra 	$L__BB1_208;
	setp.lt.s32 	%p212, %r88, %r625;
	mov.u32 	%r677, %r625;
	mov.u64 	%rd285, %rd244;
	@%p212 bra 	$L__BB1_208;
	setp.lt.s64 	%p213, %rd244, %rd61;
	selp.b32 	%r677, %r625, %r88, %p213;
	min.s64 	%rd285, %rd244, %rd61;
	bra.uni 	$L__BB1_208;
$L__BB1_70:
	// begin inline asm
	mov.u32 %r375, %laneid;
	// end inline asm
	and.b32  	%r396, %r5, 992;
	add.s32 	%r397, %r396, 32;
	setp.gt.s32 	%p120, %r397, %r4;
	not.b32 	%r398, %r396;
	add.s32 	%r399, %r4, %r398;
	selp.b32 	%r394, %r399, 31, %p120;
	mov.b32 	%r393, 1;
	mov.b32 	%r395, -1;
	// begin inline asm
	shfl.sync.down.b32 %r376, %r613, %r393, %r394, %r395;
	// end inline asm
	// begin inline asm
	shfl.sync.down.b32 %r381, %r382, %r393, %r394, %r395;
	// end inline asm
	mov.b64 	{%r387, %r392}, %rd232;
	// begin inline asm
	shfl.sync.down.b32 %r386, %r387, %r393, %r394, %r395;
	// end inline asm
	// begin inline asm
	shfl.sync.down.b32 %r391, %r392, %r393, %r394, %r395;
	// end inline asm
	mov.b64 	%rd63, {%r386, %r391};
	setp.ge.s32 	%p121, %r375, %r394;
	mov.u32 	%r626, %r613;
	mov.u64 	%rd245, %rd232;
	@%p121 bra 	$L__BB1_74;
	setp.lt.s32 	%p122, %r613, %r376;
	mov.u32 	%r626, %r376;
	mov.u64 	%rd245, %rd63;
	@%p122 bra 	$L__BB1_74;
	setp.lt.s32 	%p123, %r376, %r613;
	mov.u32 	%r626, %r613;
	mov.u64 	%rd245, %rd232;
	@%p123 bra 	$L__BB1_74;
	setp.lt.s64 	%p124, %rd232, %rd63;
	selp.b32 	%r626, %r613, %r376, %p124;
	min.s64 	%rd245, %rd232, %rd63;
$L__BB1_74:
	mov.b32 	%r417, 2;
	mov.b32 	%r419, -1;
	// begin inline asm
	shfl.sync.down.b32 %r400, %r626, %r417, %r394, %r419;
	// end inline asm
	// begin inline asm
	shfl.sync.down.b32 %r405, %r406, %r417, %r394, %r419;
	// end inline asm
	mov.b64 	{%r411, %r416}, %rd245;
	// begin inline asm
	shfl.sync.down.b32 %r410, %r411, %r417, %r394, %r419;
	// end inline asm
	// begin inline asm
	shfl.sync.down.b32 %r415, %r416, %r417, %r394, %r419;
	// end inline asm
	mov.b64 	%rd66, {%r410, %r415};
	add.s32 	%r420, %r375, 2;
	setp.gt.s32 	%p125, %r420, %r394;
	mov.u32 	%r627, %r626;
	mov.u64 	%rd246, %rd245;
	@%p125 bra 	$L__BB1_78;
	setp.lt.s32 	%p126, %r626, %r400;
	mov.u32 	%r627, %r400;
	mov.u64 	%rd246, %rd66;
	@%p126 bra 	$L__BB1_78;
	setp.lt.s32 	%p127, %r400, %r626;
	mov.u32 	%r627, %r626;
	mov.u64 	%rd246, %rd245;
	@%p127 bra 	$L__BB1_78;
	setp.lt.s64 	%p128, %rd245, %rd66;
	selp.b32 	%r627, %r626, %r400, %p128;
	min.s64 	%rd246, %rd245, %rd66;
$L__BB1_78:
	mov.b32 	%r438, 4;
	mov.b32 	%r440, -1;
	// begin inline asm
	shfl.sync.down.b32 %r421, %r627, %r438, %r394, %r440;
	// end inline asm
	// begin inline asm
	shfl.sync.down.b32 %r426, %r427, %r438, %r394, %r440;
	// end inline asm
	mov.b64 	{%r432, %r437}, %rd246;
	// begin inline asm
	shfl.sync.down.b32 %r431, %r432, %r438, %r394, %r440;
	// end inline asm
	// begin inline asm
	shfl.sync.down.b32 %r436, %r437, %r438, %r394, %r440;
	// end inline asm
	mov.b64 	%rd69, {%r431, %r436};
	add.s32 	%r441, %r375, 4;
	setp.gt.s32 	%p129, %r441, %r394;
	mov.u32 	%r628, %r627;
	mov.u64 	%rd247, %rd246;
	@%p129 bra 	$L__BB1_82;
	setp.lt.s32 	%p130, %r627, %r421;
	mov.u32 	%r628, %r421;
	mov.u64 	%rd247, %rd69;
	@%p130 bra 	$L__BB1_82;
	setp.lt.s32 	%p131, %r421, %r627;
	mov.u32 	%r628, %r627;
	mov.u64 	%rd247, %rd246;
	@%p131 bra 	$L__BB1_82;
	setp.lt.s64 	%p132, %rd246, %rd69;
	selp.b32 	%r628, %r627, %r421, %p132;
	min.s64 	%rd247, %rd246, %rd69;
$L__BB1_82:
	mov.b32 	%r459, 8;
	mov.b32 	%r461, -1;
	// begin inline asm
	shfl.sync.down.b32 %r442, %r628, %r459, %r394, %r461;
	// end inline asm
	// begin inline asm
	shfl.sync.down.b32 %r447, %r448, %r459, %r394, %r461;
	// end inline asm
	mov.b64 	{%r453, %r458}, %rd247;
	// begin inline asm
	shfl.sync.down.b32 %r452, %r453, %r459, %r394, %r461;
	// end inline asm
	// begin inline asm
	shfl.sync.down.b32 %r457, %r458, %r459, %r394, %r461;
	// end inline asm
	mov.b64 	%rd72, {%r452, %r457};
	add.s32 	%r462, %r375, 8;
	setp.gt.s32 	%p133, %r462, %r394;
	mov.u32 	%r629, %r628;
	mov.u64 	%rd248, %rd247;
	@%p133 bra 	$L__BB1_86;
	setp.lt.s32 	%p134, %r628, %r442;
	mov.u32 	%r629, %r442;
	mov.u64 	%rd248, %rd72;
	@%p134 bra 	$L__BB1_86;
	setp.lt.s32 	%p135, %r442, %r628;
	mov.u32 	%r629, %r628;
	mov.u64 	%rd248, %rd247;
	@%p135 bra 	$L__BB1_86;
	setp.lt.s64 	%p136, %rd247, %rd72;
	selp.b32 	%r629, %r628, %r442, %p136;
	min.s64 	%rd248, %rd247, %rd72;
$L__BB1_86:
	mov.b32 	%r480, 16;
	mov.b32 	%r482, -1;
	// begin inline asm
	shfl.sync.down.b32 %r463, %r629, %r480, %r394, %r482;
	// end inline asm
	// begin inline asm
	shfl.sync.down.b32 %r468, %r469, %r480, %r394, %r482;
	// end inline asm
	mov.b64 	{%r474, %r479}, %rd248;
	// begin inline asm
	shfl.sync.down.b32 %r473, %r474, %r480, %r394, %r482;
	// end inline asm
	// begin inline asm
	shfl.sync.down.b32 %r478, %r479, %r480, %r394, %r482;
	// end inline asm
	mov.b64 	%rd75, {%r473, %r478};
	add.s32 	%r483, %r375, 16;
	setp.gt.s32 	%p137, %r483, %r394;
	mov.u32 	%r677, %r629;
	mov.u64 	%rd285, %rd248;
	@%p137 bra 	$L__BB1_90;
	setp.lt.s32 	%p138, %r629, %r463;
	mov.u32 	%r677, %r463;
	mov.u64 	%rd285, %rd75;
	@%p138 bra 	$L__BB1_90;
	setp.lt.s32 	%p139, %r463, %r629;
	mov.u32 	%r677, %r629;
	mov.u64 	%rd285, %rd248;
	@%p139 bra 	$L__BB1_90;
	setp.lt.s64 	%p140, %rd248, %rd75;
	selp.b32 	%r677, %r629, %r463, %p140;
	min.s64 	%rd285, %rd248, %rd75;
$L__BB1_90:
	setp.ne.s32 	%p141, %r375, 0;
	@%p141 bra 	$L__BB1_92;
	shr.u32 	%r484, %r5, 1;
	and.b32  	%r485, %r484, 496;
	mov.u32 	%r486, _ZN6thrust24THRUST_300001_SM_1000_NS8cuda_cub4core6detail5shmemE;
	add.s32 	%r487, %r486, %r485;
	st.shared.u32 	[%r487+8], %r677;
	st.shared.u64 	[%r487+16], %rd285;
$L__BB1_92:
	bar.sync 	0;
	setp.ne.s32 	%p142, %r5, 0;
	@%p142 bra 	$L__BB1_208;
	setp.lt.s32 	%p143, %r4, 33;
	mov.u32 	%r631, %r677;
	mov.u64 	%rd250, %rd285;
	@%p143 bra 	$L__BB1_97;
	ld.shared.u32 	%r107, [_ZN6thrust24THRUST_300001_SM_1000_NS8cuda_cub4core6detail5shmemE+24];
	ld.shared.u64 	%rd78, [_ZN6thrust24THRUST_300001_SM_1000_NS8cuda_cub4core6detail5shmemE+32];
	setp.lt.s32 	%p144, %r677, %r107;
	mov.u32 	%r631, %r107;
	mov.u64 	%rd250, %rd78;
	@%p144 bra 	$L__BB1_97;
	setp.lt.s32 	%p145, %r107, %r677;
	mov.u32 	%r631, %r677;
	mov.u64 	%rd250, %rd285;
	@%p145 bra 	$L__BB1_97;
	setp.lt.s64 	%p146, %rd285, %rd78;
	selp.b32 	%r631, %r677, %r107, %p146;
	min.s64 	%rd250, %rd285, %rd78;
$L__BB1_97:
	setp.lt.s32 	%p147, %r4, 65;
	mov.u32 	%r632, %r631;
	mov.u64 	%rd251, %rd250;
	@%p147 bra 	$L__BB1_101;
	ld.shared.u32 	%r110, [_ZN6thrust24THRUST_300001_SM_1000_NS8cuda_cub4core6detail5shmemE+40];
	ld.shared.u64 	%rd81, [_ZN6thrust24THRUST_300001_SM_1000_NS8cuda_cub4core6detail5shmemE+48];
	setp.lt.s32 	%p148, %r631, %r110;
	mov.u32 	%r632, %r110;
	mov.u64 	%rd251, %rd81;
	@%p148 bra 	$L__BB1_101;
	setp.lt.s32 	%p149, %r110, %r631;
	mov.u32 	%r632, %r631;
	mov.u64 	%rd251, %rd250;
	@%p149 bra 	$L__BB1_101;
	setp.lt.s64 	%p150, %rd250, %rd81;
	selp.b32 	%r632, %r631, %r110, %p150;
	min.s64 	%rd251, %rd250, %rd81;
$L__BB1_101:
	setp.lt.s32 	%p151, %r4, 97;
	mov.u32 	%r633, %r632;
	mov.u64 	%rd252, %rd251;
	@%p151 bra 	$L__BB1_105;
	ld.shared.u32 	%r113, [_ZN6thrust24THRUST_300001_SM_1000_NS8cuda_cub4core6detail5shmemE+56];
	ld.shared.u64 	%rd84, [_ZN6thrust24THRUST_300001_SM_1000_NS8cuda_cub4core6detail5shmemE+64];
	setp.lt.s32 	%p152, %r632, %r113;
	mov.u32 	%r633, %r113;
	mov.u64 	%rd252, %rd84;
	@%p152 bra 	$L__BB1_105;
	setp.lt.s32 	%p153, %r113, %r632;
	mov.u32 	%r633, %r632;
	mov.u64 	%rd252, %rd251;
	@%p153 bra 	$L__BB1_105;
	setp.lt.s64 	%p154, %rd251, %rd84;
	selp.b32 	%r633, %r632, %r113, %p154;
	min.s64 	%rd252, %rd251, %rd84;
$L__BB1_105:
	setp.lt.s32 	%p155, %r4, 129;
	mov.u32 	%r634, %r633;
	mov.u64 	%rd253, %rd252;
	@%p155 bra 	$L__BB1_109;
	ld.shared.u32 	%r116, [_ZN6thrust24THRUST_300001_SM_1000_NS8cuda_cub4core6detail5shmemE+72];
	ld.shared.u64 	%rd87, [_ZN6thrust24THRUST_300001_SM_1000_NS8cuda_cub4core6detail5shmemE+80];
	setp.lt.s32 	%p156, %r633, %r116;
	mov.u32 	%r634, %r116;
	mov.u64 	%rd253, %rd87;
	@%p156 bra 	$L__BB1_109;
	setp.lt.s32 	%p157, %r116, %r633;
	mov.u32 	%r634, %r633;
	mov.u64 	%rd253, %rd252;
	@%p157 bra 	$L__BB1_109;
	setp.lt.s64 	%p158, %rd252, %rd87;
	selp.b32 	%r634, %r633, %r116, %p158;
	min.s64 	%rd253, %rd252, %rd87;
$L__BB1_109:
	setp.lt.s32 	%p159, %r4, 161;
	mov.u32 	%r635, %r634;
	mov.u64 	%rd254, %rd253;
	@%p159 bra 	$L__BB1_113;
	ld.shared.u32 	%r119, [_ZN6thrust24THRUST_300001_SM_1000_NS8cuda_cub4core6detail5shmemE+88];
	ld.shared.u64 	%rd90, [_ZN6thrust24THRUST_300001_SM_1000_NS8cuda_cub4core6detail5shmemE+96];
	setp.lt.s32 	%p160, %r634, %r119;
	mov.u32 	%r635, %r119;
	mov.u64 	%rd254, %rd90;
	@%p160 bra 	$L__BB1_113;
	setp.lt.s32 	%p161, %r119, %r634;
	mov.u32 	%r635, %r634;
	mov.u64 	%rd254, %rd253;
	@%p161 bra 	$L__BB1_113;
	setp.lt.s64 	%p162, %rd253, %rd90;
	selp.b32 	%r635, %r634, %r119, %p162;
	min.s64 	%rd254, %rd253, %rd90;
$L__BB1_113:
	setp.lt.s32 	%p163, %r4, 193;
	mov.u32 	%r636, %r635;
	mov.u64 	%rd255, %rd254;
	@%p163 bra 	$L__BB1_117;
	ld.shared.u32 	%r122, [_ZN6thrust24THRUST_300001_SM_1000_NS8cuda_cub4core6detail5shmemE+104];
	ld.shared.u64 	%rd93, [_ZN6thrust24THRUST_300001_SM_1000_NS8cuda_cub4core6detail5shmemE+112];
	setp.lt.s32 	%p164, %r635, %r122;
	mov.u32 	%r636, %r122;
	mov.u64 	%rd255, %rd93;
	@%p164 bra 	$L__BB1_117;
	setp.lt.s32 	%p165, %r122, %r635;
	mov.u32 	%r636, %r635;
	mov.u64 	%rd255, %rd254;
	@%p165 bra 	$L__BB1_117;
	setp.lt.s64 	%p166, %rd254, %rd93;
	selp.b32 	%r636, %r635, %r122, %p166;
	min.s64 	%rd255, %rd254, %rd93;
$L__BB1_117:
	setp.lt.s32 	%p167, %r4, 225;
	mov.u32 	%r677, %r636;
	mov.u64 	%rd285, %rd255;
	@%p167 bra 	$L__BB1_208;
	ld.shared.u32 	%r125, [_ZN6thrust24THRUST_300001_SM_1000_NS8cuda_cub4core6detail5shmemE+120];
	ld.shared.u64 	%rd96, [_ZN6thrust24THRUST_300001_SM_1000_NS8cuda_cub4core6detail5shmemE+128];
	setp.lt.s32 	%p168, %r636, %r125;
	mov.u32 	%r677, %r125;
	mov.u64 	%rd285, %rd96;
	@%p168 bra 	$L__BB1_208;
	setp.lt.s32 	%p169, %r125, %r636;
	mov.u32 	%r677, %r636;
	mov.u64 	%rd285, %rd255;
	@%p169 bra 	$L__BB1_208;
	setp.lt.s64 	%p170, %rd255, %rd96;
	selp.b32 	%r677, %r636, %r125, %p170;
	min.s64 	%rd285, %rd255, %rd96;
	bra.uni 	$L__BB1_208;
$L__BB1_121:
	mov.u32 	%r127, %tid.x;
	cvt.s64.s32 	%rd183, %r2;
	add.s64 	%rd98, %rd3, %rd183;
	cvt.u64.u32 	%rd99, %r127;
	add.s64 	%rd184, %rd99, %rd183;
	shl.b64 	%rd185, %rd184, 2;
	add.s64 	%rd186, %rd2, %rd185;
	ld.global.u32 	%r238, [%rd186];
	add.s32 	%r239, %r127, 256;
	cvt.u64.u32 	%rd187, %r239;
	ld.global.u32 	%r240, [%rd186+1024];
	add.s32 	%r241, %r127, 512;
	cvt.u64.u32 	%rd188, %r241;
	ld.global.u32 	%r242, [%rd186+2048];
	add.s32 	%r243, %r127, 768;
	cvt.u64.u32 	%rd189, %r243;
	ld.global.u32 	%r244, [%rd186+3072];
	or.b32  	%r245, %r127, 1024;
	cvt.u64.u32 	%rd100, %r245;
	add.s64 	%rd273, %rd98, %rd100;
	ld.global.u32 	%r665, [%rd186+4096];
	setp.lt.s32 	%p2, %r238, %r240;
	max.s32 	%r246, %r238, %r240;
	selp.b64 	%rd190, %rd187, %rd99, %p2;
	setp.lt.s32 	%p3, %r246, %r242;
	max.s32 	%r247, %r246, %r242;
	selp.b64 	%rd191, %rd188, %rd190, %p3;
	setp.lt.s32 	%p4, %r247, %r244;
	max.s32 	%r129, %r247, %r244;
	selp.b64 	%rd102, %rd189, %rd191, %p4;
	setp.lt.s32 	%p5, %r129, %r665;
	@%p5 bra 	$L__BB1_123;
	setp.lt.s32 	%p6, %r665, %r129;
	setp.lt.u64 	%p7, %rd102, %rd100;
	or.pred  	%p8, %p6, %p7;
	selp.b32 	%r665, %r129, %r665, %p8;
	add.s64 	%rd192, %rd98, %rd102;
	selp.b64 	%rd273, %rd192, %rd273, %p8;
$L__BB1_123:
	setp.le.s32 	%p9, %r235, %r3;
	@%p9 bra 	$L__BB1_164;
	setp.ne.s32 	%p10, %r127, 0;
	@%p10 bra 	$L__BB1_126;
	atom.global.add.u32 	%r248, [%rd1+4], 1280;
	add.s32 	%r249, %r248, %r3;
	st.shared.u32 	[_ZN6thrust24THRUST_300001_SM_1000_NS8cuda_cub4core6detail5shmemE+152], %r249;
$L__BB1_126:
	bar.sync 	0;
	ld.shared.u32 	%r646, [_ZN6thrust24THRUST_300001_SM_1000_NS8cuda_cub4core6detail5shmemE+152];
	add.s32 	%r250, %r646, 1280;
	setp.gt.s32 	%p11, %r250, %r235;
	@%p11 bra 	$L__BB1_141;
	mov.u32 	%r639, %r665;
	mov.u64 	%rd257, %rd273;
$L__BB1_128:
	cvt.s64.s32 	%rd193, %r646;
	add.s64 	%rd194, %rd99, %rd193;
	shl.b64 	%rd195, %rd194, 2;
	add.s64 	%rd196, %rd2, %rd195;
	add.s64 	%rd258, %rd194, %rd3;
	ld.global.u32 	%r640, [%rd196];
	add.s64 	%rd259, %rd258, 256;
	ld.global.u32 	%r641, [%rd196+1024];
	add.s64 	%rd260, %rd258, 512;
	ld.global.u32 	%r642, [%rd196+2048];
	add.s64 	%rd261, %rd258, 768;
	ld.global.u32 	%r643, [%rd196+3072];
	add.s64 	%rd273, %rd258, 1024;
	ld.global.u32 	%r665, [%rd196+4096];
	setp.lt.s32 	%p12, %r639, %r640;
	@%p12 bra 	$L__BB1_130;
	setp.lt.s32 	%p13, %r640, %r639;
	setp.lt.s64 	%p14, %rd257, %rd258;
	or.pred  	%p15, %p13, %p14;
	selp.b32 	%r640, %r639, %r640, %p15;
	selp.b64 	%rd258, %rd257, %rd258, %p15;
$L__BB1_130:
	setp.lt.s32 	%p16, %r640, %r641;
	@%p16 bra 	$L__BB1_132;
	setp.lt.s32 	%p17, %r641, %r640;
	setp.lt.s64 	%p18, %rd258, %rd259;
	or.pred  	%p19, %p17, %p18;
	selp.b32 	%r641, %r640, %r641, %p19;
	selp.b64 	%rd259, %rd258, %rd259, %p19;
$L__BB1_132:
	setp.lt.s32 	%p20, %r641, %r642;
	@%p20 bra 	$L__BB1_134;
	setp.lt.s32 	%p21, %r642, %r641;
	setp.lt.s64 	%p22, %rd259, %rd260;
	or.pred  	%p23, %p21, %p22;
	selp.b32 	%r642, %r641, %r642, %p23;
	selp.b64 	%rd260, %rd259, %rd260, %p23;
$L__BB1_134:
	setp.lt.s32 	%p24, %r642, %r643;
	@%p24 bra 	$L__BB1_136;
	setp.lt.s32 	%p25, %r643, %r642;
	setp.lt.s64 	%p26, %rd260, %rd261;
	or.pred  	%p27, %p25, %p26;
	selp.b32 	%r643, %r642, %r643, %p27;
	selp.b64 	%rd261, %rd260, %rd261, %p27;
$L__BB1_136:
	setp.lt.s32 	%p28, %r643, %r665;
	@%p28 bra 	$L__BB1_138;
	setp.lt.s32 	%p29, %r665, %r643;
	setp.lt.s64 	%p30, %rd261, %rd273;
	or.pred  	%p31, %p29, %p30;
	selp.b32 	%r665, %r643, %r665, %p31;
	selp.b64 	%rd273, %rd261, %rd273, %p31;
$L__BB1_138:
	setp.ne.s32 	%p32, %r127, 0;
	bar.sync 	0;
	@%p32 bra 	$L__BB1_140;
	atom.global.add.u32 	%r251, [%rd1+4], 1280;
	add.s32 	%r252, %r251, %r3;
	st.shared.u32 	[_ZN6thrust24THRUST_300001_SM_1000_NS8cuda_cub4core6detail5shmemE+152], %r252;
$L__BB1_140:
	bar.sync 	0;
	ld.shared.u32 	%r646, [_ZN6thrust24THRUST_300001_SM_1000_NS8cuda_cub4core6detail5shmemE+152];
	add.s32 	%r253, %r646, 1280;
	setp.le.s32 	%p33, %r253, %r235;
	mov.u32 	%r639, %r665;
	mov.u64 	%rd257, %rd273;
	@%p33 bra 	$L__BB1_128;
$L__BB1_141:
	setp.le.s32 	%p34, %r235, %r646;
	@%p34 bra 	$L__BB1_164;
	sub.s32 	%r153, %r235, %r646;
	setp.ge.s32 	%p35, %r127, %r153;
	@%p35 bra 	$L__BB1_164;
	not.b32 	%r255, %r127;
	add.s32 	%r256, %r235, %r255;
	sub.s32 	%r154, %r256, %r646;
	and.b32  	%r257, %r154, 768;
	setp.eq.s32 	%p36, %r257, 768;
	mov.u32 	%r652, %r127;
	@%p36 bra 	$L__BB1_149;
	add.s32 	%r648, %r127, %r646;
	shr.u32 	%r258, %r154, 8;
	add.s32 	%r259, %r258, 1;
	and.b32  	%r260, %r259, 3;
	neg.s32 	%r647, %r260;
	mov.u32 	%r652, %r127;
$L__BB1_145:
	.pragma "nounroll";
	mov.u64 	%rd122, %rd273;
	mov.u32 	%r160, %r665;
	cvt.s64.s32 	%rd198, %r648;
	add.s64 	%rd123, %rd3, %rd198;
	mul.wide.s32 	%rd199, %r648, 4;
	add.s64 	%rd200, %rd2, %rd199;
	ld.global.u32 	%r161, [%rd200];
	setp.lt.s32 	%p37, %r160, %r161;
	mov.u32 	%r665, %r161;
	mov.u64 	%rd273, %rd123;
	@%p37 bra 	$L__BB1_148;
	setp.lt.s32 	%p38, %r161, %r160;
	mov.u32 	%r665, %r160;
	mov.u64 	%rd273, %rd122;
	@%p38 bra 	$L__BB1_148;
	setp.lt.s64 	%p39, %rd122, %rd123;
	selp.b32 	%r665, %r160, %r161, %p39;
	min.s64 	%rd273, %rd122, %rd123;
$L__BB1_148:
	add.s32 	%r652, %r652, 256;
	add.s32 	%r648, %r648, 256;
	add.s32 	%r647, %r647, 1;
	setp.ne.s32 	%p40, %r647, 0;
	@%p40 bra 	$L__BB1_145;
$L__BB1_149:
	setp.lt.u32 	%p41, %r154, 768;
	@%p41 bra 	$L__BB1_164;
	add.s32 	%r655, %r652, %r646;
	add.s32 	%r658, %r655, 256;
	add.s32 	%r657, %r655, 512;
	add.s32 	%r656, %r655, 768;
	add.s64 	%rd128, %rd2, 2048;
$L__BB1_151:
	cvt.s64.s32 	%rd201, %r658;
	add.s64 	%rd130, %rd3, %rd201;
	cvt.s64.s32 	%rd202, %r657;
	add.s64 	%rd131, %rd3, %rd202;
	cvt.s64.s32 	%rd203, %r656;
	add.s64 	%rd132, %rd3, %rd203;
	cvt.s64.s32 	%rd204, %r655;
	mul.wide.s32 	%rd205, %r655, 4;
	add.s64 	%rd133, %rd128, %rd205;
	add.s64 	%rd134, %rd3, %rd204;
	ld.global.u32 	%r180, [%rd133+-2048];
	setp.lt.s32 	%p42, %r665, %r180;
	mov.u32 	%r661, %r180;
	mov.u64 	%rd269, %rd134;
	@%p42 bra 	$L__BB1_154;
	setp.lt.s32 	%p43, %r180, %r665;
	mov.u32 	%r661, %r665;
	mov.u64 	%rd269, %rd273;
	@%p43 bra 	$L__BB1_154;
	setp.lt.s64 	%p44, %rd273, %rd134;
	selp.b32 	%r661, %r665, %r180, %p44;
	min.s64 	%rd269, %rd273, %rd134;
$L__BB1_154:
	ld.global.u32 	%r183, [%rd133+-1024];
	setp.lt.s32 	%p45, %r661, %r183;
	mov.u32 	%r662, %r183;
	mov.u64 	%rd270, %rd130;
	@%p45 bra 	$L__BB1_157;
	setp.lt.s32 	%p46, %r183, %r661;
	mov.u32 	%r662, %r661;
	mov.u64 	%rd270, %rd269;
	@%p46 bra 	$L__BB1_157;
	setp.lt.s64 	%p47, %rd269, %rd130;
	selp.b32 	%r662, %r661, %r183, %p47;
	min.s64 	%rd270, %rd269, %rd130;
$L__BB1_157:
	ld.global.u32 	%r186, [%rd133];
	setp.lt.s32 	%p48, %r662, %r186;
	mov.u32 	%r663, %r186;
	mov.u64 	%rd271, %rd131;
	@%p48 bra 	$L__BB1_160;
	setp.lt.s32 	%p49, %r186, %r662;
	mov.u32 	%r663, %r662;
	mov.u64 	%rd271, %rd270;
	@%p49 bra 	$L__BB1_160;
	setp.lt.s64 	%p50, %rd270, %rd131;
	selp.b32 	%r663, %r662, %r186, %p50;
	min.s64 	%rd271, %rd270, %rd131;
$L__BB1_160:
	ld.global.u32 	%r189, [%rd133+1024];
	setp.lt.s32 	%p51, %r663, %r189;
	mov.u32 	%r665, %r189;
	mov.u64 	%rd273, %rd132;
	@%p51 bra 	$L__BB1_163;
	setp.lt.s32 	%p52, %r189, %r663;
	mov.u32 	%r665, %r663;
	mov.u64 	%rd273, %rd271;
	@%p52 bra 	$L__BB1_163;
	setp.lt.s64 	%p53, %rd271, %rd132;
	selp.b32 	%r665, %r663, %r189, %p53;
	min.s64 	%rd273, %rd271, %rd132;
$L__BB1_163:
	add.s32 	%r652, %r652, 1024;
	add.s32 	%r658, %r658, 1024;
	add.s32 	%r657, %r657, 1024;
	add.s32 	%r656, %r656, 1024;
	add.s32 	%r655, %r655, 1024;
	setp.lt.s32 	%p54, %r652, %r153;
	@%p54 bra 	$L__BB1_151;
$L__BB1_164:
	// begin inline asm
	mov.u32 %r261, %laneid;
	// end inline asm
	mov.b32 	%r279, 1;
	mov.b32 	%r280, 31;
	mov.b32 	%r281, -1;
	// begin inline asm
	shfl.sync.down.b32 %r262, %r665, %r279, %r280, %r281;
	// end inline asm
	// begin inline asm
	shfl.sync.down.b32 %r267, %r268, %r279, %r280, %r281;
	// end inline asm
	mov.b64 	{%r273, %r278}, %rd273;
	// begin inline asm
	shfl.sync.down.b32 %r272, %r273, %r279, %r280, %r281;
	// end inline asm
	// begin inline asm
	shfl.sync.down.b32 %r277, %r278, %r279, %r280, %r281;
	// end inline asm
	mov.b64 	%rd144, {%r272, %r277};
	setp.gt.s32 	%p55, %r261, 30;
	mov.u32 	%r666, %r665;
	mov.u64 	%rd274, %rd273;
	@%p55 bra 	$L__BB1_168;
	setp.lt.s32 	%p56, %r665, %r262;
	mov.u32 	%r666, %r262;
	mov.u64 	%rd274, %rd144;
	@%p56 bra 	$L__BB1_168;
	setp.lt.s32 	%p57, %r262, %r665;
	mov.u32 	%r666, %r665;
	mov.u64 	%rd274, %rd273;
	@%p57 bra 	$L__BB1_168;
	setp.lt.s64 	%p58, %rd273, %rd144;
	selp.b32 	%r666, %r665, %r262, %p58;
	min.s64 	%rd274, %rd273, %rd144;
$L__BB1_168:
	mov.b32 	%r299, 2;
	mov.b32 	%r300, 31;
	mov.b32 	%r301, -1;
	// begin inline asm
	shfl.sync.down.b32 %r282, %r666, %r299, %r300, %r301;
	// end inline asm
	// begin inline asm
	shfl.sync.down.b32 %r287, %r288, %r299, %r300, %r301;
	// end inline asm
	mov.b64 	{%r293, %r298}, %rd274;
	// begin inline asm
	shfl.sync.down.b32 %r292, %r293, %r299, %r300, %r301;
	// end inline asm
	// begin inline asm
	shfl.sync.down.b32 %r297, %r298, %r299, %r300, %r301;
	// end inline asm
	mov.b64 	%rd147, {%r292, %r297};
	setp.gt.s32 	%p59, %r261, 29;
	mov.u32 	%r667, %r666;
	mov.u64 	%rd275, %rd274;
	@%p59 bra 	$L__BB1_172;
	setp.lt.s32 	%p60, %r666, %r282;
	mov.u32 	%r667, %r282;
	mov.u64 	%rd275, %rd147;
	@%p60 bra 	$L__BB1_172;
	setp.lt.s32 	%p61, %r282, %r666;
	mov.u32 	%r667, %r666;
	mov.u64 	%rd275, %rd274;
	@%p61 bra 	$L__BB1_172;
	setp.lt.s64 	%p62, %rd274, %rd147;
	selp.b32 	%r667, %r666, %r282, %p62;
	min.s64 	%rd275, %rd274, %rd147;
$L__BB1_172:
	mov.b32 	%r319, 4;
	mov.b32 	%r320, 31;
	mov.b32 	%r321, -1;
	// begin inline asm
	shfl.sync.down.b32 %r302, %r667, %r319, %r320, %r321;
	// end inline asm
	// begin inline asm
	shfl.sync.down.b32 %r307, %r308, %r319, %r320, %r321;
	// end inline asm
	mov.b64 	{%r313, %r318}, %rd275;
	// begin inline asm
	shfl.sync.down.b32 %r312, %r313, %r319, %r320, %r321;
	// end inline asm
	// begin inline asm
	shfl.sync.down.b32 %r317, %r318, %r319, %r320, %r321;
	// end inline asm
	mov.b64 	%rd150, {%r312, %r317};
	setp.gt.s32 	%p63, %r261, 27;
	mov.u32 	%r668, %r667;
	mov.u64 	%rd276, %rd275;
	@%p63 bra 	$L__BB1_176;
	setp.lt.s32 	%p64, %r667, %r302;
	mov.u32 	%r668, %r302;
	mov.u64 	%rd276, %rd150;
	@%p64 bra 	$L__BB1_176;
	setp.lt.s32 	%p65, %r302, %r667;
	mov.u32 	%r668, %r667;
	mov.u64 	%rd276, %rd275;
	@%p65 bra 	$L__BB1_176;
	setp.lt.s64 	%p66, %rd275, %rd150;
	selp.b32 	%r668, %r667, %r302, %p66;
	min.s64 	%rd276, %rd275, %rd150;
$L__BB1_176:
	mov.b32 	%r339, 8;
	mov.b32 	%r340, 31;
	mov.b32 	%r341, -1;
	// begin inline asm
	shfl.sync.down.b32 %r322, %r668, %r339, %r340, %r341;
	// end inline asm
	// begin inline asm
	shfl.sync.down.b32 %r327, %r328, %r339, %r340, %r341;
	// end inline asm
	mov.b64 	{%r333, %r338}, %rd276;
	// begin inline asm
	shfl.sync.down.b32 %r332, %r333, %r339, %r340, %r341;
	// end inline asm
	// begin inline asm
	shfl.sync.down.b32 %r337, %r338, %r339, %r340, %r341;
	// end inline asm
	mov.b64 	%rd153, {%r332, %r337};
	setp.gt.s32 	%p67, %r261, 23;
	mov.u32 	%r669, %r668;
	mov.u64 	%rd277, %rd276;
	@%p67 bra 	$L__BB1_180;
	setp.lt.s32 	%p68, %r668, %r322;
	mov.u32 	%r669, %r322;
	mov.u64 	%rd277, %rd153;
	@%p68 bra 	$L__BB1_180;
	setp.lt.s32 	%p69, %r322, %r668;
	mov.u32 	%r669, %r668;
	mov.u64 	%rd277, %rd276;
	@%p69 bra 	$L__BB1_180;
	setp.lt.s64 	%p70, %rd276, %rd153;
	selp.b32 	%r669, %r668, %r322, %p70;
	min.s64 	%rd277, %rd276, %rd153;
$L__BB1_180:
	mov.b32 	%r359, 16;
	mov.b32 	%r360, 31;
	mov.b32 	%r361, -1;
	// begin inline asm
	shfl.sync.down.b32 %r342, %r669, %r359, %r360, %r361;
	// end inline asm
	// begin inline asm
	shfl.sync.down.b32 %r347, %r348, %r359, %r360, %r361;
	// end inline asm
	mov.b64 	{%r353, %r358}, %rd277;
	// begin inline asm
	shfl.sync.down.b32 %r352, %r353, %r359, %r360, %r361;
	// end inline asm
	// begin inline asm
	shfl.sync.down.b32 %r357, %r358, %r359, %r360, %r361;
	// end inline asm
	mov.b64 	%rd156, {%r352, %r357};
	setp.gt.s32 	%p71, %r261, 15;
	mov.u32 	%r677, %r669;
	mov.u64 	%rd285, %rd277;
	@%p71 bra 	$L__BB1_184;
	setp.lt.s32 	%p72, %r669, %r342;
	mov.u32 	%r677, %r342;
	mov.u64 	%rd285, %rd156;
	@%p72 bra 	$L__BB1_184;
	setp.lt.s32 	%p73, %r342, %r669;
	mov.u32 	%r677, %r669;
	mov.u64 	%rd285, %rd277;
	@%p73 bra 	$L__BB1_184;
	setp.lt.s64 	%p74, %rd277, %rd156;
	selp.b32 	%r677, %r669, %r342, %p74;
	min.s64 	%rd285, %rd277, %rd156;
$L__BB1_184:
	setp.ne.s32 	%p75, %r261, 0;
	@%p75 bra 	$L__BB1_186;
	shr.u32 	%r362, %r127, 1;
	and.b32  	%r363, %r362, 496;
	mov.u32 	%r364, _ZN6thrust24THRUST_300001_SM_1000_NS8cuda_cub4core6detail5shmemE;
	add.s32 	%r365, %r364, %r363;
	st.shared.u32 	[%r365+8], %r677;
	st.shared.u64 	[%r365+16], %rd285;
$L__BB1_186:
	bar.sync 	0;
	setp.ne.s32 	%p76, %r127, 0;
	@%p76 bra 	$L__BB1_208;
	ld.shared.u32 	%r214, [_ZN6thrust24THRUST_300001_SM_1000_NS8cuda_cub4core6detail5shmemE+24];
	ld.shared.u64 	%rd159, [_ZN6thrust24THRUST_300001_SM_1000_NS8cuda_cub4core6detail5shmemE+32];
	setp.lt.s32 	%p77, %r677, %r214;
	mov.u32 	%r671, %r214;
	mov.u64 	%rd279, %rd159;
	@%p77 bra 	$L__BB1_190;
	setp.lt.s32 	%p78, %r214, %r677;
	mov.u32 	%r671, %r677;
	mov.u64 	%rd279, %rd285;
	@%p78 bra 	$L__BB1_190;
	setp.lt.s64 	%p79, %rd285, %rd159;
	selp.b32 	%r671, %r677, %r214, %p79;
	min.s64 	%rd279, %rd285, %rd159;
$L__BB1_190:
	ld.shared.u32 	%r217, [_ZN6thrust24THRUST_300001_SM_1000_NS8cuda_cub4core6detail5shmemE+40];
	ld.shared.u64 	%rd162, [_ZN6thrust24THRUST_300001_SM_1000_NS8cuda_cub4core6detail5shmemE+48];
	setp.lt.s32 	%p80, %r671, %r217;
	mov.u32 	%r672, %r217;
	mov.u64 	%rd280, %rd162;
	@%p80 bra 	$L__BB1_193;
	setp.lt.s32 	%p81, %r217, %r671;
	mov.u32 	%r672, %r671;
	mov.u64 	%rd280, %rd279;
	@%p81 bra 	$L__BB1_193;
	setp.lt.s64 	%p82, %rd279, %rd162;
	selp.b32 	%r672, %r671, %r217, %p82;
	min.s64 	%rd280, %rd279, %rd162;
$L__BB1_193:
	ld.shared.u32 	%r220, [_ZN6thrust24THRUST_300001_SM_1000_NS8cuda_cub4core6detail5shmemE+56];
	ld.shared.u64 	%rd165, [_ZN6thrust24THRUST_300001_SM_1000_NS8cuda_cub4core6detail5shmemE+64];
	setp.lt.s32 	%p83, %r672, %r220;
	mov.u32 	%r673, %r220;
	mov.u64 	%rd281, %rd165;
	@%p83 bra 	$L__BB1_196;
	setp.lt.s32 	%p84, %r220, %r672;
	mov.u32 	%r673, %r672;
	mov.u64 	%rd281, %rd280;
	@%p84 bra 	$L__BB1_196;
	setp.lt.s64 	%p85, %rd280, %rd165;
	selp.b32 	%r673, %r672, %r220, %p85;
	min.s64 	%rd281, %rd280, %rd165;
$L__BB1_196:
	ld.shared.u32 	%r223, [_ZN6thrust24THRUST_300001_SM_1000_NS8cuda_cub4core6detail5shmemE+72];
	ld.shared.u64 	%rd168, [_ZN6thrust24THRUST_300001_SM_1000_NS8cuda_cub4core6detail5shmemE+80];
	setp.lt.s32 	%p86, %r673, %r223;
	mov.u32 	%r674, %r223;
	mov.u64 	%rd282, %rd168;
	@%p86 bra 	$L__BB1_199;
	setp.lt.s32 	%p87, %r223, %r673;
	mov.u32 	%r674, %r673;
	mov.u64 	%rd282, %rd281;
	@%p87 bra 	$L__BB1_199;
	setp.lt.s64 	%p88, %rd281, %rd168;
	selp.b32 	%r674, %r673, %r223, %p88;
	min.s64 	%rd282, %rd281, %rd168;
$L__BB1_199:
	ld.shared.u32 	%r226, [_ZN6thrust24THRUST_300001_SM_1000_NS8cuda_cub4core6detail5shmemE+88];
	ld.shared.u64 	%rd171, [_ZN6thrust24THRUST_300001_SM_1000_NS8cuda_cub4core6detail5shmemE+96];
	setp.lt.s32 	%p89, %r674, %r226;
	mov.u32 	%r675, %r226;
	mov.u64 	%rd283, %rd171;
	@%p89 bra 	$L__BB1_202;
	setp.lt.s32 	%p90, %r226, %r674;
	mov.u32 	%r675, %r674;
	mov.u64 	%rd283, %rd282;
	@%p90 bra 	$L__BB1_202;
	setp.lt.s64 	%p91, %rd282, %rd171;
	selp.b32 	%r675, %r674, %r226, %p91;
	min.s64 	%rd283, %rd282, %rd171;
$L__BB1_202:
	ld.shared.u32 	%r229, [_ZN6thrust24THRUST_300001_SM_1000_NS8cuda_cub4core6detail5shmemE+104];
	ld.shared.u64 	%rd174, [_ZN6thrust24THRUST_300001_SM_1000_NS8cuda_cub4core6detail5shmemE+112];
	setp.lt.s32 	%p92, %r675, %r229;
	mov.u32 	%r676, %r229;
	mov.u64 	%rd284, %rd174;
	@%p92 bra 	$L__BB1_205;
	setp.lt.s32 	%p93, %r229, %r675;
	mov.u32 	%r676, %r675;
	mov.u64 	%rd284, %rd283;
	@%p93 bra 	$L__BB1_205;
	setp.lt.s64 	%p94, %rd283, %rd174;
	selp.b32 	%r676, %r675, %r229, %p94;
	min.s64 	%rd284, %rd283, %rd174;
$L__BB1_205:
	ld.shared.u32 	%r232, [_ZN6thrust24THRUST_300001_SM_1000_NS8cuda_cub4core6detail5shmemE+120];
	ld.shared.u64 	%rd177, [_ZN6thrust24THRUST_300001_SM_1000_NS8cuda_cub4core6detail5shmemE+128];
	setp.lt.s32 	%p95, %r676, %r232;
	mov.u32 	%r677, %r232;
	mov.u64 	%rd285, %rd177;
	@%p95 bra 	$L__BB1_208;
	setp.lt.s32 	%p96, %r232, %r676;
	mov.u32 	%r677, %r676;
	mov.u64 	%rd285, %rd284;
	@%p96 bra 	$L__BB1_208;
	setp.lt.s64 	%p97, %rd284, %rd177;
	selp.b32 	%r677, %r676, %r232, %p97;
	min.s64 	%rd285, %rd284, %rd177;
$L__BB1_208:
	mov.u32 	%r593, %tid.x;
	setp.ne.s32 	%p214, %r593, 0;
	@%p214 bra 	$L__BB1_210;
	ld.param.u64 	%rd222, [_ZN6thrust24THRUST_300001_SM_1000_NS8cuda_cub4core6detail13_kernel_agentINS1_8__reduce11ReduceAgentINS0_12zip_iteratorIN4cuda3std3__45tupleIJNS0_10device_ptrIiEENS0_17counting_iteratorIlNS0_11use_defaultESF_SF_EEEEEEEPNSB_IJilEEESJ_iNS1_9__extrema9arg_max_fIilNSA_4lessIiEEEEEEJSI_SK_iN3cub18CUB_300001_SM_100013GridEvenShareIiEENSS_9GridQueueIjEESP_EEEvDpT0__param_1];
	cvta.to.global.u64 	%rd219, %rd222;
	mul.wide.u32 	%rd220, %r1, 16;
	add.s64 	%rd221, %rd219, %rd220;
	st.global.u32 	[%rd221], %r677;
	st.global.u64 	[%rd221+8], %rd285;
$L__BB1_210:
	ret;

}
	// .globl	_ZN6thrust24THRUST_300001_SM_1000_NS8cuda_cub4core6detail13_kernel_agentINS1_8__reduce10DrainAgentIiEEJN3cub18CUB_300001_SM_10009GridQueueIjEEiEEEvDpT0_
.visible .entry _ZN6thrust24THRUST_300001_SM_1000_NS8cuda_cub4core6detail13_kernel_agentINS1_8__reduce10DrainAgentIiEEJN3cub18CUB_300001_SM_10009GridQueueIjEEiEEEvDpT0_(
	.param .align 8 .b8 _ZN6thrust24THRUST_300001_SM_1000_NS8cuda_cub4core6detail13_kernel_agentINS1_8__reduce10DrainAgentIiEEJN3cub18CUB_300001_SM_10009GridQueueIjEEiEEEvDpT0__param_0[8],
	.param .u32 _ZN6thrust24THRUST_300001_SM_1000_NS8cuda_cub4core6detail13_kernel_agentINS1_8__reduce10DrainAgentIiEEJN3cub18CUB_300001_SM_10009GridQueueIjEEiEEEvDpT0__param_1
)
.maxntid 1
{
	.reg .b32 	%r<3>;
	.reg .b64 	%rd<3>;

	ld.param.u64 	%rd1, [_ZN6thrust24THRUST_300001_SM_1000_NS8cuda_cub4core6detail13_kernel_agentINS1_8__reduce10DrainAgentIiEEJN3cub18CUB_300001_SM_10009GridQueueIjEEiEEEvDpT0__param_0];
	ld.param.u32 	%r1, [_ZN6thrust24THRUST_300001_SM_1000_NS8cuda_cub4core6detail13_kernel_agentINS1_8__reduce10DrainAgentIiEEJN3cub18CUB_300001_SM_10009GridQueueIjEEiEEEvDpT0__param_1];
	cvta.to.global.u64 	%rd2, %rd1;
	st.global.u32 	[%rd2], %r1;
	mov.b32 	%r2, 0;
	st.global.u32 	[%rd2+4], %r2;
	ret;

}
	// .globl	_ZN6thrust24THRUST_300001_SM_1000_NS8cuda_cub4core6detail13_kernel_agentINS1_8__reduce11ReduceAgentIPN4cuda3std3__45tupleIJilEEESC_SB_iNS1_9__extrema9arg_max_fIilNS9_4lessIiEEEEEEJSC_SC_iSH_EEEvDpT0_
.visible .entry _ZN6thrust24THRUST_300001_SM_1000_NS8cuda_cub4core6detail13_kernel_agentINS1_8__reduce11ReduceAgentIPN4cuda3std3__45tupleIJilEEESC_SB_iNS1_9__extrema9arg_max_fIilNS9_4lessIiEEEEEEJSC_SC_iSH_EEEvDpT0_(
	.param .u64 .ptr .align 1 _ZN6thrust24THRUST_300001_SM_1000_NS8cuda_cub4core6detail13_kernel_agentINS1_8__reduce11ReduceAgentIPN4cuda3std3__45tupleIJilEEESC_SB_iNS1_9__extrema9arg_max_fIilNS9_4lessIiEEEEEEJSC_SC_iSH_EEEvDpT0__param_0,
	.param .u64 .ptr .align 1 _ZN6thrust24THRUST_300001_SM_1000_NS8cuda_cub4core6detail13_kernel_agentINS1_8__reduce11ReduceAgentIPN4cuda3std3__45tupleIJilEEESC_SB_iNS1_9__extrema9arg_max_fIilNS9_4lessIiEEEEEEJSC_SC_iSH_EEEvDpT0__param_1,
	.param .u32 _ZN6thrust24THRUST_300001_SM_1000_NS8cuda_cub4core6detail13_kernel_agentINS1_8__reduce11ReduceAgentIPN4cuda3std3__45tupleIJilEEESC_SB_iNS1_9__extrema9arg_max_fIilNS9_4lessIiEEEEEEJSC_SC_iSH_EEEvDpT0__param_2,
	.param .align 1 .b8 _ZN6thrust24THRUST_300001_SM_1000_NS8cuda_cub4core6detail13_kernel_agentINS1_8__reduce11ReduceAgentIPN4cuda3std3__45tupleIJilEEESC_SB_iNS1_9__extrema9arg_max_fIilNS9_4lessIiEEEEEEJSC_SC_iSH_EEEvDpT0__param_3[1]
)
.maxntid 256
{
	.reg .pred 	%p<222>;
	.reg .b32 	%r<637>;
	.reg .b64 	%rd<356>;

	ld.param.u64 	%rd186, [_ZN6thrust24THRUST_300001_SM_1000_NS8cuda_cub4core6detail13_kernel_agentINS1_8__reduce11ReduceAgentIPN4cuda3std3__45tupleIJilEEESC_SB_iNS1_9__extrema9arg_max_fIilNS9_4lessIiEEEEEEJSC_SC_iSH_EEEvDpT0__param_0];
	ld.param.u64 	%rd187, [_ZN6thrust24THRUST_300001_SM_1000_NS8cuda_cub4core6detail13_kernel_agentINS1_8__reduce11ReduceAgentIPN4cuda3std3__45tupleIJilEEESC_SB_iNS1_9__extrema9arg_max_fIilNS9_4lessIiEEEEEEJSC_SC_iSH_EEEvDpT0__param_1];
	ld.param.u32 	%r215, [_ZN6thrust24THRUST_300001_SM_1000_NS8cuda_cub4core6detail13_kernel_agentINS1_8__reduce11ReduceAgentIPN4cuda3std3__45tupleIJilEEESC_SB_iNS1_9__extrema9arg_max_fIilNS9_4lessIiEEEEEEJSC_SC_iSH_EEEvDpT0__param_2];
	setp.eq.s32 	%p1, %r215, 0;
	@%p1 bra 	$L__BB3_211;
	setp.gt.s32 	%p2, %r215, 1279;
	@%p2 bra 	$L__BB3_121;
	mov.u32 	%r1, %tid.x;
	setp.ge.s32 	%p105, %r1, %r215;
	mov.b32 	%r572, 0;
	mov.b64 	%rd298, 0;
	mov.u32 	%r564, %r1;
	@%p105 bra 	$L__BB3_4;
	mul.wide.u32 	%rd263, %r1, 16;
	add.s64 	%rd260, %rd186, %rd263;
	// begin inline asm
	ld.global.nc.u64 %rd259, [%rd260];
	// end inline asm
	add.s64 	%rd262, %rd260, 8;
	// begin inline asm
	ld.global.nc.u64 %rd298, [%rd262];
	// end inline asm
	cvt.u32.u64 	%r572, %rd259;
	add.s32 	%r564, %r1, 256;
$L__BB3_4:
	setp.ge.s32 	%p106, %r564, %r215;
	@%p106 bra 	$L__BB3_25;
	not.b32 	%r334, %r564;
	add.s32 	%r6, %r215, %r334;
	and.b32  	%r335, %r6, 768;
	setp.eq.s32 	%p107, %r335, 768;
	@%p107 bra 	$L__BB3_11;
	mul.wide.u32 	%rd265, %r564, 16;
	add.s64 	%rd289, %rd186, %rd265;
	shr.u32 	%r336, %r6, 8;
	add.s32 	%r337, %r336, 1;
	and.b32  	%r338, %r337, 3;
	neg.s32 	%r560, %r338;
$L__BB3_7:
	.pragma "nounroll";
	mov.u64 	%rd5, %rd298;
	mov.u32 	%r10, %r572;
	// begin inline asm
	ld.global.nc.u64 %rd266, [%rd289];
	// end inline asm
	add.s64 	%rd269, %rd289, 8;
	// begin inline asm
	ld.global.nc.u64 %rd268, [%rd269];
	// end inline asm
	cvt.u32.u64 	%r11, %rd266;
	setp.lt.s32 	%p108, %r10, %r11;
	mov.u64 	%rd298, %rd268;
	mov.u32 	%r572, %r11;
	@%p108 bra 	$L__BB3_10;
	setp.lt.s32 	%p109, %r11, %r10;
	mov.u64 	%rd298, %rd5;
	mov.u32 	%r572, %r10;
	@%p109 bra 	$L__BB3_10;
	setp.lt.s64 	%p110, %rd5, %rd268;
	min.s64 	%rd298, %rd5, %rd268;
	selp.b32 	%r572, %r10, %r11, %p110;
$L__BB3_10:
	add.s32 	%r564, %r564, 256;
	add.s64 	%rd289, %rd289, 4096;
	add.s32 	%r560, %r560, 1;
	setp.ne.s32 	%p111, %r560, 0;
	@%p111 bra 	$L__BB3_7;
$L__BB3_11:
	setp.lt.u32 	%p112, %r6, 768;
	@%p112 bra 	$L__BB3_25;
$L__BB3_12:
	mul.wide.s32 	%rd274, %r564, 16;
	add.s64 	%rd271, %rd186, %rd274;
	// begin inline asm
	ld.global.nc.u64 %rd270, [%rd271];
	// end inline asm
	add.s64 	%rd273, %rd271, 8;
	// begin inline asm
	ld.global.nc.u64 %rd272, [%rd273];
	// end inline asm
	cvt.u32.u64 	%r21, %rd270;
	setp.lt.s32 	%p113, %r572, %r21;
	mov.u64 	%rd295, %rd272;
	mov.u32 	%r569, %r21;
	@%p113 bra 	$L__BB3_15;
	setp.lt.s32 	%p114, %r21, %r572;
	mov.u64 	%rd295, %rd298;
	mov.u32 	%r569, %r572;
	@%p114 bra 	$L__BB3_15;
	setp.lt.s64 	%p115, %rd298, %rd272;
	min.s64 	%rd295, %rd298, %rd272;
	selp.b32 	%r569, %r572, %r21, %p115;
$L__BB3_15:
	add.s64 	%rd276, %rd271, 4096;
	// begin inline asm
	ld.global.nc.u64 %rd275, [%rd276];
	// end inline asm
	add.s64 	%rd278, %rd271, 4104;
	// begin inline asm
	ld.global.nc.u64 %rd277, [%rd278];
	// end inline asm
	cvt.u32.u64 	%r24, %rd275;
	setp.lt.s32 	%p116, %r569, %r24;
	mov.u64 	%rd296, %rd277;
	mov.u32 	%r570, %r24;
	@%p116 bra 	$L__BB3_18;
	setp.lt.s32 	%p117, %r24, %r569;
	mov.u64 	%rd296, %rd295;
	mov.u32 	%r570, %r569;
	@%p117 bra 	$L__BB3_18;
	setp.lt.s64 	%p118, %rd295, %rd277;
	min.s64 	%rd296, %rd295, %rd277;
	selp.b32 	%r570, %r569, %r24, %p118;
$L__BB3_18:
	add.s64 	%rd280, %rd271, 8192;
	// begin inline asm
	ld.global.nc.u64 %rd279, [%rd280];
	// end inline asm
	add.s64 	%rd282, %rd271, 8200;
	// begin inline asm
	ld.global.nc.u64 %rd281, [%rd282];
	// end inline asm
	cvt.u32.u64 	%r27, %rd279;
	setp.lt.s32 	%p119, %r570, %r27;
	mov.u64 	%rd297, %rd281;
	mov.u32 	%r571, %r27;
	@%p119 bra 	$L__BB3_21;
	setp.lt.s32 	%p120, %r27, %r570;
	mov.u64 	%rd297, %rd296;
	mov.u32 	%r571, %r570;
	@%p120 bra 	$L__BB3_21;
	setp.lt.s64 	%p121, %rd296, %rd281;
	min.s64 	%rd297, %rd296, %rd281;
	selp.b32 	%r571, %r570, %r27, %p121;
$L__BB3_21:
	add.s64 	%rd284, %rd271, 12288;
	// begin inline asm
	ld.global.nc.u64 %rd283, [%rd284];
	// end inline asm
	add.s64 	%rd286, %rd271, 12296;
	// begin inline asm
	ld.global.nc.u64 %rd285, [%rd286];
	// end inline asm
	cvt.u32.u64 	%r30, %rd283;
	setp.lt.s32 	%p122, %r571, %r30;
	mov.u64 	%rd298, %rd285;
	mov.u32 	%r572, %r30;
	@%p122 bra 	$L__BB3_24;
	setp.lt.s32 	%p123, %r30, %r571;
	mov.u64 	%rd298, %rd297;
	mov.u32 	%r572, %r571;
	@%p123 bra 	$L__BB3_24;
	setp.lt.s64 	%p124, %rd297, %rd285;
	min.s64 	%rd298, %rd297, %rd285;
	selp.b32 	%r572, %r571, %r30, %p124;
$L__BB3_24:
	add.s32 	%r564, %r564, 1024;
	setp.lt.s32 	%p125, %r564, %r215;
	@%p125 bra 	$L__BB3_12;
$L__BB3_25:
	setp.lt.s32 	%p126, %r215, 256;
	@%p126 bra 	$L__BB3_70;
	// begin inline asm
	mov.u32 %r452, %laneid;
	// end inline asm
	mov.b32 	%r470, 1;
	mov.b32 	%r471, 31;
	mov.b32 	%r472, -1;
	// begin inline asm
	shfl.sync.down.b32 %r453, %r572, %r470, %r471, %r472;
	// end inline asm
	// begin inline asm
	shfl.sync.down.b32 %r458, %r459, %r470, %r471, %r472;
	// end inline asm
	mov.b64 	{%r464, %r469}, %rd298;
	// begin inline asm
	shfl.sync.down.b32 %r463, %r464, %r470, %r471, %r472;
	// end inline asm
	// begin inline asm
	shfl.sync.down.b32 %r468, %r469, %r470, %r471, %r472;
	// end inline asm
	mov.b64 	%rd27, {%r463, %r468};
	setp.gt.s32 	%p178, %r452, 30;
	mov.u64 	%rd300, %rd298;
	mov.u32 	%r574, %r572;
	@%p178 bra 	$L__BB3_30;
	setp.lt.s32 	%p179, %r572, %r453;
	mov.u64 	%rd300, %rd27;
	mov.u32 	%r574, %r453;
	@%p179 bra 	$L__BB3_30;
	setp.lt.s32 	%p180, %r453, %r572;
	mov.u64 	%rd300, %rd298;
	mov.u32 	%r574, %r572;
	@%p180 bra 	$L__BB3_30;
	setp.lt.s64 	%p181, %rd298, %rd27;
	min.s64 	%rd300, %rd298, %rd27;
	selp.b32 	%r574, %r572, %r453, %p181;
$L__BB3_30:
	mov.b32 	%r490, 2;
	mov.b32 	%r491, 31;
	mov.b32 	%r492, -1;
	// begin inline asm
	shfl.sync.down.b32 %r473, %r574, %r490, %r491, %r492;
	// end inline asm
	// begin inline asm
	shfl.sync.down.b32 %r478, %r479, %r490, %r491, %r492;
	// end inline asm
	mov.b64 	{%r484, %r489}, %rd300;
	// begin inline asm
	shfl.sync.down.b32 %r483, %r484, %r490, %r491, %r492;
	// end inline asm
	// begin inline asm
	shfl.sync.down.b32 %r488, %r489, %r490, %r491, %r492;
	// end inline asm
	mov.b64 	%rd30, {%r483, %r488};
	setp.gt.s32 	%p182, %r452, 29;
	mov.u64 	%rd301, %rd300;
	mov.u32 	%r575, %r574;
	@%p182 bra 	$L__BB3_34;
	setp.lt.s32 	%p183, %r574, %r473;
	mov.u64 	%rd301, %rd30;
	mov.u32 	%r575, %r473;
	@%p183 bra 	$L__BB3_34;
	setp.lt.s32 	%p184, %r473, %r574;
	mov.u64 	%rd301, %rd300;
	mov.u32 	%r575, %r574;
	@%p184 bra 	$L__BB3_34;
	setp.lt.s64 	%p185, %rd300, %rd30;
	min.s64 	%rd301, %rd300, %rd30;
	selp.b32 	%r575, %r574, %r473, %p185;
$L__BB3_34:
	mov.b32 	%r510, 4;
	mov.b32 	%r511, 31;
	mov.b32 	%r512, -1;
	// begin inline asm
	shfl.sync.down.b32 %r493, %r575, %r510, %r511, %r512;
	// end inline asm
	// begin inline asm
	shfl.sync.down.b32 %r498, %r499, %r510, %r511, %r512;
	// end inline asm
	mov.b64 	{%r504, %r509}, %rd301;
	// begin inline asm
	shfl.sync.down.b32 %r503, %r504, %r510, %r511, %r512;
	// end inline asm
	// begin inline asm
	shfl.sync.down.b32 %r508, %r509, %r510, %r511, %r512;
	// end inline asm
	mov.b64 	%rd33, {%r503, %r508};
	setp.gt.s32 	%p186, %r452, 27;
	mov.u64 	%rd302, %rd301;
	mov.u32 	%r576, %r575;
	@%p186 bra 	$L__BB3_38;
	setp.lt.s32 	%p187, %r575, %r493;
	mov.u64 	%rd302, %rd33;
	mov.u32 	%r576, %r493;
	@%p187 bra 	$L__BB3_38;
	setp.lt.s32 	%p188, %r493, %r575;
	mov.u64 	%rd302, %rd301;
	mov.u32 	%r576, %r575;
	@%p188 bra 	$L__BB3_38;
	setp.lt.s64 	%p189, %rd301, %rd33;
	min.s64 	%rd302, %rd301, %rd33;
	selp.b32 	%r576, %r575, %r493, %p189;
$L__BB3_38:
	mov.b32 	%r530, 8;
	mov.b32 	%r531, 31;
	mov.b32 	%r532, -1;
	// begin inline asm
	shfl.sync.down.b32 %r513, %r576, %r530, %r531, %r532;
	// end inline asm
	// begin inline asm
	shfl.sync.down.b32 %r518, %r519, %r530, %r531, %r532;
	// end inline asm
	mov.b64 	{%r524, %r529}, %rd302;
	// begin inline asm
	shfl.sync.down.b32 %r523, %r524, %r530, %r531, %r532;
	// end inline asm
	// begin inline asm
	shfl.sync.down.b32 %r528, %r529, %r530, %r531, %r532;
	// end inline asm
	mov.b64 	%rd36, {%r523, %r528};
	setp.gt.s32 	%p190, %r452, 23;
	mov.u64 	%rd303, %rd302;
	mov.u32 	%r577, %r576;
	@%p190 bra 	$L__BB3_42;
	setp.lt.s32 	%p191, %r576, %r513;
	mov.u64 	%rd303, %rd36;
	mov.u32 	%r577, %r513;
	@%p191 bra 	$L__BB3_42;
	setp.lt.s32 	%p192, %r513, %r576;
	mov.u64 	%rd303, %rd302;
	mov.u32 	%r577, %r576;
	@%p192 bra 	$L__BB3_42;
	setp.lt.s64 	%p193, %rd302, %rd36;
	min.s64 	%rd303, %rd302, %rd36;
	selp.b32 	%r577, %r576, %r513, %p193;
$L__BB3_42:
	mov.b32 	%r550, 16;
	mov.b32 	%r551, 31;
	mov.b32 	%r552, -1;
	// begin inline asm
	shfl.sync.down.b32 %r533, %r577, %r550, %r551, %r552;
	// end inline asm
	// begin inline asm
	shfl.sync.down.b32 %r538, %r539, %r550, %r551, %r552;
	// end inline asm
	mov.b64 	{%r544, %r549}, %rd303;
	// begin inline asm
	shfl.sync.down.b32 %r543, %r544, %r550, %r551, %r552;
	// end inline asm
	// begin inline asm
	shfl.sync.down.b32 %r548, %r549, %r550, %r551, %r552;
	// end inline asm
	mov.b64 	%rd39, {%r543, %r548};
	setp.gt.s32 	%p194, %r452, 15;
	mov.u64 	%rd355, %rd303;
	mov.u32 	%r636, %r577;
	@%p194 bra 	$L__BB3_46;
	setp.lt.s32 	%p195, %r577, %r533;
	mov.u64 	%rd355, %rd39;
	mov.u32 	%r636, %r533;
	@%p195 bra 	$L__BB3_46;
	setp.lt.s32 	%p196, %r533, %r577;
	mov.u64 	%rd355, %rd303;
	mov.u32 	%r636, %r577;
	@%p196 bra 	$L__BB3_46;
	setp.lt.s64 	%p197, %rd303, %rd39;
	min.s64 	%rd355, %rd303, %rd39;
	selp.b32 	%r636, %r577, %r533, %p197;
$L__BB3_46:
	setp.ne.s32 	%p198, %r452, 0;
	@%p198 bra 	$L__BB3_48;
	shr.u32 	%r553, %r1, 1;
	and.b32  	%r554, %r553, 496;
	mov.u32 	%r555, _ZN6thrust24THRUST_300001_SM_1000_NS8cuda_cub4core6detail5shmemE;
	add.s32 	%r556, %r555, %r554;
	st.shared.u32 	[%r556+8], %r636;
	st.shared.u64 	[%r556+16], %rd355;
$L__BB3_48:
	bar.sync 	0;
	setp.ne.s32 	%p199, %r1, 0;
	@%p199 bra 	$L__BB3_209;
	ld.shared.u32 	%r51, [_ZN6thrust24THRUST_300001_SM_1000_NS8cuda_cub4core6detail5shmemE+24];
	ld.shared.u64 	%rd42, [_ZN6thrust24THRUST_300001_SM_1000_NS8cuda_cub4core6detail5shmemE+32];
	setp.lt.s32 	%p200, %r636, %r51;
	mov.u64 	%rd305, %rd42;
	mov.u32 	%r579, %r51;
	@%p200 bra 	$L__BB3_52;
	setp.lt.s32 	%p201, %r51, %r636;
	mov.u64 	%rd305, %rd355;
	mov.u32 	%r579, %r636;
	@%p201 bra 	$L__BB3_52;
	setp.lt.s64 	%p202, %rd355, %rd42;
	min.s64 	%rd305, %rd355, %rd42;
	selp.b32 	%r579, %r636, %r51, %p202;
$L__BB3_52:
	ld.shared.u32 	%r54, [_ZN6thrust24THRUST_300001_SM_1000_NS8cuda_cub4core6detail5shmemE+40];
	ld.shared.u64 	%rd45, [_ZN6thrust24THRUST_300001_SM_1000_NS8cuda_cub4core6detail5shmemE+48];
	setp.lt.s32 	%p203, %r579, %r54;
	mov.u64 	%rd306, %rd45;
	mov.u32 	%r580, %r54;
	@%p203 bra 	$L__BB3_55;
	setp.lt.s32 	%p204, %r54, %r579;
	mov.u64 	%rd306, %rd305;
	mov.u32 	%r580, %r579;
	@%p204 bra 	$L__BB3_55;
	setp.lt.s64 	%p205, %rd305, %rd45;
	min.s64 	%rd306, %rd305, %rd45;
	selp.b32 	%r580, %r579, %r54, %p205;
$L__BB3_55:
	ld.shared.u32 	%r57, [_ZN6thrust24THRUST_300001_SM_1000_NS8cuda_cub4core6detail5shmemE+56];
	ld.shared.u64 	%rd48, [_ZN6thrust24THRUST_300001_SM_1000_NS8cuda_cub4core6detail5shmemE+64];
	setp.lt.s32 	%p206, %r580, %r57;
	mov.u64 	%rd307, %rd48;
	mov.u32 	%r581, %r57;
	@%p206 bra 	$L__BB3_58;
	setp.lt.s32 	%p207, %r57, %r580;
	mov.u64 	%rd307, %rd306;
	mov.u32 	%r581, %r580;
	@%p207 bra 	$L__BB3_58;
	setp.lt.s64 	%p208, %rd306, %rd48;
	min.s64 	%rd307, %rd306, %rd48;
	selp.b32 	%r581, %r580, %r57, %p208;
$L__BB3_58:
	ld.shared.u32 	%r60, [_ZN6thrust24THRUST_300001_SM_1000_NS8cuda_cub4core6detail5shmemE+72];
	ld.shared.u64 	%rd51, [_ZN6thrust24THRUST_300001_SM_1000_NS8cuda_cub4core6detail5shmemE+80];
	setp.lt.s32 	%p209, %r581, %r60;
	mov.u64 	%rd308, %rd51;
	mov.u32 	%r582, %r60;
	@%p209 bra 	$L__BB3_61;
	setp.lt.s32 	%p210, %r60, %r581;
	mov.u64 	%rd308, %rd307;
	mov.u32 	%r582, %r581;
	@%p210 bra 	$L__BB3_61;
	setp.lt.s64 	%p211, %rd307, %rd51;
	min.s64 	%rd308, %rd307, %rd51;
	selp.b32 	%r582, %r581, %r60, %p211;
$L__BB3_61:
	ld.shared.u32 	%r63, [_ZN6thrust24THRUST_300001_SM_1000_NS8cuda_cub4core6detail5shmemE+88];
	ld.shared.u64 	%rd54, [_ZN6thrust24THRUST_300001_SM_1000_NS8cuda_cub4core6detail5shmemE+96];
	setp.lt.s32 	%p212, %r582, %r63;
	mov.u64 	%rd309, %rd54;
	mov.u32 	%r583, %r63;
	@%p212 bra 	$L__BB3_64;
	setp.lt.s32 	%p213, %r63, %r582;
	mov.u64 	%rd309, %rd308;
	mov.u32 	%r583, %r582;
	@%p213 bra 	$L__BB3_64;
	setp.lt.s64 	%p214, %rd308, %rd54;
	min.s64 	%rd309, %rd308, %rd54;
	selp.b32 	%r583, %r582, %r63, %p214;
$L__BB3_64:
	ld.shared.u32 	%r66, [_ZN6thrust24THRUST_300001_SM_1000_NS8cuda_cub4core6detail5shmemE+104];
	ld.shared.u64 	%rd57, [_ZN6thrust24THRUST_300001_SM_1000_NS8cuda_cub4core6detail5shmemE+112];
	setp.lt.s32 	%p215, %r583, %r66;
	mov.u64 	%rd310, %rd57;
	mov.u32 	%r584, %r66;
	@%p215 bra 	$L__BB3_67;
	setp.lt.s32 	%p216, %r66, %r583;
	mov.u64 	%rd310, %rd309;
	mov.u32 	%r584, %r583;
	@%p216 bra 	$L__BB3_67;
	setp.lt.s64 	%p217, %rd309, %rd57;
	min.s64 	%rd310, %rd309, %rd57;
	selp.b32 	%r584, %r583, %r66, %p217;
$L__BB3_67:
	ld.shared.u32 	%r69, [_ZN6thrust24THRUST_300001_SM_1000_NS8cuda_cub4core6detail5shmemE+120];
	ld.shared.u64 	%rd60, [_ZN6thrust24THRUST_300001_SM_1000_NS8cuda_cub4core6detail5shmemE+128];
	setp.lt.s32 	%p218, %r584, %r69;
	mov.u32 	%r636, %r69;
	mov.u64 	%rd355, %rd60;
	@%p218 bra 	$L__BB3_209;
	setp.lt.s32 	%p219, %r69, %r584;
	mov.u32 	%r636, %r584;
	mov.u64 	%rd355, %rd310;
	@%p219 bra 	$L__BB3_209;
	setp.lt.s64 	%p220, %rd310, %rd60;
	min.s64 	%rd355, %rd310, %rd60;
	selp.b32 	%r636, %r584, %r69, %p220;
	bra.uni 	$L__BB3_209;
$L__BB3_70:
	// begin inline asm
	mov.u32 %r339, %laneid;
	// end inline asm
	and.b32  	%r360, %r1, 992;
	add.s32 	%r361, %r360, 32;
	setp.gt.s32 	%p127, %r361, %r215;
	not.b32 	%r362, %r360;
	add.s32 	%r363, %r215, %r362;
	selp.b32 	%r358, %r363, 31, %p127;
	mov.b32 	%r357, 1;
	mov.b32 	%r359, -1;
	// begin inline asm
	shfl.sync.down.b32 %r340, %r572, %r357, %r358, %r359;
	// end inline asm
	// begin inline asm
	shfl.sync.down.b32 %r345, %r346, %r357, %r358, %r359;
	// end inline asm
	mov.b64 	{%r351, %r356}, %rd298;
	// begin inline asm
	shfl.sync.down.b32 %r350, %r351, %r357, %r358, %r359;
	// end inline asm
	// begin inline asm
	shfl.sync.down.b32 %r355, %r356, %r357, %r358, %r359;
	// end inline asm
	mov.b64 	%rd62, {%r350, %r355};
	setp.ge.s32 	%p128, %r339, %r358;
	mov.u64 	%rd311, %rd298;
	mov.u32 	%r585, %r572;
	@%p128 bra 	$L__BB3_74;
	setp.lt.s32 	%p129, %r572, %r340;
	mov.u64 	%rd311, %rd62;
	mov.u32 	%r585, %r340;
	@%p129 bra 	$L__BB3_74;
	setp.lt.s32 	%p130, %r340, %r572;
	mov.u64 	%rd311, %rd298;
	mov.u32 	%r585, %r572;
	@%p130 bra 	$L__BB3_74;
	setp.lt.s64 	%p131, %rd298, %rd62;
	min.s64 	%rd311, %rd298, %rd62;
	selp.b32 	%r585, %r572, %r340, %p131;
$L__BB3_74:
	mov.b32 	%r381, 2;
	mov.b32 	%r383, -1;
	// begin inline asm
	shfl.sync.down.b32 %r364, %r585, %r381, %r358, %r383;
	// end inline asm
	// begin inline asm
	shfl.sync.down.b32 %r369, %r370, %r381, %r358, %r383;
	// end inline asm
	mov.b64 	{%r375, %r380}, %rd311;
	// begin inline asm
	shfl.sync.down.b32 %r374, %r375, %r381, %r358, %r383;
	// end inline asm
	// begin inline asm
	shfl.sync.down.b32 %r379, %r380, %r381, %r358, %r383;
	// end inline asm
	mov.b64 	%rd65, {%r374, %r379};
	add.s32 	%r384, %r339, 2;
	setp.gt.s32 	%p132, %r384, %r358;
	mov.u64 	%rd312, %rd311;
	mov.u32 	%r586, %r585;
	@%p132 bra 	$L__BB3_78;
	setp.lt.s32 	%p133, %r585, %r364;
	mov.u64 	%rd312, %rd65;
	mov.u32 	%r586, %r364;
	@%p133 bra 	$L__BB3_78;
	setp.lt.s32 	%p134, %r364, %r585;
	mov.u64 	%rd312, %rd311;
	mov.u32 	%r586, %r585;
	@%p134 bra 	$L__BB3_78;
	setp.lt.s64 	%p135, %rd311, %rd65;
	min.s64 	%rd312, %rd311, %rd65;
	selp.b32 	%r586, %r585, %r364, %p135;
$L__BB3_78:
	mov.b32 	%r402, 4;
	mov.b32 	%r404, -1;
	// begin inline asm
	shfl.sync.down.b32 %r385, %r586, %r402, %r358, %r404;
	// end inline asm
	// begin inline asm
	shfl.sync.down.b32 %r390, %r391, %r402, %r358, %r404;
	// end inline asm
	mov.b64 	{%r396, %r401}, %rd312;
	// begin inline asm
	shfl.sync.down.b32 %r395, %r396, %r402, %r358, %r404;
	// end inline asm
	// begin inline asm
	shfl.sync.down.b32 %r400, %r401, %r402, %r358, %r404;
	// end inline asm
	mov.b64 	%rd68, {%r395, %r400};
	add.s32 	%r405, %r339, 4;
	setp.gt.s32 	%p136, %r405, %r358;
	mov.u32 	%r587, %r586;
	mov.u64 	%rd313, %rd312;
	@%p136 bra 	$L__BB3_82;
	setp.lt.s32 	%p137, %r586, %r385;
	mov.u32 	%r587, %r385;
	mov.u64 	%rd313, %rd68;
	@%p137 bra 	$L__BB3_82;
	setp.lt.s32 	%p138, %r385, %r586;
	mov.u32 	%r587, %r586;
	mov.u64 	%rd313, %rd312;
	@%p138 bra 	$L__BB3_82;
	setp.lt.s64 	%p139, %rd312, %rd68;
	selp.b32 	%r587, %r586, %r385, %p139;
	min.s64 	%rd313, %rd312, %rd68;
$L__BB3_82:
	mov.b32 	%r423, 8;
	mov.b32 	%r425, -1;
	// begin inline asm
	shfl.sync.down.b32 %r406, %r587, %r423, %r358, %r425;
	// end inline asm
	// begin inline asm
	shfl.sync.down.b32 %r411, %r412, %r423, %r358, %r425;
	// end inline asm
	mov.b64 	{%r417, %r422}, %rd313;
	// begin inline asm
	shfl.sync.down.b32 %r416, %r417, %r423, %r358, %r425;
	// end inline asm
	// begin inline asm
	shfl.sync.down.b32 %r421, %r422, %r423, %r358, %r425;
	// end inline asm
	mov.b64 	%rd71, {%r416, %r421};
	add.s32 	%r426, %r339, 8;
	setp.gt.s32 	%p140, %r426, %r358;
	mov.u32 	%r588, %r587;
	mov.u64 	%rd314, %rd313;
	@%p140 bra 	$L__BB3_86;
	setp.lt.s32 	%p141, %r587, %r406;
	mov.u32 	%r588, %r406;
	mov.u64 	%rd314, %rd71;
	@%p141 bra 	$L__BB3_86;
	setp.lt.s32 	%p142, %r406, %r587;
	mov.u32 	%r588, %r587;
	mov.u64 	%rd314, %rd313;
	@%p142 bra 	$L__BB3_86;
	setp.lt.s64 	%p143, %rd313, %rd71;
	selp.b32 	%r588, %r587, %r406, %p143;
	min.s64 	%rd314, %rd313, %rd71;
$L__BB3_86:
	mov.b32 	%r444, 16;
	mov.b32 	%r446, -1;
	// begin inline asm
	shfl.sync.down.b32 %r427, %r588, %r444, %r358, %r446;
	// end inline asm
	// begin inline asm
	shfl.sync.down.b32 %r432, %r433, %r444, %r358, %r446;
	// end inline asm
	mov.b64 	{%r438, %r443}, %rd314;
	// begin inline asm
	shfl.sync.down.b32 %r437, %r438, %r444, %r358, %r446;
	// end inline asm
	// begin inline asm
	shfl.sync.down.b32 %r442, %r443, %r444, %r358, %r446;
	// end inline asm
	mov.b64 	%rd74, {%r437, %r442};
	add.s32 	%r447, %r339, 16;
	setp.gt.s32 	%p144, %r447, %r358;
	mov.u32 	%r636, %r588;
	mov.u64 	%rd355, %rd314;
	@%p144 bra 	$L__BB3_90;
	setp.lt.s32 	%p145, %r588, %r427;
	mov.u32 	%r636, %r427;
	mov.u64 	%rd355, %rd74;
	@%p145 bra 	$L__BB3_90;
	setp.lt.s32 	%p146, %r427, %r588;
	mov.u32 	%r636, %r588;
	mov.u64 	%rd355, %rd314;
	@%p146 bra 	$L__BB3_90;
	setp.lt.s64 	%p147, %rd314, %rd74;
	selp.b32 	%r636, %r588, %r427, %p147;
	min.s64 	%rd355, %rd314, %rd74;
$L__BB3_90:
	setp.ne.s32 	%p148, %r339, 0;
	@%p148 bra 	$L__BB3_92;
	shr.u32 	%r448, %r1, 1;
	and.b32  	%r449, %r448, 496;
	mov.u32 	%r450, _ZN6thrust24THRUST_300001_SM_1000_NS8cuda_cub4core6detail5shmemE;
	add.s32 	%r451, %r450, %r449;
	st.shared.u32 	[%r451+8], %r636;
	st.shared.u64 	[%r451+16], %rd355;
$L__BB3_92:
	bar.sync 	0;
	setp.ne.s32 	%p149, %r1, 0;
	@%p149 bra 	$L__BB3_209;
	setp.lt.s32 	%p150, %r215, 33;
	mov.u32 	%r590, %r636;
	mov.u64 	%rd316, %rd355;
	@%p150 bra 	$L__BB3_97;
	ld.shared.u32 	%r88, [_ZN6thrust24THRUST_300001_SM_1000_NS8cuda_cub4core6detail5shmemE+24];
	ld.shared.u64 	%rd77, [_ZN6thrust24THRUST_300001_SM_1000_NS8cuda_cub4core6detail5shmemE+32];
	setp.lt.s32 	%p151, %r636, %r88;
	mov.u32 	%r590, %r88;
	mov.u64 	%rd316, %rd77;
	@%p151 bra 	$L__BB3_97;
	setp.lt.s32 	%p152, %r88, %r636;
	mov.u32 	%r590, %r636;
	mov.u64 	%rd316, %rd355;
	@%p152 bra 	$L__BB3_97;
	setp.lt.s64 	%p153, %rd355, %rd77;
	selp.b32 	%r590, %r636, %r88, %p153;
	min.s64 	%rd316, %rd355, %rd77;
$L__BB3_97:
	setp.lt.s32 	%p154, %r215, 65;
	mov.u32 	%r591, %r590;
	mov.u64 	%rd317, %rd316;
	@%p154 bra 	$L__BB3_101;
	ld.shared.u32 	%r91, [_ZN6thrust24THRUST_300001_SM_1000_NS8cuda_cub4core6detail5shmemE+40];
	ld.shared.u64 	%rd80, [_ZN6thrust24THRUST_300001_SM_1000_NS8cuda_cub4core6detail5shmemE+48];
	setp.lt.s32 	%p155, %r590, %r91;
	mov.u32 	%r591, %r91;
	mov.u64 	%rd317, %rd80;
	@%p155 bra 	$L__BB3_101;
	setp.lt.s32 	%p156, %r91, %r590;
	mov.u32 	%r591, %r590;
	mov.u64 	%rd317, %rd316;
	@%p156 bra 	$L__BB3_101;
	setp.lt.s64 	%p157, %rd316, %rd80;
	selp.b32 	%r591, %r590, %r91, %p157;
	min.s64 	%rd317, %rd316, %rd80;
$L__BB3_101:
	setp.lt.s32 	%p158, %r215, 97;
	mov.u32 	%r592, %r591;
	mov.u64 	%rd318, %rd317;
	@%p158 bra 	$L__BB3_105;
	ld.shared.u32 	%r94, [_ZN6thrust24THRUST_300001_SM_1000_NS8cuda_cub4core6detail5shmemE+56];
	ld.shared.u64 	%rd83, [_ZN6thrust24THRUST_300001_SM_1000_NS8cuda_cub4core6detail5shmemE+64];
	setp.lt.s32 	%p159, %r591, %r94;
	mov.u32 	%r592, %r94;
	mov.u64 	%rd318, %rd83;
	@%p159 bra 	$L__BB3_105;
	setp.lt.s32 	%p160, %r94, %r591;
	mov.u32 	%r592, %r591;
	mov.u64 	%rd318, %rd317;
	@%p160 bra 	$L__BB3_105;
	setp.lt.s64 	%p161, %rd317, %rd83;
	selp.b32 	%r592, %r591, %r94, %p161;
	min.s64 	%rd318, %rd317, %rd83;
$L__BB3_105:
	setp.lt.s32 	%p162, %r215, 129;
	mov.u32 	%r593, %r592;
	mov.u64 	%rd319, %rd318;
	@%p162 bra 	$L__BB3_109;
	ld.shared.u32 	%r97, [_ZN6thrust24THRUST_300001_SM_1000_NS8cuda_cub4core6detail5shmemE+72];
	ld.shared.u64 	%rd86, [_ZN6thrust24THRUST_300001_SM_1000_NS8cuda_cub4core6detail5shmemE+80];
	setp.lt.s32 	%p163, %r592, %r97;
	mov.u32 	%r593, %r97;
	mov.u64 	%rd319, %rd86;
	@%p163 bra 	$L__BB3_109;
	setp.lt.s32 	%p164, %r97, %r592;
	mov.u32 	%r593, %r592;
	mov.u64 	%rd319, %rd318;
	@%p164 bra 	$L__BB3_109;
	setp.lt.s64 	%p165, %rd318, %rd86;
	selp.b32 	%r593, %r592, %r97, %p165;
	min.s64 	%rd319, %rd318, %rd86;
$L__BB3_109:
	setp.lt.s32 	%p166, %r215, 161;
	mov.u32 	%r594, %r593;
	mov.u64 	%rd320, %rd319;
	@%p166 bra 	$L__BB3_113;
	ld.shared.u32 	%r100, [_ZN6thrust24THRUST_300001_SM_1000_NS8cuda_cub4core6detail5shmemE+88];
	ld.shared.u64 	%rd89, [_ZN6thrust24THRUST_300001_SM_1000_NS8cuda_cub4core6detail5shmemE+96];
	setp.lt.s32 	%p167, %r593, %r100;
	mov.u32 	%r594, %r100;
	mov.u64 	%rd320, %rd89;
	@%p167 bra 	$L__BB3_113;
	setp.lt.s32 	%p168, %r100, %r593;
	mov.u32 	%r594, %r593;
	mov.u64 	%rd320, %rd319;
	@%p168 bra 	$L__BB3_113;
	setp.lt.s64 	%p169, %rd319, %rd89;
	selp.b32 	%r594, %r593, %r100, %p169;
	min.s64 	%rd320, %rd319, %rd89;
$L__BB3_113:
	setp.lt.s32 	%p170, %r215, 193;
	mov.u32 	%r595, %r594;
	mov.u64 	%rd321, %rd320;
	@%p170 bra 	$L__BB3_117;
	ld.shared.u32 	%r103, [_ZN6thrust24THRUST_300001_SM_1000_NS8cuda_cub4core6detail5shmemE+104];
	ld.shared.u64 	%rd92, [_ZN6thrust24THRUST_300001_SM_1000_NS8cuda_cub4core6detail5shmemE+112];
	setp.lt.s32 	%p171, %r594, %r103;
	mov.u32 	%r595, %r103;
	mov.u64 	%rd321, %rd92;
	@%p171 bra 	$L__BB3_117;
	setp.lt.s32 	%p172, %r103, %r594;
	mov.u32 	%r595, %r594;
	mov.u64 	%rd321, %rd320;
	@%p172 bra 	$L__BB3_117;
	setp.lt.s64 	%p173, %rd320, %rd92;
	selp.b32 	%r595, %r594, %r103, %p173;
	min.s64 	%rd321, %rd320, %rd92;
$L__BB3_117:
	setp.lt.s32 	%p174, %r215, 225;
	mov.u32 	%r636, %r595;
	mov.u64 	%rd355, %rd321;
	@%p174 bra 	$L__BB3_209;
	ld.shared.u32 	%r106, [_ZN6thrust24THRUST_300001_SM_1000_NS8cuda_cub4core6detail5shmemE+120];
	ld.shared.u64 	%rd95, [_ZN6thrust24THRUST_300001_SM_1000_NS8cuda_cub4core6detail5shmemE+128];
	setp.lt.s32 	%p175, %r595, %r106;
	mov.u32 	%r636, %r106;
	mov.u64 	%rd355, %rd95;
	@%p175 bra 	$L__BB3_209;
	setp.lt.s32 	%p176, %r106, %r595;
	mov.u32 	%r636, %r595;
	mov.u64 	%rd355, %rd321;
	@%p176 bra 	$L__BB3_209;
	setp.lt.s64 	%p177, %rd321, %rd95;
	selp.b32 	%r636, %r595, %r106, %p177;
	min.s64 	%rd355, %rd321, %rd95;
	bra.uni 	$L__BB3_209;
$L__BB3_121:
	mov.u32 	%r108, %tid.x;
	mul.wide.u32 	%rd208, %r108, 16;
	add.s64 	%rd189, %rd186, %rd208;
	// begin inline asm
	ld.global.nc.u64 %rd188, [%rd189];
	// end inline asm
	add.s64 	%rd191, %rd189, 8;
	// begin inline asm
	ld.global.nc.u64 %rd190, [%rd191];
	// end inline asm
	cvt.u32.u64 	%r109, %rd188;
	add.s64 	%rd193, %rd189, 4096;
	// begin inline asm
	ld.global.nc.u64 %rd192, [%rd193];
	// end inline asm
	add.s64 	%rd195, %rd189, 4104;
	// begin inline asm
	ld.global.nc.u64 %rd322, [%rd195];
	// end inline asm
	cvt.u32.u64 	%r596, %rd192;
	add.s64 	%rd197, %rd189, 8192;
	// begin inline asm
	ld.global.nc.u64 %rd196, [%rd197];
	// end inline asm
	add.s64 	%rd199, %rd189, 8200;
	// begin inline asm
	ld.global.nc.u64 %rd323, [%rd199];
	// end inline asm
	cvt.u32.u64 	%r597, %rd196;
	add.s64 	%rd201, %rd189, 12288;
	// begin inline asm
	ld.global.nc.u64 %rd200, [%rd201];
	// end inline asm
	add.s64 	%rd203, %rd189, 12296;
	// begin inline asm
	ld.global.nc.u64 %rd324, [%rd203];
	// end inline asm
	cvt.u32.u64 	%r598, %rd200;
	add.s64 	%rd205, %rd189, 16384;
	// begin inline asm
	ld.global.nc.u64 %rd204, [%rd205];
	// end inline asm
	add.s64 	%rd207, %rd189, 16392;
	// begin inline asm
	ld.global.nc.u64 %rd342, [%rd207];
	// end inline asm
	cvt.u32.u64 	%r623, %rd204;
	setp.lt.s32 	%p3, %r109, %r596;
	@%p3 bra 	$L__BB3_123;
	setp.lt.s32 	%p4, %r596, %r109;
	setp.lt.s64 	%p5, %rd190, %rd322;
	or.pred  	%p6, %p4, %p5;
	selp.b32 	%r596, %r109, %r596, %p6;
	selp.b64 	%rd322, %rd190, %rd322, %p6;
$L__BB3_123:
	setp.lt.s32 	%p7, %r596, %r597;
	@%p7 bra 	$L__BB3_125;
	setp.lt.s32 	%p8, %r597, %r596;
	setp.lt.s64 	%p9, %rd322, %rd323;
	or.pred  	%p10, %p8, %p9;
	selp.b32 	%r597, %r596, %r597, %p10;
	selp.b64 	%rd323, %rd322, %rd323, %p10;
$L__BB3_125:
	setp.lt.s32 	%p11, %r597, %r598;
	@%p11 bra 	$L__BB3_127;
	setp.lt.s32 	%p12, %r598, %r597;
	setp.lt.s64 	%p13, %rd323, %rd324;
	or.pred  	%p14, %p12, %p13;
	selp.b32 	%r598, %r597, %r598, %p14;
	selp.b64 	%rd324, %rd323, %rd324, %p14;
$L__BB3_127:
	setp.lt.s32 	%p15, %r598, %r623;
	@%p15 bra 	$L__BB3_129;
	setp.lt.s32 	%p16, %r623, %r598;
	setp.lt.s64 	%p17, %rd324, %rd342;
	or.pred  	%p18, %p16, %p17;
	selp.b32 	%r623, %r598, %r623, %p18;
	selp.b64 	%rd342, %rd324, %rd342, %p18;
$L__BB3_129:
	setp.lt.u32 	%p19, %r215, 2560;
	mov.b32 	%r608, 1280;
	@%p19 bra 	$L__BB3_142;
	mov.b32 	%r600, 1280;
	mov.u32 	%r601, %r623;
	mov.u64 	%rd326, %rd342;
$L__BB3_131:
	add.s32 	%r218, %r600, %r108;
	mul.wide.u32 	%rd229, %r218, 16;
	add.s64 	%rd210, %rd186, %rd229;
	// begin inline asm
	ld.global.nc.u64 %rd209, [%rd210];
	// end inline asm
	add.s64 	%rd212, %rd210, 8;
	// begin inline asm
	ld.global.nc.u64 %rd327, [%rd212];
	// end inline asm
	cvt.u32.u64 	%r602, %rd209;
	add.s64 	%rd214, %rd210, 4096;
	// begin inline asm
	ld.global.nc.u64 %rd213, [%rd214];
	// end inline asm
	add.s64 	%rd216, %rd210, 4104;
	// begin inline asm
	ld.global.nc.u64 %rd328, [%rd216];
	// end inline asm
	cvt.u32.u64 	%r603, %rd213;
	add.s64 	%rd218, %rd210, 8192;
	// begin inline asm
	ld.global.nc.u64 %rd217, [%rd218];
	// end inline asm
	add.s64 	%rd220, %rd210, 8200;
	// begin inline asm
	ld.global.nc.u64 %rd329, [%rd220];
	// end inline asm
	cvt.u32.u64 	%r604, %rd217;
	add.s64 	%rd222, %rd210, 12288;
	// begin inline asm
	ld.global.nc.u64 %rd221, [%rd222];
	// end inline asm
	add.s64 	%rd224, %rd210, 12296;
	// begin inline asm
	ld.global.nc.u64 %rd330, [%rd224];
	// end inline asm
	cvt.u32.u64 	%r605, %rd221;
	add.s64 	%rd226, %rd210, 16384;
	// begin inline asm
	ld.global.nc.u64 %rd225, [%rd226];
	// end inline asm
	add.s64 	%rd228, %rd210, 16392;
	// begin inline asm
	ld.global.nc.u64 %rd342, [%rd228];
	// end inline asm
	cvt.u32.u64 	%r623, %rd225;
	setp.lt.s32 	%p20, %r601, %r602;
	@%p20 bra 	$L__BB3_133;
	setp.lt.s32 	%p21, %r602, %r601;
	setp.lt.s64 	%p22, %rd326, %rd327;
	or.pred  	%p23, %p21, %p22;
	selp.b32 	%r602, %r601, %r602, %p23;
	selp.b64 	%rd327, %rd326, %rd327, %p23;
$L__BB3_133:
	setp.lt.s32 	%p24, %r602, %r603;
	@%p24 bra 	$L__BB3_135;
	setp.lt.s32 	%p25, %r603, %r602;
	setp.lt.s64 	%p26, %rd327, %rd328;
	or.pred  	%p27, %p25, %p26;
	selp.b32 	%r603, %r602, %r603, %p27;
	selp.b64 	%rd328, %rd327, %rd328, %p27;
$L__BB3_135:
	setp.lt.s32 	%p28, %r603, %r604;
	@%p28 bra 	$L__BB3_137;
	setp.lt.s32 	%p29, %r604, %r603;
	setp.lt.s64 	%p30, %rd328, %rd329;
	or.pred  	%p31, %p29, %p30;
	selp.b32 	%r604, %r603, %r604, %p31;
	selp.b64 	%rd329, %rd328, %rd329, %p31;
$L__BB3_137:
	setp.lt.s32 	%p32, %r604, %r605;
	@%p32 bra 	$L__BB3_139;
	setp.lt.s32 	%p33, %r605, %r604;
	setp.lt.s64 	%p34, %rd329, %rd330;
	or.pred  	%p35, %p33, %p34;
	selp.b32 	%r605, %r604, %r605, %p35;
	selp.b64 	%rd330, %rd329, %rd330, %p35;
$L__BB3_139:
	setp.lt.s32 	%p36, %r605, %r623;
	@%p36 bra 	$L__BB3_141;
	setp.lt.s32 	%p37, %r623, %r605;
	setp.lt.s64 	%p38, %rd330, %rd342;
	or.pred  	%p39, %p37, %p38;
	selp.b32 	%r623, %r605, %r623, %p39;
	selp.b64 	%rd342, %rd330, %rd342, %p39;
$L__BB3_141:
	add.s32 	%r608, %r600, 1280;
	add.s32 	%r219, %r600, 2560;
	setp.le.s32 	%p40, %r219, %r215;
	mov.u32 	%r600, %r608;
	mov.u32 	%r601, %r623;
	mov.u64 	%rd326, %rd342;
	@%p40 bra 	$L__BB3_131;
$L__BB3_142:
	setp.le.s32 	%p41, %r215, %r608;
	@%p41 bra 	$L__BB3_165;
	sub.s32 	%r142, %r215, %r608;
	setp.ge.s32 	%p42, %r108, %r142;
	@%p42 bra 	$L__BB3_165;
	not.b32 	%r221, %r108;
	add.s32 	%r222, %r215, %r221;
	sub.s32 	%r143, %r222, %r608;
	and.b32  	%r223, %r143, 768;
	setp.eq.s32 	%p43, %r223, 768;
	mov.u32 	%r614, %r108;
	@%p43 bra 	$L__BB3_150;
	add.s32 	%r610, %r108, %r608;
	shr.u32 	%r224, %r143, 8;
	add.s32 	%r225, %r224, 1;
	and.b32  	%r226, %r225, 3;
	neg.s32 	%r609, %r226;
	mov.u32 	%r614, %r108;
$L__BB3_146:
	.pragma "nounroll";
	mov.u64 	%rd127, %rd342;
	mov.u32 	%r149, %r623;
	mul.wide.u32 	%rd235, %r610, 16;
	add.s64 	%rd232, %rd186, %rd235;
	// begin inline asm
	ld.global.nc.u64 %rd231, [%rd232];
	// end inline asm
	add.s64 	%rd234, %rd232, 8;
	// begin inline asm
	ld.global.nc.u64 %rd233, [%rd234];
	// end inline asm
	cvt.u32.u64 	%r150, %rd231;
	setp.lt.s32 	%p44, %r149, %r150;
	mov.u32 	%r623, %r150;
	mov.u64 	%rd342, %rd233;
	@%p44 bra 	$L__BB3_149;
	setp.lt.s32 	%p45, %r150, %r149;
	mov.u32 	%r623, %r149;
	mov.u64 	%rd342, %rd127;
	@%p45 bra 	$L__BB3_149;
	setp.lt.s64 	%p46, %rd127, %rd233;
	selp.b32 	%r623, %r149, %r150, %p46;
	min.s64 	%rd342, %rd127, %rd233;
$L__BB3_149:
	add.s32 	%r614, %r614, 256;
	add.s32 	%r610, %r610, 256;
	add.s32 	%r609, %r609, 1;
	setp.ne.s32 	%p47, %r609, 0;
	@%p47 bra 	$L__BB3_146;
$L__BB3_150:
	setp.lt.u32 	%p48, %r143, 768;
	@%p48 bra 	$L__BB3_165;
	cvt.u64.u32 	%rd236, %r614;
	cvt.u64.u32 	%rd237, %r608;
	add.s64 	%rd238, %rd236, %rd237;
	shl.b64 	%rd239, %rd238, 4;
	add.s64 	%rd240, %rd239, %rd186;
	add.s64 	%rd337, %rd240, 12296;
	add.s32 	%r617, %r614, %r608;
$L__BB3_152:
	mul.wide.u32 	%rd245, %r617, 16;
	add.s64 	%rd242, %rd186, %rd245;
	// begin inline asm
	ld.global.nc.u64 %rd241, [%rd242];
	// end inline asm
	add.s64 	%rd244, %rd242, 8;
	// begin inline asm
	ld.global.nc.u64 %rd243, [%rd244];
	// end inline asm
	cvt.u32.u64 	%r163, %rd241;
	setp.lt.s32 	%p49, %r623, %r163;
	mov.u32 	%r620, %r163;
	mov.u64 	%rd339, %rd243;
	@%p49 bra 	$L__BB3_155;
	setp.lt.s32 	%p50, %r163, %r623;
	mov.u32 	%r620, %r623;
	mov.u64 	%rd339, %rd342;
	@%p50 bra 	$L__BB3_155;
	setp.lt.s64 	%p51, %rd342, %rd243;
	selp.b32 	%r620, %r623, %r163, %p51;
	min.s64 	%rd339, %rd342, %rd243;
$L__BB3_155:
	add.s64 	%rd247, %rd337, -8200;
	// begin inline asm
	ld.global.nc.u64 %rd246, [%rd247];
	// end inline asm
	add.s64 	%rd249, %rd337, -8192;
	// begin inline asm
	ld.global.nc.u64 %rd248, [%rd249];
	// end inline asm
	cvt.u32.u64 	%r166, %rd246;
	setp.lt.s32 	%p52, %r620, %r166;
	mov.u32 	%r621, %r166;
	mov.u64 	%rd340, %rd248;
	@%p52 bra 	$L__BB3_158;
	setp.lt.s32 	%p53, %r166, %r620;
	mov.u32 	%r621, %r620;
	mov.u64 	%rd340, %rd339;
	@%p53 bra 	$L__BB3_158;
	setp.lt.s64 	%p54, %rd339, %rd248;
	selp.b32 	%r621, %r620, %r166, %p54;
	min.s64 	%rd340, %rd339, %rd248;
$L__BB3_158:
	add.s64 	%rd251, %rd337, -4104;
	// begin inline asm
	ld.global.nc.u64 %rd250, [%rd251];
	// end inline asm
	add.s64 	%rd253, %rd337, -4096;
	// begin inline asm
	ld.global.nc.u64 %rd252, [%rd253];
	// end inline asm
	cvt.u32.u64 	%r169, %rd250;
	setp.lt.s32 	%p55, %r621, %r169;
	mov.u32 	%r622, %r169;
	mov.u64 	%rd341, %rd252;
	@%p55 bra 	$L__BB3_161;
	setp.lt.s32 	%p56, %r169, %r621;
	mov.u32 	%r622, %r621;
	mov.u64 	%rd341, %rd340;
	@%p56 bra 	$L__BB3_161;
	setp.lt.s64 	%p57, %rd340, %rd252;
	selp.b32 	%r622, %r621, %r169, %p57;
	min.s64 	%rd341, %rd340, %rd252;
$L__BB3_161:
	add.s64 	%rd255, %rd337, -8;
	// begin inline asm
	ld.global.nc.u64 %rd254, [%rd255];
	// end inline asm
	// begin inline asm
	ld.global.nc.u64 %rd256, [%rd337];
	// end inline asm
	cvt.u32.u64 	%r172, %rd254;
	setp.lt.s32 	%p58, %r622, %r172;
	mov.u32 	%r623, %r172;
	mov.u64 	%rd342, %rd256;
	@%p58 bra 	$L__BB3_164;
	setp.lt.s32 	%p59, %r172, %r622;
	mov.u32 	%r623, %r622;
	mov.u64 	%rd342, %rd341;
	@%p59 bra 	$L__BB3_164;
	setp.lt.s64 	%p60, %rd341, %rd256;
	selp.b32 	%r623, %r622, %r172, %p60;
	min.s64 	%rd342, %rd341, %rd256;
$L__BB3_164:
	add.s32 	%r614, %r614, 1024;
	add.s64 	%rd337, %rd337, 16384;
	add.s32 	%r617, %r617, 1024;
	setp.lt.s32 	%p61, %r614, %r142;
	@%p61 bra 	$L__BB3_152;
$L__BB3_165:
	// begin inline asm
	mov.u32 %r227, %laneid;
	// end inline asm
	mov.b32 	%r245, 1;
	mov.b32 	%r246, 31;
	mov.b32 	%r247, -1;
	// begin inline asm
	shfl.sync.down.b32 %r228, %r623, %r245, %r246, %r247;
	// end inline asm
	// begin inline asm
	shfl.sync.down.b32 %r233, %r234, %r245, %r246, %r247;
	// end inline asm
	mov.b64 	{%r239, %r244}, %rd342;
	// begin inline asm
	shfl.sync.down.b32 %r238, %r239, %r245, %r246, %r247;
	// end inline asm
	// begin inline asm
	shfl.sync.down.b32 %r243, %r244, %r245, %r246, %r247;
	// end inline asm
	mov.b64 	%rd150, {%r238, %r243};
	setp.gt.s32 	%p62, %r227, 30;
	mov.u32 	%r625, %r623;
	mov.u64 	%rd344, %rd342;
	@%p62 bra 	$L__BB3_169;
	setp.lt.s32 	%p63, %r623, %r228;
	mov.u32 	%r625, %r228;
	mov.u64 	%rd344, %rd150;
	@%p63 bra 	$L__BB3_169;
	setp.lt.s32 	%p64, %r228, %r623;
	mov.u32 	%r625, %r623;
	mov.u64 	%rd344, %rd342;
	@%p64 bra 	$L__BB3_169;
	setp.lt.s64 	%p65, %rd342, %rd150;
	selp.b32 	%r625, %r623, %r228, %p65;
	min.s64 	%rd344, %rd342, %rd150;
$L__BB3_169:
	mov.b32 	%r265, 2;
	mov.b32 	%r266, 31;
	mov.b32 	%r267, -1;
	// begin inline asm
	shfl.sync.down.b32 %r248, %r625, %r265, %r266, %r267;
	// end inline asm
	// begin inline asm
	shfl.sync.down.b32 %r253, %r254, %r265, %r266, %r267;
	// end inline asm
	mov.b64 	{%r259, %r264}, %rd344;
	// begin inline asm
	shfl.sync.down.b32 %r258, %r259, %r265, %r266, %r267;
	// end inline asm
	// begin inline asm
	shfl.sync.down.b32 %r263, %r264, %r265, %r266, %r267;
	// end inline asm
	mov.b64 	%rd153, {%r258, %r263};
	setp.gt.s32 	%p66, %r227, 29;
	mov.u32 	%r626, %r625;
	mov.u64 	%rd345, %rd344;
	@%p66 bra 	$L__BB3_173;
	setp.lt.s32 	%p67, %r625, %r248;
	mov.u32 	%r626, %r248;
	mov.u64 	%rd345, %rd153;
	@%p67 bra 	$L__BB3_173;
	setp.lt.s32 	%p68, %r248, %r625;
	mov.u32 	%r626, %r625;
	mov.u64 	%rd345, %rd344;
	@%p68 bra 	$L__BB3_173;
	setp.lt.s64 	%p69, %rd344, %rd153;
	selp.b32 	%r626, %r625, %r248, %p69;
	min.s64 	%rd345, %rd344, %rd153;
$L__BB3_173:
	mov.b32 	%r285, 4;
	mov.b32 	%r286, 31;
	mov.b32 	%r287, -1;
	// begin inline asm
	shfl.sync.down.b32 %r268, %r626, %r285, %r286, %r287;
	// end inline asm
	// begin inline asm
	shfl.sync.down.b32 %r273, %r274, %r285, %r286, %r287;
	// end inline asm
	mov.b64 	{%r279, %r284}, %rd345;
	// begin inline asm
	shfl.sync.down.b32 %r278, %r279, %r285, %r286, %r287;
	// end inline asm
	// begin inline asm
	shfl.sync.down.b32 %r283, %r284, %r285, %r286, %r287;
	// end inline asm
	mov.b64 	%rd156, {%r278, %r283};
	setp.gt.s32 	%p70, %r227, 27;
	mov.u32 	%r627, %r626;
	mov.u64 	%rd346, %rd345;
	@%p70 bra 	$L__BB3_177;
	setp.lt.s32 	%p71, %r626, %r268;
	mov.u32 	%r627, %r268;
	mov.u64 	%rd346, %rd156;
	@%p71 bra 	$L__BB3_177;
	setp.lt.s32 	%p72, %r268, %r626;
	mov.u32 	%r627, %r626;
	mov.u64 	%rd346, %rd345;
	@%p72 bra 	$L__BB3_177;
	setp.lt.s64 	%p73, %rd345, %rd156;
	selp.b32 	%r627, %r626, %r268, %p73;
	min.s64 	%rd346, %rd345, %rd156;
$L__BB3_177:
	mov.b32 	%r305, 8;
	mov.b32 	%r306, 31;
	mov.b32 	%r307, -1;
	// begin inline asm
	shfl.sync.down.b32 %r288, %r627, %r305, %r306, %r307;
	// end inline asm
	// begin inline asm
	shfl.sync.down.b32 %r293, %r294, %r305, %r306, %r307;
	// end inline asm
	mov.b64 	{%r299, %r304}, %rd346;
	// begin inline asm
	shfl.sync.down.b32 %r298, %r299, %r305, %r306, %r307;
	// end inline asm
	// begin inline asm
	shfl.sync.down.b32 %r303, %r304, %r305, %r306, %r307;
	// end inline asm
	mov.b64 	%rd159, {%r298, %r303};
	setp.gt.s32 	%p74, %r227, 23;
	mov.u32 	%r628, %r627;
	mov.u64 	%rd347, %rd346;
	@%p74 bra 	$L__BB3_181;
	setp.lt.s32 	%p75, %r627, %r288;
	mov.u32 	%r628, %r288;
	mov.u64 	%rd347, %rd159;
	@%p75 bra 	$L__BB3_181;
	setp.lt.s32 	%p76, %r288, %r627;
	mov.u32 	%r628, %r627;
	mov.u64 	%rd347, %rd346;
	@%p76 bra 	$L__BB3_181;
	setp.lt.s64 	%p77, %rd346, %rd159;
	selp.b32 	%r628, %r627, %r288, %p77;
	min.s64 	%rd347, %rd346, %rd159;
$L__BB3_181:
	mov.b32 	%r325, 16;
	mov.b32 	%r326, 31;
	mov.b32 	%r327, -1;
	// begin inline asm
	shfl.sync.down.b32 %r308, %r628, %r325, %r326, %r327;
	// end inline asm
	// begin inline asm
	shfl.sync.down.b32 %r313, %r314, %r325, %r326, %r327;
	// end inline asm
	mov.b64 	{%r319, %r324}, %rd347;
	// begin inline asm
	shfl.sync.down.b32 %r318, %r319, %r325, %r326, %r327;
	// end inline asm
	// begin inline asm
	shfl.sync.down.b32 %r323, %r324, %r325, %r326, %r327;
	// end inline asm
	mov.b64 	%rd162, {%r318, %r323};
	setp.gt.s32 	%p78, %r227, 15;
	mov.u32 	%r636, %r628;
	mov.u64 	%rd355, %rd347;
	@%p78 bra 	$L__BB3_185;
	setp.lt.s32 	%p79, %r628, %r308;
	mov.u32 	%r636, %r308;
	mov.u64 	%rd355, %rd162;
	@%p79 bra 	$L__BB3_185;
	setp.lt.s32 	%p80, %r308, %r628;
	mov.u32 	%r636, %r628;
	mov.u64 	%rd355, %rd347;
	@%p80 bra 	$L__BB3_185;
	setp.lt.s64 	%p81, %rd347, %rd162;
	selp.b32 	%r636, %r628, %r308, %p81;
	min.s64 	%rd355, %rd347, %rd162;
$L__BB3_185:
	setp.ne.s32 	%p82, %r227, 0;
	@%p82 bra 	$L__BB3_187;
	shr.u32 	%r328, %r108, 1;
	and.b32  	%r329, %r328, 496;
	mov.u32 	%r330, _ZN6thrust24THRUST_300001_SM_1000_NS8cuda_cub4core6detail5shmemE;
	add.s32 	%r331, %r330, %r329;
	st.shared.u32 	[%r331+8], %r636;
	st.shared.u64 	[%r331+16], %rd355;
$L__BB3_187:
	bar.sync 	0;
	setp.ne.s32 	%p83, %r108, 0;
	@%p83 bra 	$L__BB3_209;
	ld.shared.u32 	%r194, [_ZN6thrust24THRUST_300001_SM_1000_NS8cuda_cub4core6detail5shmemE+24];
	ld.shared.u64 	%rd165, [_ZN6thrust24THRUST_300001_SM_1000_NS8cuda_cub4core6detail5shmemE+32];
	setp.lt.s32 	%p84, %r636, %r194;
	mov.u32 	%r630, %r194;
	mov.u64 	%rd349, %rd165;
	@%p84 bra 	$L__BB3_191;
	setp.lt.s32 	%p85, %r194, %r636;
	mov.u32 	%r630, %r636;
	mov.u64 	%rd349, %rd355;
	@%p85 bra 	$L__BB3_191;
	setp.lt.s64 	%p86, %rd355, %rd165;
	selp.b32 	%r630, %r636, %r194, %p86;
	min.s64 	%rd349, %rd355, %rd165;
$L__BB3_191:
	ld.shared.u32 	%r197, [_ZN6thrust24THRUST_300001_SM_1000_NS8cuda_cub4core6detail5shmemE+40];
	ld.shared.u64 	%rd168, [_ZN6thrust24THRUST_300001_SM_1000_NS8cuda_cub4core6detail5shmemE+48];
	setp.lt.s32 	%p87, %r630, %r197;
	mov.u32 	%r631, %r197;
	mov.u64 	%rd350, %rd168;
	@%p87 bra 	$L__BB3_194;
	setp.lt.s32 	%p88, %r197, %r630;
	mov.u32 	%r631, %r630;
	mov.u64 	%rd350, %rd349;
	@%p88 bra 	$L__BB3_194;
	setp.lt.s64 	%p89, %rd349, %rd168;
	selp.b32 	%r631, %r630, %r197, %p89;
	min.s64 	%rd350, %rd349, %rd168;
$L__BB3_194:
	ld.shared.u32 	%r200, [_ZN6thrust24THRUST_300001_SM_1000_NS8cuda_cub4core6detail5shmemE+56];
	ld.shared.u64 	%rd171, [_ZN6thrust24THRUST_300001_SM_1000_NS8cuda_cub4core6detail5shmemE+64];
	setp.lt.s32 	%p90, %r631, %r200;
	mov.u32 	%r632, %r200;
	mov.u64 	%rd351, %rd171;
	@%p90 bra 	$L__BB3_197;
	setp.lt.s32 	%p91, %r200, %r631;
	mov.u32 	%r632, %r631;
	mov.u64 	%rd351, %rd350;
	@%p91 bra 	$L__BB3_197;
	setp.lt.s64 	%p92, %rd350, %rd171;
	selp.b32 	%r632, %r631, %r200, %p92;
	min.s64 	%rd351, %rd350, %rd171;
$L__BB3_197:
	ld.shared.u32 	%r203, [_ZN6thrust24THRUST_300001_SM_1000_NS8cuda_cub4core6detail5shmemE+72];
	ld.shared.u64 	%rd174, [_ZN6thrust24THRUST_300001_SM_1000_NS8cuda_cub4core6detail5shmemE+80];
	setp.lt.s32 	%p93, %r632, %r203;
	mov.u32 	%r633, %r203;
	mov.u64 	%rd352, %rd174;
	@%p93 bra 	$L__BB3_200;
	setp.lt.s32 	%p94, %r203, %r632;
	mov.u32 	%r633, %r632;
	mov.u64 	%rd352, %rd351;
	@%p94 bra 	$L__BB3_200;
	setp.lt.s64 	%p95, %rd351, %rd174;
	selp.b32 	%r633, %r632, %r203, %p95;
	min.s64 	%rd352, %rd351, %rd174;
$L__BB3_200:
	ld.shared.u32 	%r206, [_ZN6thrust24THRUST_300001_SM_1000_NS8cuda_cub4core6detail5shmemE+88];
	ld.shared.u64 	%rd177, [_ZN6thrust24THRUST_300001_SM_1000_NS8cuda_cub4core6detail5shmemE+96];
	setp.lt.s32 	%p96, %r633, %r206;
	mov.u32 	%r634, %r206;
	mov.u64 	%rd353, %rd177;
	@%p96 bra 	$L__BB3_203;
	setp.lt.s32 	%p97, %r206, %r633;
	mov.u32 	%r634, %r633;
	mov.u64 	%rd353, %rd352;
	@%p97 bra 	$L__BB3_203;
	setp.lt.s64 	%p98, %rd352, %rd177;
	selp.b32 	%r634, %r633, %r206, %p98;
	min.s64 	%rd353, %rd352, %rd177;
$L__BB3_203:
	ld.shared.u32 	%r209, [_ZN6thrust24THRUST_300001_SM_1000_NS8cuda_cub4core6detail5shmemE+104];
	ld.shared.u64 	%rd180, [_ZN6thrust24THRUST_300001_SM_1000_NS8cuda_cub4core6detail5shmemE+112];
	setp.lt.s32 	%p99, %r634, %r209;
	mov.u32 	%r635, %r209;
	mov.u64 	%rd354, %rd180;
	@%p99 bra 	$L__BB3_206;
	setp.lt.s32 	%p100, %r209, %r634;
	mov.u32 	%r635, %r634;
	mov.u64 	%rd354, %rd353;
	@%p100 bra 	$L__BB3_206;
	setp.lt.s64 	%p101, %rd353, %rd180;
	selp.b32 	%r635, %r634, %r209, %p101;
	min.s64 	%rd354, %rd353, %rd180;
$L__BB3_206:
	ld.shared.u32 	%r212, [_ZN6thrust24THRUST_300001_SM_1000_NS8cuda_cub4core6detail5shmemE+120];
	ld.shared.u64 	%rd183, [_ZN6thrust24THRUST_300001_SM_1000_NS8cuda_cub4core6detail5shmemE+128];
	setp.lt.s32 	%p102, %r635, %r212;
	mov.u32 	%r636, %r212;
	mov.u64 	%rd355, %rd183;
	@%p102 bra 	$L__BB3_209;
	setp.lt.s32 	%p103, %r212, %r635;
	mov.u32 	%r636, %r635;
	mov.u64 	%rd355, %rd354;
	@%p103 bra 	$L__BB3_209;
	setp.lt.s64 	%p104, %rd354, %rd183;
	selp.b32 	%r636, %r635, %r212, %p104;
	min.s64 	%rd355, %rd354, %rd183;
$L__BB3_209:
	mov.u32 	%r557, %tid.x;
	setp.ne.s32 	%p221, %r557, 0;
	@%p221 bra 	$L__BB3_211;
	cvta.to.global.u64 	%rd287, %rd187;
	st.global.u32 	[%rd287], %r636;
	st.global.u64 	[%rd287+8], %rd355;
$L__BB3_211:
	ret;

}
	// .globl	_ZN6thrust24THRUST_300001_SM_1000_NS8cuda_cub4core6detail13_kernel_agentINS1_8__reduce11ReduceAgentINS0_12zip_iteratorIN4cuda3std3__45tupleIJNS0_10device_ptrIiEENS0_17counting_iteratorIlNS0_11use_defaultESF_SF_EEEEEEEPNSB_IJilEEESJ_lNS1_9__extrema9arg_max_fIilNSA_4lessIiEEEEEEJSI_SK_lSP_EEEvDpT0_
.visible .entry _ZN6thrust24THRUST_300001_SM_1000_NS8cuda_cub4core6detail13_kernel_agentINS1_8__reduce11ReduceAgentINS0_12zip_iteratorIN4cuda3std3__45tupleIJNS0_10device_ptrIiEENS0_17counting_iteratorIlNS0_11use_defaultESF_SF_EEEEEEEPNSB_IJilEEESJ_lNS1_9__extrema9arg_max_fIilNSA_4lessIiEEEEEEJSI_SK_lSP_EEEvDpT0_(
	.param .align 8 .b8 _ZN6thrust24THRUST_300001_SM_1000_NS8cuda_cub4core6detail13_kernel_agentINS1_8__reduce11ReduceAgentINS0_12zip_iteratorIN4cuda3std3__45tupleIJNS0_10device_ptrIiEENS0_17counting_iteratorIlNS0_11use_defaultESF_SF_EEEEEEEPNSB_IJilEEESJ_lNS1_9__extrema9arg_max_fIilNSA_4lessIiEEEEEEJSI_SK_lSP_EEEvDpT0__param_0[16],
	.param .u64 .ptr .align 1 _ZN6thrust24THRUST_300001_SM_1000_NS8cuda_cub4core6detail13_kernel_agentINS1_8__reduce11ReduceAgentINS0_12zip_iteratorIN4cuda3std3__45tupleIJNS0_10device_ptrIiEENS0_17counting_iteratorIlNS0_11use_defaultESF_SF_EEEEEEEPNSB_IJilEEESJ_lNS1_9__extrema9arg_max_fIilNSA_4lessIiEEEEEEJSI_SK_lSP_EEEvDpT0__param_1,
	.param .u64 _ZN6thrust24THRUST_300001_SM_1000_NS8cuda_cub4core6detail13_kernel_agentINS1_8__reduce11ReduceAgentINS0_12zip_iteratorIN4cuda3std3__45tupleIJNS0_10device_ptrIiEENS0_17counting_iteratorIlNS0_11use_defaultESF_SF_EEEEEEEPNSB_IJilEEESJ_lNS1_9__extrema9arg_max_fIilNSA_4lessIiEEEEEEJSI_SK_lSP_EEEvDpT0__param_2,
	.param .align 1 .b8 _ZN6thrust24THRUST_300001_SM_1000_NS8cuda_cub4core6detail13_kernel_agentINS1_8__reduce11ReduceAgentINS0_12zip_iteratorIN4cuda3std3__45tupleIJNS0_10device_ptrIiEENS0_17counting_iteratorIlNS0_11use_defaultESF_SF_EEEEEEEPNSB_IJilEEESJ_lNS1_9__extrema9arg_max_fIilNSA_4lessIiEEEEEEJSI_SK_lSP_EEEvDpT0__param_3[1]
)
.maxntid 256
{
	.reg .pred 	%p<213>;
	.reg .b32 	%r<632>;
	.reg .b64 	%rd<307>;

	ld.param.u64 	%rd192, [_ZN6thrust24THRUST_300001_SM_1000_NS8cuda_cub4core6detail13_kernel_agentINS1_8__reduce11ReduceAgentINS0_12zip_iteratorIN4cuda3std3__45tupleIJNS0_10device_ptrIiEENS0_17counting_iteratorIlNS0_11use_defaultESF_SF_EEEEEEEPNSB_IJilEEESJ_lNS1_9__extrema9arg_max_fIilNSA_4lessIiEEEEEEJSI_SK_lSP_EEEvDpT0__param_0+8];
	ld.param.u64 	%rd191, [_ZN6thrust24THRUST_300001_SM_1000_NS8cuda_cub4core6detail13_kernel_agentINS1_8__reduce11ReduceAgentINS0_12zip_iteratorIN4cuda3std3__45tupleIJNS0_10device_ptrIiEENS0_17counting_iteratorIlNS0_11use_defaultESF_SF_EEEEEEEPNSB_IJilEEESJ_lNS1_9__extrema9arg_max_fIilNSA_4lessIiEEEEEEJSI_SK_lSP_EEEvDpT0__param_0];
	ld.param.u64 	%rd194, [_ZN6thrust24THRUST_300001_SM_1000_NS8cuda_cub4core6detail13_kernel_agentINS1_8__reduce11ReduceAgentINS0_12zip_iteratorIN4cuda3std3__45tupleIJNS0_10device_ptrIiEENS0_17counting_iteratorIlNS0_11use_defaultESF_SF_EEEEEEEPNSB_IJilEEESJ_lNS1_9__extrema9arg_max_fIilNSA_4lessIiEEEEEEJSI_SK_lSP_EEEvDpT0__param_2];
	setp.eq.s64 	%p1, %rd194, 0;
	@%p1 bra 	$L__BB4_206;
	cvta.to.global.u64 	%rd1, %rd191;
	setp.gt.s64 	%p2, %rd194, 1279;
	@%p2 bra 	$L__BB4_122;
	cvt.u32.u64 	%r1, %rd194;
	mov.u32 	%r2, %tid.x;
	setp.ge.s32 	%p96, %r2, %r1;
	mov.b32 	%r574, 0;
	mov.b64 	%rd249, 0;
	mov.u32 	%r566, %r2;
	@%p96 bra 	$L__BB4_4;
	cvt.u64.u32 	%rd225, %r2;
	mul.wide.u32 	%rd226, %r2, 4;
	add.s64 	%rd227, %rd1, %rd226;
	add.s64 	%rd249, %rd192, %rd225;
	ld.global.u32 	%r574, [%rd227];
	add.s32 	%r566, %r2, 256;
$L__BB4_4:
	setp.ge.s32 	%p97, %r566, %r1;
	@%p97 bra 	$L__BB4_26;
	not.b32 	%r332, %r566;
	add.s32 	%r7, %r332, %r1;
	and.b32  	%r333, %r7, 768;
	setp.eq.s32 	%p98, %r333, 768;
	@%p98 bra 	$L__BB4_11;
	cvt.u64.u32 	%rd229, %r566;
	add.s64 	%rd240, %rd192, %rd229;
	mul.wide.u32 	%rd230, %r566, 4;
	add.s64 	%rd239, %rd1, %rd230;
	shr.u32 	%r334, %r7, 8;
	add.s32 	%r335, %r334, 1;
	and.b32  	%r336, %r335, 3;
	neg.s32 	%r562, %r336;
$L__BB4_7:
	.pragma "nounroll";
	mov.u64 	%rd9, %rd249;
	mov.u32 	%r11, %r574;
	ld.global.u32 	%r12, [%rd239];
	setp.lt.s32 	%p99, %r11, %r12;
	mov.u64 	%rd249, %rd240;
	mov.u32 	%r574, %r12;
	@%p99 bra 	$L__BB4_10;
	setp.lt.s32 	%p100, %r12, %r11;
	mov.u64 	%rd249, %rd9;
	mov.u32 	%r574, %r11;
	@%p100 bra 	$L__BB4_10;
	setp.lt.s64 	%p101, %rd9, %rd240;
	min.s64 	%rd249, %rd9, %rd240;
	selp.b32 	%r574, %r11, %r12, %p101;
$L__BB4_10:
	add.s32 	%r566, %r566, 256;
	add.s64 	%rd240, %rd240, 256;
	add.s64 	%rd239, %rd239, 1024;
	add.s32 	%r562, %r562, 1;
	setp.ne.s32 	%p102, %r562, 0;
	@%p102 bra 	$L__BB4_7;
$L__BB4_11:
	setp.lt.u32 	%p103, %r7, 768;
	@%p103 bra 	$L__BB4_26;
	add.s32 	%r569, %r566, 512;
$L__BB4_13:
	mov.u32 	%r21, %r569;
	add.s32 	%r337, %r21, -512;
	cvt.s64.s32 	%rd231, %r337;
	mul.wide.s32 	%rd232, %r337, 4;
	add.s64 	%rd17, %rd1, %rd232;
	add.s64 	%rd18, %rd192, %rd231;
	ld.global.u32 	%r23, [%rd17];
	setp.lt.s32 	%p104, %r574, %r23;
	mov.u64 	%rd246, %rd18;
	mov.u32 	%r571, %r23;
	@%p104 bra 	$L__BB4_16;
	setp.lt.s32 	%p105, %r23, %r574;
	mov.u64 	%rd246, %rd249;
	mov.u32 	%r571, %r574;
	@%p105 bra 	$L__BB4_16;
	setp.lt.s64 	%p106, %rd249, %rd18;
	min.s64 	%rd246, %rd249, %rd18;
	selp.b32 	%r571, %r574, %r23, %p106;
$L__BB4_16:
	add.s32 	%r338, %r21, -256;
	cvt.s64.s32 	%rd233, %r338;
	add.s64 	%rd21, %rd192, %rd233;
	ld.global.u32 	%r26, [%rd17+1024];
	setp.lt.s32 	%p107, %r571, %r26;
	mov.u64 	%rd247, %rd21;
	mov.u32 	%r572, %r26;
	@%p107 bra 	$L__BB4_19;
	setp.lt.s32 	%p108, %r26, %r571;
	mov.u64 	%rd247, %rd246;
	mov.u32 	%r572, %r571;
	@%p108 bra 	$L__BB4_19;
	setp.lt.s64 	%p109, %rd246, %rd21;
	min.s64 	%rd247, %rd246, %rd21;
	selp.b32 	%r572, %r571, %r26, %p109;
$L__BB4_19:
	cvt.s64.s32 	%rd234, %r21;
	add.s64 	%rd24, %rd192, %rd234;
	ld.global.u32 	%r29, [%rd17+2048];
	setp.lt.s32 	%p110, %r572, %r29;
	mov.u64 	%rd248, %rd24;
	mov.u32 	%r573, %r29;
	@%p110 bra 	$L__BB4_22;
	setp.lt.s32 	%p111, %r29, %r572;
	mov.u64 	%rd248, %rd247;
	mov.u32 	%r573, %r572;
	@%p111 bra 	$L__BB4_22;
	setp.lt.s64 	%p112, %rd247, %rd24;
	min.s64 	%rd248, %rd247, %rd24;
	selp.b32 	%r573, %r572, %r29, %p112;
$L__BB4_22:
	add.s32 	%r339, %r21, 256;
	cvt.s64.s32 	%rd235, %r339;
	add.s64 	%rd27, %rd192, %rd235;
	ld.global.u32 	%r32, [%rd17+3072];
	setp.lt.s32 	%p113, %r573, %r32;
	mov.u64 	%rd249, %rd27;
	mov.u32 	%r574, %r32;
	@%p113 bra 	$L__BB4_25;
	setp.lt.s32 	%p114, %r32, %r573;
	mov.u64 	%rd249, %rd248;
	mov.u32 	%r574, %r573;
	@%p114 bra 	$L__BB4_25;
	setp.lt.s64 	%p115, %rd248, %rd27;
	min.s64 	%rd249, %rd248, %rd27;
	selp.b32 	%r574, %r573, %r32, %p115;
$L__BB4_25:
	add.s32 	%r569, %r21, 1024;
	add.s32 	%r340, %r21, 512;
	setp.lt.s32 	%p116, %r340, %r1;
	@%p116 bra 	$L__BB4_13;
$L__BB4_26:
	setp.lt.s32 	%p117, %r1, 256;
	@%p117 bra 	$L__BB4_71;
	// begin inline asm
	mov.u32 %r454, %laneid;
	// end inline asm
	mov.b32 	%r472, 1;
	mov.b32 	%r473, 31;
	mov.b32 	%r474, -1;
	// begin inline asm
	shfl.sync.down.b32 %r455, %r574, %r472, %r473, %r474;
	// end inline asm
	// begin inline asm
	shfl.sync.down.b32 %r460, %r461, %r472, %r473, %r474;
	// end inline asm
	mov.b64 	{%r466, %r471}, %rd249;
	// begin inline asm
	shfl.sync.down.b32 %r465, %r466, %r472, %r473, %r474;
	// end inline asm
	// begin inline asm
	shfl.sync.down.b32 %r470, %r471, %r472, %r473, %r474;
	// end inline asm
	mov.b64 	%rd31, {%r465, %r470};
	setp.gt.s32 	%p169, %r454, 30;
	mov.u64 	%rd251, %rd249;
	mov.u32 	%r576, %r574;
	@%p169 bra 	$L__BB4_31;
	setp.lt.s32 	%p170, %r574, %r455;
	mov.u64 	%rd251, %rd31;
	mov.u32 	%r576, %r455;
	@%p170 bra 	$L__BB4_31;
	setp.lt.s32 	%p171, %r455, %r574;
	mov.u64 	%rd251, %rd249;
	mov.u32 	%r576, %r574;
	@%p171 bra 	$L__BB4_31;
	setp.lt.s64 	%p172, %rd249, %rd31;
	min.s64 	%rd251, %rd249, %rd31;
	selp.b32 	%r576, %r574, %r455, %p172;
$L__BB4_31:
	mov.b32 	%r492, 2;
	mov.b32 	%r493, 31;
	mov.b32 	%r494, -1;
	// begin inline asm
	shfl.sync.down.b32 %r475, %r576, %r492, %r493, %r494;
	// end inline asm
	// begin inline asm
	shfl.sync.down.b32 %r480, %r481, %r492, %r493, %r494;
	// end inline asm
	mov.b64 	{%r486, %r491}, %rd251;
	// begin inline asm
	shfl.sync.down.b32 %r485, %r486, %r492, %r493, %r494;
	// end inline asm
	// begin inline asm
	shfl.sync.down.b32 %r490, %r491, %r492, %r493, %r494;
	// end inline asm
	mov.b64 	%rd34, {%r485, %r490};
	setp.gt.s32 	%p173, %r454, 29;
	mov.u64 	%rd252, %rd251;
	mov.u32 	%r577, %r576;
	@%p173 bra 	$L__BB4_35;
	setp.lt.s32 	%p174, %r576, %r475;
	mov.u64 	%rd252, %rd34;
	mov.u32 	%r577, %r475;
	@%p174 bra 	$L__BB4_35;
	setp.lt.s32 	%p175, %r475, %r576;
	mov.u64 	%rd252, %rd251;
	mov.u32 	%r577, %r576;
	@%p175 bra 	$L__BB4_35;
	setp.lt.s64 	%p176, %rd251, %rd34;
	min.s64 	%rd252, %rd251, %rd34;
	selp.b32 	%r577, %r576, %r475, %p176;
$L__BB4_35:
	mov.b32 	%r512, 4;
	mov.b32 	%r513, 31;
	mov.b32 	%r514, -1;
	// begin inline asm
	shfl.sync.down.b32 %r495, %r577, %r512, %r513, %r514;
	// end inline asm
	// begin inline asm
	shfl.sync.down.b32 %r500, %r501, %r512, %r513, %r514;
	// end inline asm
	mov.b64 	{%r506, %r511}, %rd252;
	// begin inline asm
	shfl.sync.down.b32 %r505, %r506, %r512, %r513, %r514;
	// end inline asm
	// begin inline asm
	shfl.sync.down.b32 %r510, %r511, %r512, %r513, %r514;
	// end inline asm
	mov.b64 	%rd37, {%r505, %r510};
	setp.gt.s32 	%p177, %r454, 27;
	mov.u64 	%rd253, %rd252;
	mov.u32 	%r578, %r577;
	@%p177 bra 	$L__BB4_39;
	setp.lt.s32 	%p178, %r577, %r495;
	mov.u64 	%rd253, %rd37;
	mov.u32 	%r578, %r495;
	@%p178 bra 	$L__BB4_39;
	setp.lt.s32 	%p179, %r495, %r577;
	mov.u64 	%rd253, %rd252;
	mov.u32 	%r578, %r577;
	@%p179 bra 	$L__BB4_39;
	setp.lt.s64 	%p180, %rd252, %rd37;
	min.s64 	%rd253, %rd252, %rd37;
	selp.b32 	%r578, %r577, %r495, %p180;
$L__BB4_39:
	mov.b32 	%r532, 8;
	mov.b32 	%r533, 31;
	mov.b32 	%r534, -1;
	// begin inline asm
	shfl.sync.down.b32 %r515, %r578, %r532, %r533, %r534;
	// end inline asm
	// begin inline asm
	shfl.sync.down.b32 %r520, %r521, %r532, %r533, %r534;
	// end inline asm
	mov.b64 	{%r526, %r531}, %rd253;
	// begin inline asm
	shfl.sync.down.b32 %r525, %r526, %r532, %r533, %r534;
	// end inline asm
	// begin inline asm
	shfl.sync.down.b32 %r530, %r531, %r532, %r533, %r534;
	// end inline asm
	mov.b64 	%rd40, {%r525, %r530};
	setp.gt.s32 	%p181, %r454, 23;
	mov.u64 	%rd254, %rd253;
	mov.u32 	%r579, %r578;
	@%p181 bra 	$L__BB4_43;
	setp.lt.s32 	%p182, %r578, %r515;
	mov.u64 	%rd254, %rd40;
	mov.u32 	%r579, %r515;
	@%p182 bra 	$L__BB4_43;
	setp.lt.s32 	%p183, %r515, %r578;
	mov.u64 	%rd254, %rd253;
	mov.u32 	%r579, %r578;
	@%p183 bra 	$L__BB4_43;
	setp.lt.s64 	%p184, %rd253, %rd40;
	min.s64 	%rd254, %rd253, %rd40;
	selp.b32 	%r579, %r578, %r515, %p184;
$L__BB4_43:
	mov.b32 	%r552, 16;
	mov.b32 	%r553, 31;
	mov.b32 	%r554, -1;
	// begin inline asm
	shfl.sync.down.b32 %r535, %r579, %r552, %r553, %r554;
	// end inline asm
	// begin inline asm
	shfl.sync.down.b32 %r540, %r541, %r552, %r553, %r554;
	// end inline asm
	mov.b64 	{%r546, %r551}, %rd254;
	// begin inline asm
	shfl.sync.down.b32 %r545, %r546, %r552, %r553, %r554;
	// end inline asm
	// begin inline asm
	shfl.sync.down.b32 %r550, %r551, %r552, %r553, %r554;
	// end inline asm
	mov.b64 	%rd43, {%r545, %r550};
	setp.gt.s32 	%p185, %r454, 15;
	mov.u64 	%rd306, %rd254;
	mov.u32 	%r631, %r579;
	@%p185 bra 	$L__BB4_47;
	setp.lt.s32 	%p186, %r579, %r535;
	mov.u64 	%rd306, %rd43;
	mov.u32 	%r631, %r535;
	@%p186 bra 	$L__BB4_47;
	setp.lt.s32 	%p187, %r535, %r579;
	mov.u64 	%rd306, %rd254;
	mov.u32 	%r631, %r579;
	@%p187 bra 	$L__BB4_47;
	setp.lt.s64 	%p188, %rd254, %rd43;
	min.s64 	%rd306, %rd254, %rd43;
	selp.b32 	%r631, %r579, %r535, %p188;
$L__BB4_47:
	setp.ne.s32 	%p189, %r454, 0;
	@%p189 bra 	$L__BB4_49;
	shr.u32 	%r555, %r2, 1;
	and.b32  	%r556, %r555, 496;
	mov.u32 	%r557, _ZN6thrust24THRUST_300001_SM_1000_NS8cuda_cub4core6detail5shmemE;
	add.s32 	%r558, %r557, %r556;
	st.shared.u32 	[%r558+8], %r631;
	st.shared.u64 	[%r558+16], %rd306;
$L__BB4_49:
	bar.sync 	0;
	setp.ne.s32 	%p190, %r2, 0;
	@%p190 bra 	$L__BB4_204;
	ld.shared.u32 	%r53, [_ZN6thrust24THRUST_300001_SM_1000_NS8cuda_cub4core6detail5shmemE+24];
	ld.shared.u64 	%rd46, [_ZN6thrust24THRUST_300001_SM_1000_NS8cuda_cub4core6detail5shmemE+32];
	setp.lt.s32 	%p191, %r631, %r53;
	mov.u64 	%rd256, %rd46;
	mov.u32 	%r581, %r53;
	@%p191 bra 	$L__BB4_53;
	setp.lt.s32 	%p192, %r53, %r631;
	mov.u64 	%rd256, %rd306;
	mov.u32 	%r581, %r631;
	@%p192 bra 	$L__BB4_53;
	setp.lt.s64 	%p193, %rd306, %rd46;
	min.s64 	%rd256, %rd306, %rd46;
	selp.b32 	%r581, %r631, %r53, %p193;
$L__BB4_53:
	ld.shared.u32 	%r56, [_ZN6thrust24THRUST_300001_SM_1000_NS8cuda_cub4core6detail5shmemE+40];
	ld.shared.u64 	%rd49, [_ZN6thrust24THRUST_300001_SM_1000_NS8cuda_cub4core6detail5shmemE+48];
	setp.lt.s32 	%p194, %r581, %r56;
	mov.u64 	%rd257, %rd49;
	mov.u32 	%r582, %r56;
	@%p194 bra 	$L__BB4_56;
	setp.lt.s32 	%p195, %r56, %r581;
	mov.u64 	%rd257, %rd256;
	mov.u32 	%r582, %r581;
	@%p195 bra 	$L__BB4_56;
	setp.lt.s64 	%p196, %rd256, %rd49;
	min.s64 	%rd257, %rd256, %rd49;
	selp.b32 	%r582, %r581, %r56, %p196;
$L__BB4_56:
	ld.shared.u32 	%r59, [_ZN6thrust24THRUST_300001_SM_1000_NS8cuda_cub4core6detail5shmemE+56];
	ld.shared.u64 	%rd52, [_ZN6thrust24THRUST_300001_SM_1000_NS8cuda_cub4core6detail5shmemE+64];
	setp.lt.s32 	%p197, %r582, %r59;
	mov.u64 	%rd258, %rd52;
	mov.u32 	%r583, %r59;
	@%p197 bra 	$L__BB4_59;
	setp.lt.s32 	%p198, %r59, %r582;
	mov.u64 	%rd258, %rd257;
	mov.u32 	%r583, %r582;
	@%p198 bra 	$L__BB4_59;
	setp.lt.s64 	%p199, %rd257, %rd52;
	min.s64 	%rd258, %rd257, %rd52;
	selp.b32 	%r583, %r582, %r59, %p199;
$L__BB4_59:
	ld.shared.u32 	%r62, [_ZN6thrust24THRUST_300001_SM_1000_NS8cuda_cub4core6detail5shmemE+72];
	ld.shared.u64 	%rd55, [_ZN6thrust24THRUST_300001_SM_1000_NS8cuda_cub4core6detail5shmemE+80];
	setp.lt.s32 	%p200, %r583, %r62;
	mov.u64 	%rd259, %rd55;
	mov.u32 	%r584, %r62;
	@%p200 bra 	$L__BB4_62;
	setp.lt.s32 	%p201, %r62, %r583;
	mov.u64 	%rd259, %rd258;
	mov.u32 	%r584, %r583;
	@%p201 bra 	$L__BB4_62;
	setp.lt.s64 	%p202, %rd258, %rd55;
	min.s64 	%rd259, %rd258, %rd55;
	selp.b32 	%r584, %r583, %r62, %p202;
$L__BB4_62:
	ld.shared.u32 	%r65, [_ZN6thrust24THRUST_300001_SM_1000_NS8cuda_cub4core6detail5shmemE+88];
	ld.shared.u64 	%rd58, [_ZN6thrust24THRUST_300001_SM_1000_NS8cuda_cub4core6detail5shmemE+96];
	setp.lt.s32 	%p203, %r584, %r65;
	mov.u64 	%rd260, %rd58;
	mov.u32 	%r585, %r65;
	@%p203 bra 	$L__BB4_65;
	setp.lt.s32 	%p204, %r65, %r584;
	mov.u64 	%rd260, %rd259;
	mov.u32 	%r585, %r584;
	@%p204 bra 	$L__BB4_65;
	setp.lt.s64 	%p205, %rd259, %rd58;
	min.s64 	%rd260, %rd259, %rd58;
	selp.b32 	%r585, %r584, %r65, %p205;
$L__BB4_65:
	ld.shared.u32 	%r68, [_ZN6thrust24THRUST_300001_SM_1000_NS8cuda_cub4core6detail5shmemE+104];
	ld.shared.u64 	%rd61, [_ZN6thrust24THRUST_300001_SM_1000_NS8cuda_cub4core6detail5shmemE+112];
	setp.lt.s32 	%p206, %r585, %r68;
	mov.u64 	%rd261, %rd61;
	mov.u32 	%r586, %r68;
	@%p206 bra 	$L__BB4_68;
	setp.lt.s32 	%p207, %r68, %r585;
	mov.u64 	%rd261, %rd260;
	mov.u32 	%r586, %r585;
	@%p207 bra 	$L__BB4_68;
	setp.lt.s64 	%p208, %rd260, %rd61;
	min.s64 	%rd261, %rd260, %rd61;
	selp.b32 	%r586, %r585, %r68, %p208;
$L__BB4_68:
	ld.shared.u32 	%r71, [_ZN6thrust24THRUST_300001_SM_1000_NS8cuda_cub4core6detail5shmemE+120];
	ld.shared.u64 	%rd64, [_ZN6thrust24THRUST_300001_SM_1000_NS8cuda_cub4core6detail5shmemE+128];
	setp.lt.s32 	%p209, %r586, %r71;
	mov.u32 	%r631, %r71;
	mov.u64 	%rd306, %rd64;
	@%p209 bra 	$L__BB4_204;
	setp.lt.s32 	%p210, %r71, %r586;
	mov.u32 	%r631, %r586;
	mov.u64 	%rd306, %rd261;
	@%p210 bra 	$L__BB4_204;
	setp.lt.s64 	%p211, %rd261, %rd64;
	min.s64 	%rd306, %rd261, %rd64;
	selp.b32 	%r631, %r586, %r71, %p211;
	bra.uni 	$L__BB4_204;
$L__BB4_71:
	// begin inline asm
	mov.u32 %r341, %laneid;
	// end inline asm
	and.b32  	%r362, %r2, 992;
	add.s32 	%r363, %r362, 32;
	setp.gt.s32 	%p118, %r363, %r1;
	not.b32 	%r364, %r362;
	add.s32 	%r365, %r1, %r364;
	selp.b32 	%r360, %r365, 31, %p118;
	mov.b32 	%r359, 1;
	mov.b32 	%r361, -1;
	// begin inline asm
	shfl.sync.down.b32 %r342, %r574, %r359, %r360, %r361;
	// end inline asm
	// begin inline asm
	shfl.sync.down.b32 %r347, %r348, %r359, %r360, %r361;
	// end inline asm
	mov.b64 	{%r353, %r358}, %rd249;
	// begin inline asm
	shfl.sync.down.b32 %r352, %r353, %r359, %r360, %r361;
	// end inline asm
	// begin inline asm
	shfl.sync.down.b32 %r357, %r358, %r359, %r360, %r361;
	// end inline asm
	mov.b64 	%rd66, {%r352, %r357};
	setp.ge.s32 	%p119, %r341, %r360;
	mov.u32 	%r587, %r574;
	mov.u64 	%rd262, %rd249;
	@%p119 bra 	$L__BB4_75;
	setp.lt.s32 	%p120, %r574, %r342;
	mov.u32 	%r587, %r342;
	mov.u64 	%rd262, %rd66;
	@%p120 bra 	$L__BB4_75;
	setp.lt.s32 	%p121, %r342, %r574;
	mov.u32 	%r587, %r574;
	mov.u64 	%rd262, %rd249;
	@%p121 bra 	$L__BB4_75;
	setp.lt.s64 	%p122, %rd249, %rd66;
	selp.b32 	%r587, %r574, %r342, %p122;
	min.s64 	%rd262, %rd249, %rd66;
$L__BB4_75:
	mov.b32 	%r383, 2;
	mov.b32 	%r385, -1;
	// begin inline asm
	shfl.sync.down.b32 %r366, %r587, %r383, %r360, %r385;
	// end inline asm
	// begin inline asm
	shfl.sync.down.b32 %r371, %r372, %r383, %r360, %r385;
	// end inline asm
	mov.b64 	{%r377, %r382}, %rd262;
	// begin inline asm
	shfl.sync.down.b32 %r376, %r377, %r383, %r360, %r385;
	// end inline asm
	// begin inline asm
	shfl.sync.down.b32 %r381, %r382, %r383, %r360, %r385;
	// end inline asm
	mov.b64 	%rd69, {%r376, %r381};
	add.s32 	%r386, %r341, 2;
	setp.gt.s32 	%p123, %r386, %r360;
	mov.u32 	%r588, %r587;
	mov.u64 	%rd263, %rd262;
	@%p123 bra 	$L__BB4_79;
	setp.lt.s32 	%p124, %r587, %r366;
	mov.u32 	%r588, %r366;
	mov.u64 	%rd263, %rd69;
	@%p124 bra 	$L__BB4_79;
	setp.lt.s32 	%p125, %r366, %r587;
	mov.u32 	%r588, %r587;
	mov.u64 	%rd263, %rd262;
	@%p125 bra 	$L__BB4_79;
	setp.lt.s64 	%p126, %rd262, %rd69;
	selp.b32 	%r588, %r587, %r366, %p126;
	min.s64 	%rd263, %rd262, %rd69;
$L__BB4_79:
	mov.b32 	%r404, 4;
	mov.b32 	%r406, -1;
	// begin inline asm
	shfl.sync.down.b32 %r387, %r588, %r404, %r360, %r406;
	// end inline asm
	// begin inline asm
	shfl.sync.down.b32 %r392, %r393, %r404, %r360, %r406;
	// end inline asm
	mov.b64 	{%r398, %r403}, %rd263;
	// begin inline asm
	shfl.sync.down.b32 %r397, %r398, %r404, %r360, %r406;
	// end inline asm
	// begin inline asm
	shfl.sync.down.b32 %r402, %r403, %r404, %r360, %r406;
	// end inline asm
	mov.b64 	%rd72, {%r397, %r402};
	add.s32 	%r407, %r341, 4;
	setp.gt.s32 	%p127, %r407, %r360;
	mov.u32 	%r589, %r588;
	mov.u64 	%rd264, %rd263;
	@%p127 bra 	$L__BB4_83;
	setp.lt.s32 	%p128, %r588, %r387;
	mov.u32 	%r589, %r387;
	mov.u64 	%rd264, %rd72;
	@%p128 bra 	$L__BB4_83;
	setp.lt.s32 	%p129, %r387, %r588;
	mov.u32 	%r589, %r588;
	mov.u64 	%rd264, %rd263;
	@%p129 bra 	$L__BB4_83;
	setp.lt.s64 	%p130, %rd263, %rd72;
	selp.b32 	%r589, %r588, %r387, %p130;
	min.s64 	%rd264, %rd263, %rd72;
$L__BB4_83:
	mov.b32 	%r425, 8;
	mov.b32 	%r427, -1;
	// begin inline asm
	shfl.sync.down.b32 %r408, %r589, %r425, %r360, %r427;
	// end inline asm
	// begin inline asm
	shfl.sync.down.b32 %r413, %r414, %r425, %r360, %r427;
	// end inline asm
	mov.b64 	{%r419, %r424}, %rd264;
	// begin inline asm
	shfl.sync.down.b32 %r418, %r419, %r425, %r360, %r427;
	// end inline asm
	// begin inline asm
	shfl.sync.down.b32 %r423, %r424, %r425, %r360, %r427;
	// end inline asm
	mov.b64 	%rd75, {%r418, %r423};
	add.s32 	%r428, %r341, 8;
	setp.gt.s32 	%p131, %r428, %r360;
	mov.u32 	%r590, %r589;
	mov.u64 	%rd265, %rd264;
	@%p131 bra 	$L__BB4_87;
	setp.lt.s32 	%p132, %r589, %r408;
	mov.u32 	%r590, %r408;
	mov.u64 	%rd265, %rd75;
	@%p132 bra 	$L__BB4_87;
	setp.lt.s32 	%p133, %r408, %r589;
	mov.u32 	%r590, %r589;
	mov.u64 	%rd265, %rd264;
	@%p133 bra 	$L__BB4_87;
	setp.lt.s64 	%p134, %rd264, %rd75;
	selp.b32 	%r590, %r589, %r408, %p134;
	min.s64 	%rd265, %rd264, %rd75;
$L__BB4_87:
	mov.b32 	%r446, 16;
	mov.b32 	%r448, -1;
	// begin inline asm
	shfl.sync.down.b32 %r429, %r590, %r446, %r360, %r448;
	// end inline asm
	// begin inline asm
	shfl.sync.down.b32 %r434, %r435, %r446, %r360, %r448;
	// end inline asm
	mov.b64 	{%r440, %r445}, %rd265;
	// begin inline asm
	shfl.sync.down.b32 %r439, %r440, %r446, %r360, %r448;
	// end inline asm
	// begin inline asm
	shfl.sync.down.b32 %r444, %r445, %r446, %r360, %r448;
	// end inline asm
	mov.b64 	%rd78, {%r439, %r444};
	add.s32 	%r449, %r341, 16;
	setp.gt.s32 	%p135, %r449, %r360;
	mov.u32 	%r631, %r590;
	mov.u64 	%rd306, %rd265;
	@%p135 bra 	$L__BB4_91;
	setp.lt.s32 	%p136, %r590, %r429;
	mov.u32 	%r631, %r429;
	mov.u64 	%rd306, %rd78;
	@%p136 bra 	$L__BB4_91;
	setp.lt.s32 	%p137, %r429, %r590;
	mov.u32 	%r631, %r590;
	mov.u64 	%rd306, %rd265;
	@%p137 bra 	$L__BB4_91;
	setp.lt.s64 	%p138, %rd265, %rd78;
	selp.b32 	%r631, %r590, %r429, %p138;
	min.s64 	%rd306, %rd265, %rd78;
$L__BB4_91:
	setp.ne.s32 	%p139, %r341, 0;
	@%p139 bra 	$L__BB4_93;
	shr.u32 	%r450, %r2, 1;
	and.b32  	%r451, %r450, 496;
	mov.u32 	%r452, _ZN6thrust24THRUST_300001_SM_1000_NS8cuda_cub4core6detail5shmemE;
	add.s32 	%r453, %r452, %r451;
	st.shared.u32 	[%r453+8], %r631;
	st.shared.u64 	[%r453+16], %rd306;
$L__BB4_93:
	bar.sync 	0;
	setp.ne.s32 	%p140, %r2, 0;
	@%p140 bra 	$L__BB4_204;
	setp.lt.s32 	%p141, %r1, 33;
	mov.u32 	%r592, %r631;
	mov.u64 	%rd267, %rd306;
	@%p141 bra 	$L__BB4_98;
	ld.shared.u32 	%r90, [_ZN6thrust24THRUST_300001_SM_1000_NS8cuda_cub4core6detail5shmemE+24];
	ld.shared.u64 	%rd81, [_ZN6thrust24THRUST_300001_SM_1000_NS8cuda_cub4core6detail5shmemE+32];
	setp.lt.s32 	%p142, %r631, %r90;
	mov.u32 	%r592, %r90;
	mov.u64 	%rd267, %rd81;
	@%p142 bra 	$L__BB4_98;
	setp.lt.s32 	%p143, %r90, %r631;
	mov.u32 	%r592, %r631;
	mov.u64 	%rd267, %rd306;
	@%p143 bra 	$L__BB4_98;
	setp.lt.s64 	%p144, %rd306, %rd81;
	selp.b32 	%r592, %r631, %r90, %p144;
	min.s64 	%rd267, %rd306, %rd81;
$L__BB4_98:
	setp.lt.s32 	%p145, %r1, 65;
	mov.u32 	%r593, %r592;
	mov.u64 	%rd268, %rd267;
	@%p145 bra 	$L__BB4_102;
	ld.shared.u32 	%r93, [_ZN6thrust24THRUST_300001_SM_1000_NS8cuda_cub4core6detail5shmemE+40];
	ld.shared.u64 	%rd84, [_ZN6thrust24THRUST_300001_SM_1000_NS8cuda_cub4core6detail5shmemE+48];
	setp.lt.s32 	%p146, %r592, %r93;
	mov.u32 	%r593, %r93;
	mov.u64 	%rd268, %rd84;
	@%p146 bra 	$L__BB4_102;
	setp.lt.s32 	%p147, %r93, %r592;
	mov.u32 	%r593, %r592;
	mov.u64 	%rd268, %rd267;
	@%p147 bra 	$L__BB4_102;
	setp.lt.s64 	%p148, %rd267, %rd84;
	selp.b32 	%r593, %r592, %r93, %p148;
	min.s64 	%rd268, %rd267, %rd84;
$L__BB4_102:
	setp.lt.s32 	%p149, %r1, 97;
	mov.u32 	%r594, %r593;
	mov.u64 	%rd269, %rd268;
	@%p149 bra 	$L__BB4_106;
	ld.shared.u32 	%r96, [_ZN6thrust24THRUST_300001_SM_1000_NS8cuda_cub4core6detail5shmemE+56];
	ld.shared.u64 	%rd87, [_ZN6thrust24THRUST_300001_SM_1000_NS8cuda_cub4core6detail5shmemE+64];
	setp.lt.s32 	%p150, %r593, %r96;
	mov.u32 	%r594, %r96;
	mov.u64 	%rd269, %rd87;
	@%p150 bra 	$L__BB4_106;
	setp.lt.s32 	%p151, %r96, %r593;
	mov.u32 	%r594, %r593;
	mov.u64 	%rd269, %rd268;
	@%p151 bra 	$L__BB4_106;
	setp.lt.s64 	%p152, %rd268, %rd87;
	selp.b32 	%r594, %r593, %r96, %p152;
	min.s64 	%rd269, %rd268, %rd87;
$L__BB4_106:
	setp.lt.s32 	%p153, %r1, 129;
	mov.u32 	%r595, %r594;
	mov.u64 	%rd270, %rd269;
	@%p153 bra 	$L__BB4_110;
	ld.shared.u32 	%r99, [_ZN6thrust24THRUST_300001_SM_1000_NS8cuda_cub4core6detail5shmemE+72];
	ld.shared.u64 	%rd90, [_ZN6thrust24THRUST_300001_SM_1000_NS8cuda_cub4core6detail5shmemE+80];
	setp.lt.s32 	%p154, %r594, %r99;
	mov.u32 	%r595, %r99;
	mov.u64 	%rd270, %rd90;
	@%p154 bra 	$L__BB4_110;
	setp.lt.s32 	%p155, %r99, %r594;
	mov.u32 	%r595, %r594;
	mov.u64 	%rd270, %rd269;
	@%p155 bra 	$L__BB4_110;
	setp.lt.s64 	%p156, %rd269, %rd90;
	selp.b32 	%r595, %r594, %r99, %p156;
	min.s64 	%rd270, %rd269, %rd90;
$L__BB4_110:
	setp.lt.s32 	%p157, %r1, 161;
	mov.u32 	%r596, %r595;
	mov.u64 	%rd271, %rd270;
	@%p157 bra 	$L__BB4_114;
	ld.shared.u32 	%r102, [_ZN6thrust24THRUST_300001_SM_1000_NS8cuda_cub4core6detail5shmemE+88];
	ld.shared.u64 	%rd93, [_ZN6thrust24THRUST_300001_SM_1000_NS8cuda_cub4core6detail5shmemE+96];
	setp.lt.s32 	%p158, %r595, %r102;
	mov.u32 	%r596, %r102;
	mov.u64 	%rd271, %rd93;
	@%p158 bra 	$L__BB4_114;
	setp.lt.s32 	%p159, %r102, %r595;
	mov.u32 	%r596, %r595;
	mov.u64 	%rd271, %rd270;
	@%p159 bra 	$L__BB4_114;
	setp.lt.s64 	%p160, %rd270, %rd93;
	selp.b32 	%r596, %r595, %r102, %p160;
	min.s64 	%rd271, %rd270, %rd93;
$L__BB4_114:
	setp.lt.s32 	%p161, %r1, 193;
	mov.u32 	%r597, %r596;
	mov.u64 	%rd272, %rd271;
	@%p161 bra 	$L__BB4_118;
	ld.shared.u32 	%r105, [_ZN6thrust24THRUST_300001_SM_1000_NS8cuda_cub4core6detail5shmemE+104];
	ld.shared.u64 	%rd96, [_ZN6thrust24THRUST_300001_SM_1000_NS8cuda_cub4core6detail5shmemE+112];
	setp.lt.s32 	%p162, %r596, %r105;
	mov.u32 	%r597, %r105;
	mov.u64 	%rd272, %rd96;
	@%p162 bra 	$L__BB4_118;
	setp.lt.s32 	%p163, %r105, %r596;
	mov.u32 	%r597, %r596;
	mov.u64 	%rd272, %rd271;
	@%p163 bra 	$L__BB4_118;
	setp.lt.s64 	%p164, %rd271, %rd96;
	selp.b32 	%r597, %r596, %r105, %p164;
	min.s64 	%rd272, %rd271, %rd96;
$L__BB4_118:
	setp.lt.s32 	%p165, %r1, 225;
	mov.u32 	%r631, %r597;
	mov.u64 	%rd306, %rd272;
	@%p165 bra 	$L__BB4_204;
	ld.shared.u32 	%r108, [_ZN6thrust24THRUST_300001_SM_1000_NS8cuda_cub4core6detail5shmemE+120];
	ld.shared.u64 	%rd99, [_ZN6thrust24THRUST_300001_SM_1000_NS8cuda_cub4core6detail5shmemE+128];
	setp.lt.s32 	%p166, %r597, %r108;
	mov.u32 	%r631, %r108;
	mov.u64 	%rd306, %rd99;
	@%p166 bra 	$L__BB4_204;
	setp.lt.s32 	%p167, %r108, %r597;
	mov.u32 	%r631, %r597;
	mov.u64 	%rd306, %rd272;
	@%p167 bra 	$L__BB4_204;
	setp.lt.s64 	%p168, %rd272, %rd99;
	selp.b32 	%r631, %r597, %r108, %p168;
	min.s64 	%rd306, %rd272, %rd99;
	bra.uni 	$L__BB4_204;
$L__BB4_122:
	mov.u32 	%r110, %tid.x;
	cvt.u64.u32 	%rd101, %r110;
	mul.wide.u32 	%rd195, %r110, 4;
	add.s64 	%rd102, %rd1, %rd195;
	ld.global.u32 	%r200, [%rd102];
	add.s32 	%r201, %r110, 256;
	cvt.u64.u32 	%rd196, %r201;
	ld.global.u32 	%r202, [%rd102+1024];
	add.s32 	%r203, %r110, 512;
	cvt.u64.u32 	%rd197, %r203;
	ld.global.u32 	%r204, [%rd102+2048];
	add.s32 	%r205, %r110, 768;
	cvt.u64.u32 	%rd198, %r205;
	ld.global.u32 	%r206, [%rd102+3072];
	or.b32  	%r207, %r110, 1024;
	cvt.u64.u32 	%rd103, %r207;
	add.s64 	%rd293, %rd192, %rd103;
	ld.global.u32 	%r618, [%rd102+4096];
	setp.lt.s32 	%p3, %r200, %r202;
	max.s32 	%r208, %r200, %r202;
	selp.b64 	%rd199, %rd196, %rd101, %p3;
	setp.lt.s32 	%p4, %r208, %r204;
	max.s32 	%r209, %r208, %r204;
	selp.b64 	%rd200, %rd197, %rd199, %p4;
	setp.lt.s32 	%p5, %r209, %r206;
	max.s32 	%r112, %r209, %r206;
	selp.b64 	%rd105, %rd198, %rd200, %p5;
	setp.lt.s32 	%p6, %r112, %r618;
	@%p6 bra 	$L__BB4_124;
	setp.lt.s32 	%p7, %r618, %r112;
	setp.lt.u64 	%p8, %rd105, %rd103;
	or.pred  	%p9, %p7, %p8;
	selp.b32 	%r618, %r112, %r618, %p9;
	add.s64 	%rd201, %rd192, %rd105;
	selp.b64 	%rd293, %rd201, %rd293, %p9;
$L__BB4_124:
	setp.lt.u64 	%p10, %rd194, 2560;
	mov.b64 	%rd282, 1280;
	@%p10 bra 	$L__BB4_137;
	mov.b64 	%rd274, 1280;
	mov.u32 	%r599, %r618;
$L__BB4_126:
	add.s64 	%rd204, %rd274, %rd101;
	shl.b64 	%rd205, %rd274, 2;
	add.s64 	%rd206, %rd102, %rd205;
	add.s64 	%rd110, %rd204, %rd192;
	ld.global.u32 	%r600, [%rd206];
	ld.global.u32 	%r601, [%rd206+1024];
	add.s64 	%rd278, %rd110, 512;
	ld.global.u32 	%r602, [%rd206+2048];
	add.s64 	%rd279, %rd110, 768;
	ld.global.u32 	%r603, [%rd206+3072];
	ld.global.u32 	%r618, [%rd206+4096];
	setp.lt.s32 	%p11, %r599, %r600;
	mov.u64 	%rd276, %rd110;
	@%p11 bra 	$L__BB4_128;
	setp.lt.s32 	%p12, %r600, %r599;
	setp.lt.s64 	%p13, %rd293, %rd110;
	or.pred  	%p14, %p12, %p13;
	selp.b32 	%r600, %r599, %r600, %p14;
	selp.b64 	%rd276, %rd293, %rd110, %p14;
$L__BB4_128:
	add.s64 	%rd277, %rd110, 256;
	setp.lt.s32 	%p15, %r600, %r601;
	@%p15 bra 	$L__BB4_130;
	setp.lt.s32 	%p16, %r601, %r600;
	setp.lt.s64 	%p17, %rd276, %rd277;
	or.pred  	%p18, %p16, %p17;
	selp.b32 	%r601, %r600, %r601, %p18;
	selp.b64 	%rd277, %rd276, %rd277, %p18;
$L__BB4_130:
	setp.lt.s32 	%p19, %r601, %r602;
	@%p19 bra 	$L__BB4_132;
	setp.lt.s32 	%p20, %r602, %r601;
	setp.lt.s64 	%p21, %rd277, %rd278;
	or.pred  	%p22, %p20, %p21;
	selp.b32 	%r602, %r601, %r602, %p22;
	selp.b64 	%rd278, %rd277, %rd278, %p22;
$L__BB4_132:
	setp.lt.s32 	%p23, %r602, %r603;
	@%p23 bra 	$L__BB4_134;
	setp.lt.s32 	%p24, %r603, %r602;
	setp.lt.s64 	%p25, %rd278, %rd279;
	or.pred  	%p26, %p24, %p25;
	selp.b32 	%r603, %r602, %r603, %p26;
	selp.b64 	%rd279, %rd278, %rd279, %p26;
$L__BB4_134:
	add.s64 	%rd210, %rd204, %rd192;
	add.s64 	%rd293, %rd210, 1024;
	setp.lt.s32 	%p27, %r603, %r618;
	@%p27 bra 	$L__BB4_136;
	setp.lt.s32 	%p28, %r618, %r603;
	setp.lt.s64 	%p29, %rd279, %rd293;
	or.pred  	%p30, %p28, %p29;
	selp.b32 	%r618, %r603, %r618, %p30;
	selp.b64 	%rd293, %rd279, %rd293, %p30;
$L__BB4_136:
	add.s64 	%rd282, %rd274, 1280;
	add.s64 	%rd211, %rd274, 2560;
	setp.le.s64 	%p31, %rd211, %rd194;
	mov.u64 	%rd274, %rd282;
	mov.u32 	%r599, %r618;
	@%p31 bra 	$L__BB4_126;
$L__BB4_137:
	setp.le.s64 	%p32, %rd194, %rd282;
	@%p32 bra 	$L__BB4_160;
	cvt.u32.u64 	%r210, %rd282;
	cvt.u32.u64 	%r211, %rd194;
	sub.s32 	%r132, %r211, %r210;
	setp.ge.s32 	%p33, %r110, %r132;
	@%p33 bra 	$L__BB4_160;
	cvta.to.global.u64 	%rd128, %rd191;
	not.b32 	%r214, %r110;
	add.s32 	%r215, %r214, %r211;
	sub.s32 	%r133, %r215, %r210;
	and.b32  	%r217, %r133, 768;
	setp.eq.s32 	%p34, %r217, 768;
	mov.u32 	%r610, %r110;
	@%p34 bra 	$L__BB4_145;
	add.s64 	%rd213, %rd282, %rd101;
	add.s64 	%rd284, %rd213, %rd192;
	shl.b64 	%rd214, %rd213, 2;
	add.s64 	%rd283, %rd128, %rd214;
	shr.u32 	%r218, %r133, 8;
	add.s32 	%r219, %r218, 1;
	and.b32  	%r220, %r219, 3;
	neg.s32 	%r606, %r220;
	mov.u32 	%r610, %r110;
$L__BB4_141:
	.pragma "nounroll";
	mov.u64 	%rd133, %rd293;
	mov.u32 	%r137, %r618;
	ld.global.u32 	%r138, [%rd283];
	setp.lt.s32 	%p35, %r137, %r138;
	mov.u32 	%r618, %r138;
	mov.u64 	%rd293, %rd284;
	@%p35 bra 	$L__BB4_144;
	setp.lt.s32 	%p36, %r138, %r137;
	mov.u32 	%r618, %r137;
	mov.u64 	%rd293, %rd133;
	@%p36 bra 	$L__BB4_144;
	setp.lt.s64 	%p37, %rd133, %rd284;
	selp.b32 	%r618, %r137, %r138, %p37;
	min.s64 	%rd293, %rd133, %rd284;
$L__BB4_144:
	add.s32 	%r610, %r610, 256;
	add.s64 	%rd284, %rd284, 256;
	add.s64 	%rd283, %rd283, 1024;
	add.s32 	%r606, %r606, 1;
	setp.ne.s32 	%p38, %r606, 0;
	@%p38 bra 	$L__BB4_141;
$L__BB4_145:
	setp.lt.u32 	%p39, %r133, 768;
	@%p39 bra 	$L__BB4_160;
	add.s32 	%r613, %r610, 512;
$L__BB4_147:
	mov.u32 	%r147, %r613;
	add.s32 	%r221, %r147, -512;
	cvt.u64.u32 	%rd215, %r221;
	add.s64 	%rd216, %rd282, %rd215;
	shl.b64 	%rd217, %rd216, 2;
	add.s64 	%rd141, %rd128, %rd217;
	add.s64 	%rd142, %rd216, %rd192;
	ld.global.u32 	%r149, [%rd141];
	setp.lt.s32 	%p40, %r618, %r149;
	mov.u32 	%r615, %r149;
	mov.u64 	%rd290, %rd142;
	@%p40 bra 	$L__BB4_150;
	setp.lt.s32 	%p41, %r149, %r618;
	mov.u32 	%r615, %r618;
	mov.u64 	%rd290, %rd293;
	@%p41 bra 	$L__BB4_150;
	setp.lt.s64 	%p42, %rd293, %rd142;
	selp.b32 	%r615, %r618, %r149, %p42;
	min.s64 	%rd290, %rd293, %rd142;
$L__BB4_150:
	add.s32 	%r222, %r147, -256;
	cvt.u64.u32 	%rd218, %r222;
	add.s64 	%rd219, %rd282, %rd218;
	add.s64 	%rd145, %rd219, %rd192;
	ld.global.u32 	%r152, [%rd141+1024];
	setp.lt.s32 	%p43, %r615, %r152;
	mov.u32 	%r616, %r152;
	mov.u64 	%rd291, %rd145;
	@%p43 bra 	$L__BB4_153;
	setp.lt.s32 	%p44, %r152, %r615;
	mov.u32 	%r616, %r615;
	mov.u64 	%rd291, %rd290;
	@%p44 bra 	$L__BB4_153;
	setp.lt.s64 	%p45, %rd290, %rd145;
	selp.b32 	%r616, %r615, %r152, %p45;
	min.s64 	%rd291, %rd290, %rd145;
$L__BB4_153:
	cvt.u64.u32 	%rd220, %r147;
	add.s64 	%rd221, %rd282, %rd220;
	add.s64 	%rd148, %rd221, %rd192;
	ld.global.u32 	%r155, [%rd141+2048];
	setp.lt.s32 	%p46, %r616, %r155;
	mov.u32 	%r617, %r155;
	mov.u64 	%rd292, %rd148;
	@%p46 bra 	$L__BB4_156;
	setp.lt.s32 	%p47, %r155, %r616;
	mov.u32 	%r617, %r616;
	mov.u64 	%rd292, %rd291;
	@%p47 bra 	$L__BB4_156;
	setp.lt.s64 	%p48, %rd291, %rd148;
	selp.b32 	%r617, %r616, %r155, %p48;
	min.s64 	%rd292, %rd291, %rd148;
$L__BB4_156:
	add.s32 	%r223, %r147, 256;
	cvt.u64.u32 	%rd222, %r223;
	add.s64 	%rd223, %rd282, %rd222;
	add.s64 	%rd151, %rd223, %rd192;
	ld.global.u32 	%r158, [%rd141+3072];
	setp.lt.s32 	%p49, %r617, %r158;
	mov.u32 	%r618, %r158;
	mov.u64 	%rd293, %rd151;
	@%p49 bra 	$L__BB4_159;
	setp.lt.s32 	%p50, %r158, %r617;
	mov.u32 	%r618, %r617;
	mov.u64 	%rd293, %rd292;
	@%p50 bra 	$L__BB4_159;
	setp.lt.s64 	%p51, %rd292, %rd151;
	selp.b32 	%r618, %r617, %r158, %p51;
	min.s64 	%rd293, %rd292, %rd151;
$L__BB4_159:
	add.s32 	%r613, %r147, 1024;
	add.s32 	%r224, %r147, 512;
	setp.lt.s32 	%p52, %r224, %r132;
	@%p52 bra 	$L__BB4_147;
$L__BB4_160:
	// begin inline asm
	mov.u32 %r225, %laneid;
	// end inline asm
	mov.b32 	%r243, 1;
	mov.b32 	%r244, 31;
	mov.b32 	%r245, -1;
	// begin inline asm
	shfl.sync.down.b32 %r226, %r618, %r243, %r244, %r245;
	// end inline asm
	// begin inline asm
	shfl.sync.down.b32 %r231, %r232, %r243, %r244, %r245;
	// end inline asm
	mov.b64 	{%r237, %r242}, %rd293;
	// begin inline asm
	shfl.sync.down.b32 %r236, %r237, %r243, %r244, %r245;
	// end inline asm
	// begin inline asm
	shfl.sync.down.b32 %r241, %r242, %r243, %r244, %r245;
	// end inline asm
	mov.b64 	%rd155, {%r236, %r241};
	setp.gt.s32 	%p53, %r225, 30;
	mov.u32 	%r620, %r618;
	mov.u64 	%rd295, %rd293;
	@%p53 bra 	$L__BB4_164;
	setp.lt.s32 	%p54, %r618, %r226;
	mov.u32 	%r620, %r226;
	mov.u64 	%rd295, %rd155;
	@%p54 bra 	$L__BB4_164;
	setp.lt.s32 	%p55, %r226, %r618;
	mov.u32 	%r620, %r618;
	mov.u64 	%rd295, %rd293;
	@%p55 bra 	$L__BB4_164;
	setp.lt.s64 	%p56, %rd293, %rd155;
	selp.b32 	%r620, %r618, %r226, %p56;
	min.s64 	%rd295, %rd293, %rd155;
$L__BB4_164:
	mov.b32 	%r263, 2;
	mov.b32 	%r264, 31;
	mov.b32 	%r265, -1;
	// begin inline asm
	shfl.sync.down.b32 %r246, %r620, %r263, %r264, %r265;
	// end inline asm
	// begin inline asm
	shfl.sync.down.b32 %r251, %r252, %r263, %r264, %r265;
	// end inline asm
	mov.b64 	{%r257, %r262}, %rd295;
	// begin inline asm
	shfl.sync.down.b32 %r256, %r257, %r263, %r264, %r265;
	// end inline asm
	// begin inline asm
	shfl.sync.down.b32 %r261, %r262, %r263, %r264, %r265;
	// end inline asm
	mov.b64 	%rd158, {%r256, %r261};
	setp.gt.s32 	%p57, %r225, 29;
	mov.u32 	%r621, %r620;
	mov.u64 	%rd296, %rd295;
	@%p57 bra 	$L__BB4_168;
	setp.lt.s32 	%p58, %r620, %r246;
	mov.u32 	%r621, %r246;
	mov.u64 	%rd296, %rd158;
	@%p58 bra 	$L__BB4_168;
	setp.lt.s32 	%p59, %r246, %r620;
	mov.u32 	%r621, %r620;
	mov.u64 	%rd296, %rd295;
	@%p59 bra 	$L__BB4_168;
	setp.lt.s64 	%p60, %rd295, %rd158;
	selp.b32 	%r621, %r620, %r246, %p60;
	min.s64 	%rd296, %rd295, %rd158;
$L__BB4_168:
	mov.b32 	%r283, 4;
	mov.b32 	%r284, 31;
	mov.b32 	%r285, -1;
	// begin inline asm
	shfl.sync.down.b32 %r266, %r621, %r283, %r284, %r285;
	// end inline asm
	// begin inline asm
	shfl.sync.down.b32 %r271, %r272, %r283, %r284, %r285;
	// end inline asm
	mov.b64 	{%r277, %r282}, %rd296;
	// begin inline asm
	shfl.sync.down.b32 %r276, %r277, %r283, %r284, %r285;
	// end inline asm
	// begin inline asm
	shfl.sync.down.b32 %r281, %r282, %r283, %r284, %r285;
	// end inline asm
	mov.b64 	%rd161, {%r276, %r281};
	setp.gt.s32 	%p61, %r225, 27;
	mov.u32 	%r622, %r621;
	mov.u64 	%rd297, %rd296;
	@%p61 bra 	$L__BB4_172;
	setp.lt.s32 	%p62, %r621, %r266;
	mov.u32 	%r622, %r266;
	mov.u64 	%rd297, %rd161;
	@%p62 bra 	$L__BB4_172;
	setp.lt.s32 	%p63, %r266, %r621;
	mov.u32 	%r622, %r621;
	mov.u64 	%rd297, %rd296;
	@%p63 bra 	$L__BB4_172;
	setp.lt.s64 	%p64, %rd296, %rd161;
	selp.b32 	%r622, %r621, %r266, %p64;
	min.s64 	%rd297, %rd296, %rd161;
$L__BB4_172:
	mov.b32 	%r303, 8;
	mov.b32 	%r304, 31;
	mov.b32 	%r305, -1;
	// begin inline asm
	shfl.sync.down.b32 %r286, %r622, %r303, %r304, %r305;
	// end inline asm
	// begin inline asm
	shfl.sync.down.b32 %r291, %r292, %r303, %r304, %r305;
	// end inline asm
	mov.b64 	{%r297, %r302}, %rd297;
	// begin inline asm
	shfl.sync.down.b32 %r296, %r297, %r303, %r304, %r305;
	// end inline asm
	// begin inline asm
	shfl.sync.down.b32 %r301, %r302, %r303, %r304, %r305;
	// end inline asm
	mov.b64 	%rd164, {%r296, %r301};
	setp.gt.s32 	%p65, %r225, 23;
	mov.u32 	%r623, %r622;
	mov.u64 	%rd298, %rd297;
	@%p65 bra 	$L__BB4_176;
	setp.lt.s32 	%p66, %r622, %r286;
	mov.u32 	%r623, %r286;
	mov.u64 	%rd298, %rd164;
	@%p66 bra 	$L__BB4_176;
	setp.lt.s32 	%p67, %r286, %r622;
	mov.u32 	%r623, %r622;
	mov.u64 	%rd298, %rd297;
	@%p67 bra 	$L__BB4_176;
	setp.lt.s64 	%p68, %rd297, %rd164;
	selp.b32 	%r623, %r622, %r286, %p68;
	min.s64 	%rd298, %rd297, %rd164;
$L__BB4_176:
	mov.b32 	%r323, 16;
	mov.b32 	%r324, 31;
	mov.b32 	%r325, -1;
	// begin inline asm
	shfl.sync.down.b32 %r306, %r623, %r323, %r324, %r325;
	// end inline asm
	// begin inline asm
	shfl.sync.down.b32 %r311, %r312, %r323, %r324, %r325;
	// end inline asm
	mov.b64 	{%r317, %r322}, %rd298;
	// begin inline asm
	shfl.sync.down.b32 %r316, %r317, %r323, %r324, %r325;
	// end inline asm
	// begin inline asm
	shfl.sync.down.b32 %r321, %r322, %r323, %r324, %r325;
	// end inline asm
	mov.b64 	%rd167, {%r316, %r321};
	setp.gt.s32 	%p69, %r225, 15;
	mov.u32 	%r631, %r623;
	mov.u64 	%rd306, %rd298;
	@%p69 bra 	$L__BB4_180;
	setp.lt.s32 	%p70, %r623, %r306;
	mov.u32 	%r631, %r306;
	mov.u64 	%rd306, %rd167;
	@%p70 bra 	$L__BB4_180;
	setp.lt.s32 	%p71, %r306, %r623;
	mov.u32 	%r631, %r623;
	mov.u64 	%rd306, %rd298;
	@%p71 bra 	$L__BB4_180;
	setp.lt.s64 	%p72, %rd298, %rd167;
	selp.b32 	%r631, %r623, %r306, %p72;
	min.s64 	%rd306, %rd298, %rd167;
$L__BB4_180:
	setp.ne.s32 	%p73, %r225, 0;
	@%p73 bra 	$L__BB4_182;
	shr.u32 	%r326, %r110, 1;
	and.b32  	%r327, %r326, 496;
	mov.u32 	%r328, _ZN6thrust24THRUST_300001_SM_1000_NS8cuda_cub4core6detail5shmemE;
	add.s32 	%r329, %r328, %r327;
	st.shared.u32 	[%r329+8], %r631;
	st.shared.u64 	[%r329+16], %rd306;
$L__BB4_182:
	bar.sync 	0;
	setp.ne.s32 	%p74, %r110, 0;
	@%p74 bra 	$L__BB4_204;
	ld.shared.u32 	%r179, [_ZN6thrust24THRUST_300001_SM_1000_NS8cuda_cub4core6detail5shmemE+24];
	ld.shared.u64 	%rd170, [_ZN6thrust24THRUST_300001_SM_1000_NS8cuda_cub4core6detail5shmemE+32];
	setp.lt.s32 	%p75, %r631, %r179;
	mov.u32 	%r625, %r179;
	mov.u64 	%rd300, %rd170;
	@%p75 bra 	$L__BB4_186;
	setp.lt.s32 	%p76, %r179, %r631;
	mov.u32 	%r625, %r631;
	mov.u64 	%rd300, %rd306;
	@%p76 bra 	$L__BB4_186;
	setp.lt.s64 	%p77, %rd306, %rd170;
	selp.b32 	%r625, %r631, %r179, %p77;
	min.s64 	%rd300, %rd306, %rd170;
$L__BB4_186:
	ld.shared.u32 	%r182, [_ZN6thrust24THRUST_300001_SM_1000_NS8cuda_cub4core6detail5shmemE+40];
	ld.shared.u64 	%rd173, [_ZN6thrust24THRUST_300001_SM_1000_NS8cuda_cub4core6detail5shmemE+48];
	setp.lt.s32 	%p78, %r625, %r182;
	mov.u32 	%r626, %r182;
	mov.u64 	%rd301, %rd173;
	@%p78 bra 	$L__BB4_189;
	setp.lt.s32 	%p79, %r182, %r625;
	mov.u32 	%r626, %r625;
	mov.u64 	%rd301, %rd300;
	@%p79 bra 	$L__BB4_189;
	setp.lt.s64 	%p80, %rd300, %rd173;
	selp.b32 	%r626, %r625, %r182, %p80;
	min.s64 	%rd301, %rd300, %rd173;
$L__BB4_189:
	ld.shared.u32 	%r185, [_ZN6thrust24THRUST_300001_SM_1000_NS8cuda_cub4core6detail5shmemE+56];
	ld.shared.u64 	%rd176, [_ZN6thrust24THRUST_300001_SM_1000_NS8cuda_cub4core6detail5shmemE+64];
	setp.lt.s32 	%p81, %r626, %r185;
	mov.u32 	%r627, %r185;
	mov.u64 	%rd302, %rd176;
	@%p81 bra 	$L__BB4_192;
	setp.lt.s32 	%p82, %r185, %r626;
	mov.u32 	%r627, %r626;
	mov.u64 	%rd302, %rd301;
	@%p82 bra 	$L__BB4_192;
	setp.lt.s64 	%p83, %rd301, %rd176;
	selp.b32 	%r627, %r626, %r185, %p83;
	min.s64 	%rd302, %rd301, %rd176;
$L__BB4_192:
	ld.shared.u32 	%r188, [_ZN6thrust24THRUST_300001_SM_1000_NS8cuda_cub4core6detail5shmemE+72];
	ld.shared.u64 	%rd179, [_ZN6thrust24THRUST_300001_SM_1000_NS8cuda_cub4core6detail5shmemE+80];
	setp.lt.s32 	%p84, %r627, %r188;
	mov.u32 	%r628, %r188;
	mov.u64 	%rd303, %rd179;
	@%p84 bra 	$L__BB4_195;
	setp.lt.s32 	%p85, %r188, %r627;
	mov.u32 	%r628, %r627;
	mov.u64 	%rd303, %rd302;
	@%p85 bra 	$L__BB4_195;
	setp.lt.s64 	%p86, %rd302, %rd179;
	selp.b32 	%r628, %r627, %r188, %p86;
	min.s64 	%rd303, %rd302, %rd179;
$L__BB4_195:
	ld.shared.u32 	%r191, [_ZN6thrust24THRUST_300001_SM_1000_NS8cuda_cub4core6detail5shmemE+88];
	ld.shared.u64 	%rd182, [_ZN6thrust24THRUST_300001_SM_1000_NS8cuda_cub4core6detail5shmemE+96];
	setp.lt.s32 	%p87, %r628, %r191;
	mov.u32 	%r629, %r191;
	mov.u64 	%rd304, %rd182;
	@%p87 bra 	$L__BB4_198;
	setp.lt.s32 	%p88, %r191, %r628;
	mov.u32 	%r629, %r628;
	mov.u64 	%rd304, %rd303;
	@%p88 bra 	$L__BB4_198;
	setp.lt.s64 	%p89, %rd303, %rd182;
	selp.b32 	%r629, %r628, %r191, %p89;
	min.s64 	%rd304, %rd303, %rd182;
$L__BB4_198:
	ld.shared.u32 	%r194, [_ZN6thrust24THRUST_300001_SM_1000_NS8cuda_cub4core6detail5shmemE+104];
	ld.shared.u64 	%rd185, [_ZN6thrust24THRUST_300001_SM_1000_NS8cuda_cub4core6detail5shmemE+112];
	setp.lt.s32 	%p90, %r629, %r194;
	mov.u32 	%r630, %r194;
	mov.u64 	%rd305, %rd185;
	@%p90 bra 	$L__BB4_201;
	setp.lt.s32 	%p91, %r194, %r629;
	mov.u32 	%r630, %r629;
	mov.u64 	%rd305, %rd304;
	@%p91 bra 	$L__BB4_201;
	setp.lt.s64 	%p92, %rd304, %rd185;
	selp.b32 	%r630, %r629, %r194, %p92;
	min.s64 	%rd305, %rd304, %rd185;
$L__BB4_201:
	ld.shared.u32 	%r197, [_ZN6thrust24THRUST_300001_SM_1000_NS8cuda_cub4core6detail5shmemE+120];
	ld.shared.u64 	%rd188, [_ZN6thrust24THRUST_300001_SM_1000_NS8cuda_cub4core6detail5shmemE+128];
	setp.lt.s32 	%p93, %r630, %r197;
	mov.u32 	%r631, %r197;
	mov.u64 	%rd306, %rd188;
	@%p93 bra 	$L__BB4_204;
	setp.lt.s32 	%p94, %r197, %r630;
	mov.u32 	%r631, %r630;
	mov.u64 	%rd306, %rd305;
	@%p94 bra 	$L__BB4_204;
	setp.lt.s64 	%p95, %rd305, %rd188;
	selp.b32 	%r631, %r630, %r197, %p95;
	min.s64 	%rd306, %rd305, %rd188;
$L__BB4_204:
	mov.u32 	%r559, %tid.x;
	setp.ne.s32 	%p212, %r559, 0;
	@%p212 bra 	$L__BB4_206;
	ld.param.u64 	%rd237, [_ZN6thrust24THRUST_300001_SM_1000_NS8cuda_cub4core6detail13_kernel_agentINS1_8__reduce11ReduceAgentINS0_12zip_iteratorIN4cuda3std3__45tupleIJNS0_10device_ptrIiEENS0_17counting_iteratorIlNS0_11use_defaultESF_SF_EEEEEEEPNSB_IJilEEESJ_lNS1_9__extrema9arg_max_fIilNSA_4lessIiEEEEEEJSI_SK_lSP_EEEvDpT0__param_1];
	cvta.to.global.u64 	%rd236, %rd237;
	st.global.u32 	[%rd236], %r631;
	st.global.u64 	[%rd236+8], %rd306;
$L__BB4_206:
	ret;

}
	// .globl	_ZN6thrust24THRUST_300001_SM_1000_NS8cuda_cub4core6detail13_kernel_agentINS1_8__reduce11ReduceAgentINS0_12zip_iteratorIN4cuda3std3__45tupleIJNS0_10device_ptrIiEENS0_17counting_iteratorIlNS0_11use_defaultESF_SF_EEEEEEEPNSB_IJilEEESJ_lNS1_9__extrema9arg_max_fIilNSA_4lessIiEEEEEEJSI_SK_lN3cub18CUB_300001_SM_100013GridEvenShareIlEENSS_9GridQueueIyEESP_EEEvDpT0_
.visible .entry _ZN6thrust24THRUST_300001_SM_1000_NS8cuda_cub4core6detail13_kernel_agentINS1_8__reduce11ReduceAgentINS0_12zip_iteratorIN4cuda3std3__45tupleIJNS0_10device_ptrIiEENS0_17counting_iteratorIlNS0_11use_defaultESF_SF_EEEEEEEPNSB_IJilEEESJ_lNS1_9__extrema9arg_max_fIilNSA_4lessIiEEEEEEJSI_SK_lN3cub18CUB_300001_SM_100013GridEvenShareIlEENSS_9GridQueueIyEESP_EEEvDpT0_(
	.param .align 8 .b8 _ZN6thrust24THRUST_300001_SM_1000_NS8cuda_cub4core6detail13_kernel_agentINS1_8__reduce11ReduceAgentINS0_12zip_iteratorIN4cuda3std3__45tupleIJNS0_10device_ptrIiEENS0_17counting_iteratorIlNS0_11use_defaultESF_SF_EEEEEEEPNSB_IJilEEESJ_lNS1_9__extrema9arg_max_fIilNSA_4lessIiEEEEEEJSI_SK_lN3cub18CUB_300001_SM_100013GridEvenShareIlEENSS_9GridQueueIyEESP_EEEvDpT0__param_0[16],
	.param .u64 .ptr .align 1 _ZN6thrust24THRUST_300001_SM_1000_NS8cuda_cub4core6detail13_kernel_agentINS1_8__reduce11ReduceAgentINS0_12zip_iteratorIN4cuda3std3__45tupleIJNS0_10device_ptrIiEENS0_17counting_iteratorIlNS0_11use_defaultESF_SF_EEEEEEEPNSB_IJilEEESJ_lNS1_9__extrema9arg_max_fIilNSA_4lessIiEEEEEEJSI_SK_lN3cub18CUB_300001_SM_100013GridEvenShareIlEENSS_9GridQueueIyEESP_EEEvDpT0__param_1,
	.param .u64 _ZN6thrust24THRUST_300001_SM_1000_NS8cuda_cub4core6detail13_kernel_agentINS1_8__reduce11ReduceAgentINS0_12zip_iteratorIN4cuda3std3__45tupleIJNS0_10device_ptrIiEENS0_17counting_iteratorIlNS0_11use_defaultESF_SF_EEEEEEEPNSB_IJilEEESJ_lNS1_9__extrema9arg_max_fIilNSA_4lessIiEEEEEEJSI_SK_lN3cub18CUB_300001_SM_100013GridEvenShareIlEENSS_9GridQueueIyEESP_EEEvDpT0__param_2,
	.param .align 8 .b8 _ZN6thrust24THRUST_300001_SM_1000_NS8cuda_cub4core6detail13_kernel_agentINS1_8__reduce11ReduceAgentINS0_12zip_iteratorIN4cuda3std3__45tupleIJNS0_10device_ptrIiEENS0_17counting_iteratorIlNS0_11use_defaultESF_SF_EEEEEEEPNSB_IJilEEESJ_lNS1_9__extrema9arg_max_fIilNSA_4lessIiEEEEEEJSI_SK_lN3cub18CUB_300001_SM_100013GridEvenShareIlEENSS_9GridQueueIyEESP_EEEvDpT0__param_3[72],
	.param .align 8 .b8 _ZN6thrust24THRUST_300001_SM_1000_NS8cuda_cub4core6detail13_kernel_agentINS1_8__reduce11ReduceAgentINS0_12zip_iteratorIN4cuda3std3__45tupleIJNS0_10device_ptrIiEENS0_17counting_iteratorIlNS0_11use_defaultESF_SF_EEEEEEEPNSB_IJilEEESJ_lNS1_9__extrema9arg_max_fIilNSA_4lessIiEEEEEEJSI_SK_lN3cub18CUB_300001_SM_100013GridEvenShareIlEENSS_9GridQueueIyEESP_EEEvDpT0__param_4[8],
	.param .align 1 .b8 _ZN6thrust24THRUST_300001_SM_1000_NS8cuda_cub4core6detail13_kernel_agentINS1_8__reduce11ReduceAgentINS0_12zip_iteratorIN4cuda3std3__45tupleIJNS0_10device_ptrIiEENS0_17counting_iteratorIlNS0_11use_defaultESF_SF_EEEEEEEPNSB_IJilEEESJ_lNS1_9__extrema9arg_max_fIilNSA_4lessIiEEEEEEJSI_SK_lN3cub18CUB_300001_SM_100013GridEvenShareIlEENSS_9GridQueueIyEESP_EEEvDpT0__param_5[1]
)
.maxntid 256
{
	.reg .pred 	%p<215>;
	.reg .b32 	%r<640>;
	.reg .b64 	%rd<324>;

	ld.param.u64 	%rd196, [_ZN6thrust24THRUST_300001_SM_1000_NS8cuda_cub4core6detail13_kernel_agentINS1_8__reduce11ReduceAgentINS0_12zip_iteratorIN4cuda3std3__45tupleIJNS0_10device_ptrIiEENS0_17counting_iteratorIlNS0_11use_defaultESF_SF_EEEEEEEPNSB_IJilEEESJ_lNS1_9__extrema9arg_max_fIilNSA_4lessIiEEEEEEJSI_SK_lN3cub18CUB_300001_SM_100013GridEvenShareIlEENSS_9GridQueueIyEESP_EEEvDpT0__param_0+8];
	ld.param.u64 	%rd195, [_ZN6thrust24THRUST_300001_SM_1000_NS8cuda_cub4core6detail13_kernel_agentINS1_8__reduce11ReduceAgentINS0_12zip_iteratorIN4cuda3std3__45tupleIJNS0_10device_ptrIiEENS0_17counting_iteratorIlNS0_11use_defaultESF_SF_EEEEEEEPNSB_IJilEEESJ_lNS1_9__extrema9arg_max_fIilNSA_4lessIiEEEEEEJSI_SK_lN3cub18CUB_300001_SM_100013GridEvenShareIlEENSS_9GridQueueIyEESP_EEEvDpT0__param_0];
	ld.param.u64 	%rd199, [_ZN6thrust24THRUST_300001_SM_1000_NS8cuda_cub4core6detail13_kernel_agentINS1_8__reduce11ReduceAgentINS0_12zip_iteratorIN4cuda3std3__45tupleIJNS0_10device_ptrIiEENS0_17counting_iteratorIlNS0_11use_defaultESF_SF_EEEEEEEPNSB_IJilEEESJ_lNS1_9__extrema9arg_max_fIilNSA_4lessIiEEEEEEJSI_SK_lN3cub18CUB_300001_SM_100013GridEvenShareIlEENSS_9GridQueueIyEESP_EEEvDpT0__param_4];
	ld.param.u64 	%rd198, [_ZN6thrust24THRUST_300001_SM_1000_NS8cuda_cub4core6detail13_kernel_agentINS1_8__reduce11ReduceAgentINS0_12zip_iteratorIN4cuda3std3__45tupleIJNS0_10device_ptrIiEENS0_17counting_iteratorIlNS0_11use_defaultESF_SF_EEEEEEEPNSB_IJilEEESJ_lNS1_9__extrema9arg_max_fIilNSA_4lessIiEEEEEEJSI_SK_lN3cub18CUB_300001_SM_100013GridEvenShareIlEENSS_9GridQueueIyEESP_EEEvDpT0__param_2];
	cvta.to.global.u64 	%rd1, %rd199;
	cvta.to.global.u64 	%rd2, %rd195;
	mov.u32 	%r1, %ctaid.x;
	mul.lo.s32 	%r202, %r1, 1280;
	cvt.u64.u32 	%rd4, %r202;
	mov.u32 	%r203, %nctaid.x;
	mul.lo.s32 	%r204, %r203, 1280;
	cvt.u64.u32 	%rd5, %r204;
	add.s64 	%rd200, %rd4, 1280;
	setp.le.s64 	%p1, %rd200, %rd198;
	@%p1 bra 	$L__BB5_121;
	cvt.u32.u64 	%r336, %rd4;
	cvt.u32.u64 	%r2, %rd198;
	sub.s32 	%r3, %r2, %r336;
	mov.u32 	%r4, %tid.x;
	setp.ge.s32 	%p98, %r4, %r3;
	mov.b32 	%r582, 0;
	mov.b64 	%rd266, 0;
	mov.u32 	%r574, %r4;
	@%p98 bra 	$L__BB5_3;
	cvt.u64.u32 	%rd234, %r4;
	add.s64 	%rd235, %rd4, %rd234;
	shl.b64 	%rd236, %rd235, 2;
	add.s64 	%rd237, %rd2, %rd236;
	add.s64 	%rd266, %rd196, %rd235;
	ld.global.u32 	%r582, [%rd237];
	add.s32 	%r574, %r4, 256;
$L__BB5_3:
	setp.ge.s32 	%p99, %r574, %r3;
	@%p99 bra 	$L__BB5_25;
	not.b32 	%r339, %r574;
	add.s32 	%r340, %r339, %r2;
	sub.s32 	%r9, %r340, %r336;
	and.b32  	%r341, %r9, 768;
	setp.eq.s32 	%p100, %r341, 768;
	@%p100 bra 	$L__BB5_10;
	cvt.u64.u32 	%rd239, %r574;
	add.s64 	%rd240, %rd239, %rd4;
	add.s64 	%rd257, %rd240, %rd196;
	shl.b64 	%rd241, %rd240, 2;
	add.s64 	%rd256, %rd2, %rd241;
	shr.u32 	%r342, %r9, 8;
	add.s32 	%r343, %r342, 1;
	and.b32  	%r344, %r343, 3;
	neg.s32 	%r570, %r344;
$L__BB5_6:
	.pragma "nounroll";
	mov.u64 	%rd12, %rd266;
	mov.u32 	%r13, %r582;
	ld.global.u32 	%r14, [%rd256];
	setp.lt.s32 	%p101, %r13, %r14;
	mov.u64 	%rd266, %rd257;
	mov.u32 	%r582, %r14;
	@%p101 bra 	$L__BB5_9;
	setp.lt.s32 	%p102, %r14, %r13;
	mov.u64 	%rd266, %rd12;
	mov.u32 	%r582, %r13;
	@%p102 bra 	$L__BB5_9;
	setp.lt.s64 	%p103, %rd12, %rd257;
	min.s64 	%rd266, %rd12, %rd257;
	selp.b32 	%r582, %r13, %r14, %p103;
$L__BB5_9:
	add.s32 	%r574, %r574, 256;
	add.s64 	%rd257, %rd257, 256;
	add.s64 	%rd256, %rd256, 1024;
	add.s32 	%r570, %r570, 1;
	setp.ne.s32 	%p104, %r570, 0;
	@%p104 bra 	$L__BB5_6;
$L__BB5_10:
	setp.lt.u32 	%p105, %r9, 768;
	@%p105 bra 	$L__BB5_25;
	add.s32 	%r577, %r574, 512;
$L__BB5_12:
	mov.u32 	%r23, %r577;
	add.s32 	%r345, %r23, -512;
	cvt.s64.s32 	%rd242, %r345;
	add.s64 	%rd243, %rd242, %rd4;
	shl.b64 	%rd244, %rd243, 2;
	add.s64 	%rd20, %rd2, %rd244;
	add.s64 	%rd21, %rd243, %rd196;
	ld.global.u32 	%r25, [%rd20];
	setp.lt.s32 	%p106, %r582, %r25;
	mov.u64 	%rd263, %rd21;
	mov.u32 	%r579, %r25;
	@%p106 bra 	$L__BB5_15;
	setp.lt.s32 	%p107, %r25, %r582;
	mov.u64 	%rd263, %rd266;
	mov.u32 	%r579, %r582;
	@%p107 bra 	$L__BB5_15;
	setp.lt.s64 	%p108, %rd266, %rd21;
	min.s64 	%rd263, %rd266, %rd21;
	selp.b32 	%r579, %r582, %r25, %p108;
$L__BB5_15:
	add.s32 	%r346, %r23, -256;
	cvt.s64.s32 	%rd245, %r346;
	add.s64 	%rd246, %rd245, %rd4;
	add.s64 	%rd24, %rd246, %rd196;
	ld.global.u32 	%r28, [%rd20+1024];
	setp.lt.s32 	%p109, %r579, %r28;
	mov.u64 	%rd264, %rd24;
	mov.u32 	%r580, %r28;
	@%p109 bra 	$L__BB5_18;
	setp.lt.s32 	%p110, %r28, %r579;
	mov.u64 	%rd264, %rd263;
	mov.u32 	%r580, %r579;
	@%p110 bra 	$L__BB5_18;
	setp.lt.s64 	%p111, %rd263, %rd24;
	min.s64 	%rd264, %rd263, %rd24;
	selp.b32 	%r580, %r579, %r28, %p111;
$L__BB5_18:
	cvt.s64.s32 	%rd247, %r23;
	add.s64 	%rd248, %rd247, %rd4;
	add.s64 	%rd27, %rd248, %rd196;
	ld.global.u32 	%r31, [%rd20+2048];
	setp.lt.s32 	%p112, %r580, %r31;
	mov.u64 	%rd265, %rd27;
	mov.u32 	%r581, %r31;
	@%p112 bra 	$L__BB5_21;
	setp.lt.s32 	%p113, %r31, %r580;
	mov.u64 	%rd265, %rd264;
	mov.u32 	%r581, %r580;
	@%p113 bra 	$L__BB5_21;
	setp.lt.s64 	%p114, %rd264, %rd27;
	min.s64 	%rd265, %rd264, %rd27;
	selp.b32 	%r581, %r580, %r31, %p114;
$L__BB5_21:
	add.s32 	%r347, %r23, 256;
	cvt.s64.s32 	%rd249, %r347;
	add.s64 	%rd250, %rd249, %rd4;
	add.s64 	%rd30, %rd250, %rd196;
	ld.global.u32 	%r34, [%rd20+3072];
	setp.lt.s32 	%p115, %r581, %r34;
	mov.u64 	%rd266, %rd30;
	mov.u32 	%r582, %r34;
	@%p115 bra 	$L__BB5_24;
	setp.lt.s32 	%p116, %r34, %r581;
	mov.u64 	%rd266, %rd265;
	mov.u32 	%r582, %r581;
	@%p116 bra 	$L__BB5_24;
	setp.lt.s64 	%p117, %rd265, %rd30;
	min.s64 	%rd266, %rd265, %rd30;
	selp.b32 	%r582, %r581, %r34, %p117;
$L__BB5_24:
	add.s32 	%r577, %r23, 1024;
	add.s32 	%r348, %r23, 512;
	setp.lt.s32 	%p118, %r348, %r3;
	@%p118 bra 	$L__BB5_12;
$L__BB5_25:
	setp.lt.s32 	%p119, %r3, 256;
	@%p119 bra 	$L__BB5_70;
	// begin inline asm
	mov.u32 %r462, %laneid;
	// end inline asm
	mov.b32 	%r480, 1;
	mov.b32 	%r481, 31;
	mov.b32 	%r482, -1;
	// begin inline asm
	shfl.sync.down.b32 %r463, %r582, %r480, %r481, %r482;
	// end inline asm
	// begin inline asm
	shfl.sync.down.b32 %r468, %r469, %r480, %r481, %r482;
	// end inline asm
	mov.b64 	{%r474, %r479}, %rd266;
	// begin inline asm
	shfl.sync.down.b32 %r473, %r474, %r480, %r481, %r482;
	// end inline asm
	// begin inline asm
	shfl.sync.down.b32 %r478, %r479, %r480, %r481, %r482;
	// end inline asm
	mov.b64 	%rd34, {%r473, %r478};
	setp.gt.s32 	%p171, %r462, 30;
	mov.u64 	%rd268, %rd266;
	mov.u32 	%r584, %r582;
	@%p171 bra 	$L__BB5_30;
	setp.lt.s32 	%p172, %r582, %r463;
	mov.u64 	%rd268, %rd34;
	mov.u32 	%r584, %r463;
	@%p172 bra 	$L__BB5_30;
	setp.lt.s32 	%p173, %r463, %r582;
	mov.u64 	%rd268, %rd266;
	mov.u32 	%r584, %r582;
	@%p173 bra 	$L__BB5_30;
	setp.lt.s64 	%p174, %rd266, %rd34;
	min.s64 	%rd268, %rd266, %rd34;
	selp.b32 	%r584, %r582, %r463, %p174;
$L__BB5_30:
	mov.b32 	%r500, 2;
	mov.b32 	%r501, 31;
	mov.b32 	%r502, -1;
	// begin inline asm
	shfl.sync.down.b32 %r483, %r584, %r500, %r501, %r502;
	// end inline asm
	// begin inline asm
	shfl.sync.down.b32 %r488, %r489, %r500, %r501, %r502;
	// end inline asm
	mov.b64 	{%r494, %r499}, %rd268;
	// begin inline asm
	shfl.sync.down.b32 %r493, %r494, %r500, %r501, %r502;
	// end inline asm
	// begin inline asm
	shfl.sync.down.b32 %r498, %r499, %r500, %r501, %r502;
	// end inline asm
	mov.b64 	%rd37, {%r493, %r498};
	setp.gt.s32 	%p175, %r462, 29;
	mov.u64 	%rd269, %rd268;
	mov.u32 	%r585, %r584;
	@%p175 bra 	$L__BB5_34;
	setp.lt.s32 	%p176, %r584, %r483;
	mov.u64 	%rd269, %rd37;
	mov.u32 	%r585, %r483;
	@%p176 bra 	$L__BB5_34;
	setp.lt.s32 	%p177, %r483, %r584;
	mov.u64 	%rd269, %rd268;
	mov.u32 	%r585, %r584;
	@%p177 bra 	$L__BB5_34;
	setp.lt.s64 	%p178, %rd268, %rd37;
	min.s64 	%rd269, %rd268, %rd37;
	selp.b32 	%r585, %r584, %r483, %p178;
$L__BB5_34:
	mov.b32 	%r520, 4;
	mov.b32 	%r521, 31;
	mov.b32 	%r522, -1;
	// begin inline asm
	shfl.sync.down.b32 %r503, %r585, %r520, %r521, %r522;
	// end inline asm
	// begin inline asm
	shfl.sync.down.b32 %r508, %r509, %r520, %r521, %r522;
	// end inline asm
	mov.b64 	{%r514, %r519}, %rd269;
	// begin inline asm
	shfl.sync.down.b32 %r513, %r514, %r520, %r521, %r522;
	// end inline asm
	// begin inline asm
	shfl.sync.down.b32 %r518, %r519, %r520, %r521, %r522;
	// end inline asm
	mov.b64 	%rd40, {%r513, %r518};
	setp.gt.s32 	%p179, %r462, 27;
	mov.u64 	%rd270, %rd269;
	mov.u32 	%r586, %r585;
	@%p179 bra 	$L__BB5_38;
	setp.lt.s32 	%p180, %r585, %r503;
	mov.u64 	%rd270, %rd40;
	mov.u32 	%r586, %r503;
	@%p180 bra 	$L__BB5_38;
	setp.lt.s32 	%p181, %r503, %r585;
	mov.u64 	%rd270, %rd269;
	mov.u32 	%r586, %r585;
	@%p181 bra 	$L__BB5_38;
	setp.lt.s64 	%p182, %rd269, %rd40;
	min.s64 	%rd270, %rd269, %rd40;
	selp.b32 	%r586, %r585, %r503, %p182;
$L__BB5_38:
	mov.b32 	%r540, 8;
	mov.b32 	%r541, 31;
	mov.b32 	%r542, -1;
	// begin inline asm
	shfl.sync.down.b32 %r523, %r586, %r540, %r541, %r542;
	// end inline asm
	// begin inline asm
	shfl.sync.down.b32 %r528, %r529, %r540, %r541, %r542;
	// end inline asm
	mov.b64 	{%r534, %r539}, %rd270;
	// begin inline asm
	shfl.sync.down.b32 %r533, %r534, %r540, %r541, %r542;
	// end inline asm
	// begin inline asm
	shfl.sync.down.b32 %r538, %r539, %r540, %r541, %r542;
	// end inline asm
	mov.b64 	%rd43, {%r533, %r538};
	setp.gt.s32 	%p183, %r462, 23;
	mov.u64 	%rd271, %rd270;
	mov.u32 	%r587, %r586;
	@%p183 bra 	$L__BB5_42;
	setp.lt.s32 	%p184, %r586, %r523;
	mov.u64 	%rd271, %rd43;
	mov.u32 	%r587, %r523;
	@%p184 bra 	$L__BB5_42;
	setp.lt.s32 	%p185, %r523, %r586;
	mov.u64 	%rd271, %rd270;
	mov.u32 	%r587, %r586;
	@%p185 bra 	$L__BB5_42;
	setp.lt.s64 	%p186, %rd270, %rd43;
	min.s64 	%rd271, %rd270, %rd43;
	selp.b32 	%r587, %r586, %r523, %p186;
$L__BB5_42:
	mov.b32 	%r560, 16;
	mov.b32 	%r561, 31;
	mov.b32 	%r562, -1;
	// begin inline asm
	shfl.sync.down.b32 %r543, %r587, %r560, %r561, %r562;
	// end inline asm
	// begin inline asm
	shfl.sync.down.b32 %r548, %r549, %r560, %r561, %r562;
	// end inline asm
	mov.b64 	{%r554, %r559}, %rd271;
	// begin inline asm
	shfl.sync.down.b32 %r553, %r554, %r560, %r561, %r562;
	// end inline asm
	// begin inline asm
	shfl.sync.down.b32 %r558, %r559, %r560, %r561, %r562;
	// end inline asm
	mov.b64 	%rd46, {%r553, %r558};
	setp.gt.s32 	%p187, %r462, 15;
	mov.u64 	%rd323, %rd271;
	mov.u32 	%r639, %r587;
	@%p187 bra 	$L__BB5_46;
	setp.lt.s32 	%p188, %r587, %r543;
	mov.u64 	%rd323, %rd46;
	mov.u32 	%r639, %r543;
	@%p188 bra 	$L__BB5_46;
	setp.lt.s32 	%p189, %r543, %r587;
	mov.u64 	%rd323, %rd271;
	mov.u32 	%r639, %r587;
	@%p189 bra 	$L__BB5_46;
	setp.lt.s64 	%p190, %rd271, %rd46;
	min.s64 	%rd323, %rd271, %rd46;
	selp.b32 	%r639, %r587, %r543, %p190;
$L__BB5_46:
	setp.ne.s32 	%p191, %r462, 0;
	@%p191 bra 	$L__BB5_48;
	shr.u32 	%r563, %r4, 1;
	and.b32  	%r564, %r563, 496;
	mov.u32 	%r565, _ZN6thrust24THRUST_300001_SM_1000_NS8cuda_cub4core6detail5shmemE;
	add.s32 	%r566, %r565, %r564;
	st.shared.u32 	[%r566+8], %r639;
	st.shared.u64 	[%r566+16], %rd323;
$L__BB5_48:
	bar.sync 	0;
	setp.ne.s32 	%p192, %r4, 0;
	@%p192 bra 	$L__BB5_208;
	ld.shared.u32 	%r55, [_ZN6thrust24THRUST_300001_SM_1000_NS8cuda_cub4core6detail5shmemE+24];
	ld.shared.u64 	%rd49, [_ZN6thrust24THRUST_300001_SM_1000_NS8cuda_cub4core6detail5shmemE+32];
	setp.lt.s32 	%p193, %r639, %r55;
	mov.u64 	%rd273, %rd49;
	mov.u32 	%r589, %r55;
	@%p193 bra 	$L__BB5_52;
	setp.lt.s32 	%p194, %r55, %r639;
	mov.u64 	%rd273, %rd323;
	mov.u32 	%r589, %r639;
	@%p194 bra 	$L__BB5_52;
	setp.lt.s64 	%p195, %rd323, %rd49;
	min.s64 	%rd273, %rd323, %rd49;
	selp.b32 	%r589, %r639, %r55, %p195;
$L__BB5_52:
	ld.shared.u32 	%r58, [_ZN6thrust24THRUST_300001_SM_1000_NS8cuda_cub4core6detail5shmemE+40];
	ld.shared.u64 	%rd52, [_ZN6thrust24THRUST_300001_SM_1000_NS8cuda_cub4core6detail5shmemE+48];
	setp.lt.s32 	%p196, %r589, %r58;
	mov.u64 	%rd274, %rd52;
	mov.u32 	%r590, %r58;
	@%p196 bra 	$L__BB5_55;
	setp.lt.s32 	%p197, %r58, %r589;
	mov.u64 	%rd274, %rd273;
	mov.u32 	%r590, %r589;
	@%p197 bra 	$L__BB5_55;
	setp.lt.s64 	%p198, %rd273, %rd52;
	min.s64 	%rd274, %rd273, %rd52;
	selp.b32 	%r590, %r589, %r58, %p198;
$L__BB5_55:
	ld.shared.u32 	%r61, [_ZN6thrust24THRUST_300001_SM_1000_NS8cuda_cub4core6detail5shmemE+56];
	ld.shared.u64 	%rd55, [_ZN6thrust24THRUST_300001_SM_1000_NS8cuda_cub4core6detail5shmemE+64];
	setp.lt.s32 	%p199, %r590, %r61;
	mov.u64 	%rd275, %rd55;
	mov.u32 	%r591, %r61;
	@%p199 bra 	$L__BB5_58;
	setp.lt.s32 	%p200, %r61, %r590;
	mov.u64 	%rd275, %rd274;
	mov.u32 	%r591, %r590;
	@%p200 bra 	$L__BB5_58;
	setp.lt.s64 	%p201, %rd274, %rd55;
	min.s64 	%rd275, %rd274, %rd55;
	selp.b32 	%r591, %r590, %r61, %p201;
$L__BB5_58:
	ld.shared.u32 	%r64, [_ZN6thrust24THRUST_300001_SM_1000_NS8cuda_cub4core6detail5shmemE+72];
	ld.shared.u64 	%rd58, [_ZN6thrust24THRUST_300001_SM_1000_NS8cuda_cub4core6detail5shmemE+80];
	setp.lt.s32 	%p202, %r591, %r64;
	mov.u64 	%rd276, %rd58;
	mov.u32 	%r592, %r64;
	@%p202 bra 	$L__BB5_61;
	setp.lt.s32 	%p203, %r64, %r591;
	mov.u64 	%rd276, %rd275;
	mov.u32 	%r592, %r591;
	@%p203 bra 	$L__BB5_61;
	setp.lt.s64 	%p204, %rd275, %rd58;
	min.s64 	%rd276, %rd275, %rd58;
	selp.b32 	%r592, %r591, %r64, %p204;
$L__BB5_61:
	ld.shared.u32 	%r67, [_ZN6thrust24THRUST_300001_SM_1000_NS8cuda_cub4core6detail5shmemE+88];
	ld.shared.u64 	%rd61, [_ZN6thrust24THRUST_300001_SM_1000_NS8cuda_cub4core6detail5shmemE+96];
	setp.lt.s32 	%p205, %r592, %r67;
	mov.u32 	%r593, %r67;
	mov.u64 	%rd277, %rd61;
	@%p205 bra 	$L__BB5_64;
	setp.lt.s32 	%p206, %r67, %r592;
	mov.u32 	%r593, %r592;
	mov.u64 	%rd277, %rd276;
	@%p206 bra 	$L__BB5_64;
	setp.lt.s64 	%p207, %rd276, %rd61;
	selp.b32 	%r593, %r592, %r67, %p207;
	min.s64 	%rd277, %rd276, %rd61;
$L__BB5_64:
	ld.shared.u32 	%r70, [_ZN6thrust24THRUST_300001_SM_1000_NS8cuda_cub4core6detail5shmemE+104];
	ld.shared.u64 	%rd64, [_ZN6thrust24THRUST_300001_SM_1000_NS8cuda_cub4core6detail5shmemE+112];
	setp.lt.s32 	%p208, %r593, %r70;
	mov.u32 	%r594, %r70;
	mov.u64 	%rd278, %rd64;
	@%p208 bra 	$L__BB5_67;
	setp.lt.s32 	%p209, %r70, %r593;
	mov.u32 	%r594, %r593;
	mov.u64 	%rd278, %rd277;
	@%p209 bra 	$L__BB5_67;
	setp.lt.s64 	%p210, %rd277, %rd64;
	selp.b32 	%r594, %r593, %r70, %p210;
	min.s64 	%rd278, %rd277, %rd64;
$L__BB5_67:
	ld.shared.u32 	%r73, [_ZN6thrust24THRUST_300001_SM_1000_NS8cuda_cub4core6detail5shmemE+120];
	ld.shared.u64 	%rd67, [_ZN6thrust24THRUST_300001_SM_1000_NS8cuda_cub4core6detail5shmemE+128];
	setp.lt.s32 	%p211, %r594, %r73;
	mov.u32 	%r639, %r73;
	mov.u64 	%rd323, %rd67;
	@%p211 bra 	$L__BB5_208;
	setp.lt.s32 	%p212, %r73, %r594;
	mov.u32 	%r639, %r594;
	mov.u64 	%rd323, %rd278;
	@%p212 bra 	$L__BB5_208;
	setp.lt.s64 	%p213, %rd278, %rd67;
	selp.b32 	%r639, %r594, %r73, %p213;
	min.s64 	%rd323, %rd278, %rd67;
	bra.uni 	$L__BB5_208;
$L__BB5_70:
	// begin inline asm
	mov.u32 %r349, %laneid;
	// end inline asm
	and.b32  	%r370, %r4, 992;
	add.s32 	%r371, %r370, 32;
	setp.gt.s32 	%p120, %r371, %r3;
	not.b32 	%r372, %r370;
	add.s32 	%r373, %r3, %r372;
	selp.b32 	%r368, %r373, 31, %p120;
	mov.b32 	%r367, 1;
	mov.b32 	%r369, -1;
	// begin inline asm
	shfl.sync.down.b32 %r350, %r582, %r367, %r368, %r369;
	// end inline asm
	// begin inline asm
	shfl.sync.down.b32 %r355, %r356, %r367, %r368, %r369;
	// end inline asm
	mov.b64 	{%r361, %r366}, %rd266;
	// begin inline asm
	shfl.sync.down.b32 %r360, %r361, %r367, %r368, %r369;
	// end inline asm
	// begin inline asm
	shfl.sync.down.b32 %r365, %r366, %r367, %r368, %r369;
	// end inline asm
	mov.b64 	%rd69, {%r360, %r365};
	setp.ge.s32 	%p121, %r349, %r368;
	mov.u32 	%r595, %r582;
	mov.u64 	%rd279, %rd266;
	@%p121 bra 	$L__BB5_74;
	setp.lt.s32 	%p122, %r582, %r350;
	mov.u32 	%r595, %r350;
	mov.u64 	%rd279, %rd69;
	@%p122 bra 	$L__BB5_74;
	setp.lt.s32 	%p123, %r350, %r582;
	mov.u32 	%r595, %r582;
	mov.u64 	%rd279, %rd266;
	@%p123 bra 	$L__BB5_74;
	setp.lt.s64 	%p124, %rd266, %rd69;
	selp.b32 	%r595, %r582, %r350, %p124;
	min.s64 	%rd279, %rd266, %rd69;
$L__BB5_74:
	mov.b32 	%r391, 2;
	mov.b32 	%r393, -1;
	// begin inline asm
	shfl.sync.down.b32 %r374, %r595, %r391, %r368, %r393;
	// end inline asm
	// begin inline asm
	shfl.sync.down.b32 %r379, %r380, %r391, %r368, %r393;
	// end inline asm
	mov.b64 	{%r385, %r390}, %rd279;
	// begin inline asm
	shfl.sync.down.b32 %r384, %r385, %r391, %r368, %r393;
	// end inline asm
	// begin inline asm
	shfl.sync.down.b32 %r389, %r390, %r391, %r368, %r393;
	// end inline asm
	mov.b64 	%rd72, {%r384, %r389};
	add.s32 	%r394, %r349, 2;
	setp.gt.s32 	%p125, %r394, %r368;
	mov.u32 	%r596, %r595;
	mov.u64 	%rd280, %rd279;
	@%p125 bra 	$L__BB5_78;
	setp.lt.s32 	%p126, %r595, %r374;
	mov.u32 	%r596, %r374;
	mov.u64 	%rd280, %rd72;
	@%p126 bra 	$L__BB5_78;
	setp.lt.s32 	%p127, %r374, %r595;
	mov.u32 	%r596, %r595;
	mov.u64 	%rd280, %rd279;
	@%p127 bra 	$L__BB5_78;
	setp.lt.s64 	%p128, %rd279, %rd72;
	selp.b32 	%r596, %r595, %r374, %p128;
	min.s64 	%rd280, %rd279, %rd72;
$L__BB5_78:
	mov.b32 	%r412, 4;
	mov.b32 	%r414, -1;
	// begin inline asm
	shfl.sync.down.b32 %r395, %r596, %r412, %r368, %r414;
	// end inline asm
	// begin inline asm
	shfl.sync.down.b32 %r400, %r401, %r412, %r368, %r414;
	// end inline asm
	mov.b64 	{%r406, %r411}, %rd280;
	// begin inline asm
	shfl.sync.down.b32 %r405, %r406, %r412, %r368, %r414;
	// end inline asm
	// begin inline asm
	shfl.sync.down.b32 %r410, %r411, %r412, %r368, %r414;
	// end inline asm
	mov.b64 	%rd75, {%r405, %r410};
	add.s32 	%r415, %r349, 4;
	setp.gt.s32 	%p129, %r415, %r368;
	mov.u32 	%r597, %r596;
	mov.u64 	%rd281, %rd280;
	@%p129 bra 	$L__BB5_82;
	setp.lt.s32 	%p130, %r596, %r395;
	mov.u32 	%r597, %r395;
	mov.u64 	%rd281, %rd75;
	@%p130 bra 	$L__BB5_82;
	setp.lt.s32 	%p131, %r395, %r596;
	mov.u32 	%r597, %r596;
	mov.u64 	%rd281, %rd280;
	@%p131 bra 	$L__BB5_82;
	setp.lt.s64 	%p132, %rd280, %rd75;
	selp.b32 	%r597, %r596, %r395, %p132;
	min.s64 	%rd281, %rd280, %rd75;
$L__BB5_82:
	mov.b32 	%r433, 8;
	mov.b32 	%r435, -1;
	// begin inline asm
	shfl.sync.down.b32 %r416, %r597, %r433, %r368, %r435;
	// end inline asm
	// begin inline asm
	shfl.sync.down.b32 %r421, %r422, %r433, %r368, %r435;
	// end inline asm
	mov.b64 	{%r427, %r432}, %rd281;
	// begin inline asm
	shfl.sync.down.b32 %r426, %r427, %r433, %r368, %r435;
	// end inline asm
	// begin inline asm
	shfl.sync.down.b32 %r431, %r432, %r433, %r368, %r435;
	// end inline asm
	mov.b64 	%rd78, {%r426, %r431};
	add.s32 	%r436, %r349, 8;
	setp.gt.s32 	%p133, %r436, %r368;
	mov.u32 	%r598, %r597;
	mov.u64 	%rd282, %rd281;
	@%p133 bra 	$L__BB5_86;
	setp.lt.s32 	%p134, %r597, %r416;
	mov.u32 	%r598, %r416;
	mov.u64 	%rd282, %rd78;
	@%p134 bra 	$L__BB5_86;
	setp.lt.s32 	%p135, %r416, %r597;
	mov.u32 	%r598, %r597;
	mov.u64 	%rd282, %rd281;
	@%p135 bra 	$L__BB5_86;
	setp.lt.s64 	%p136, %rd281, %rd78;
	selp.b32 	%r598, %r597, %r416, %p136;
	min.s64 	%rd282, %rd281, %rd78;
$L__BB5_86:
	mov.b32 	%r454, 16;
	mov.b32 	%r456, -1;
	// begin inline asm
	shfl.sync.down.b32 %r437, %r598, %r454, %r368, %r456;
	// end inline asm
	// begin inline asm
	shfl.sync.down.b32 %r442, %r443, %r454, %r368, %r456;
	// end inline asm
	mov.b64 	{%r448, %r453}, %rd282;
	// begin inline asm
	shfl.sync.down.b32 %r447, %r448, %r454, %r368, %r456;
	// end inline asm
	// begin inline asm
	shfl.sync.down.b32 %r452, %r453, %r454, %r368, %r456;
	// end inline asm
	mov.b64 	%rd81, {%r447, %r452};
	add.s32 	%r457, %r349, 16;
	setp.gt.s32 	%p137, %r457, %r368;
	mov.u32 	%r639, %r598;
	mov.u64 	%rd323, %rd282;
	@%p137 bra 	$L__BB5_90;
	setp.lt.s32 	%p138, %r598, %r437;
	mov.u32 	%r639, %r437;
	mov.u64 	%rd323, %rd81;
	@%p138 bra 	$L__BB5_90;
	setp.lt.s32 	%p139, %r437, %r598;
	mov.u32 	%r639, %r598;
	mov.u64 	%rd323, %rd282;
	@%p139 bra 	$L__BB5_90;
	setp.lt.s64 	%p140, %rd282, %rd81;
	selp.b32 	%r639, %r598, %r437, %p140;
	min.s64 	%rd323, %rd282, %rd81;
$L__BB5_90:
	setp.ne.s32 	%p141, %r349, 0;
	@%p141 bra 	$L__BB5_92;
	shr.u32 	%r458, %r4, 1;
	and.b32  	%r459, %r458, 496;
	mov.u32 	%r460, _ZN6thrust24THRUST_300001_SM_1000_NS8cuda_cub4core6detail5shmemE;
	add.s32 	%r461, %r460, %r459;
	st.shared.u32 	[%r461+8], %r639;
	st.shared.u64 	[%r461+16], %rd323;
$L__BB5_92:
	bar.sync 	0;
	setp.ne.s32 	%p142, %r4, 0;
	@%p142 bra 	$L__BB5_208;
	setp.lt.s32 	%p143, %r3, 33;
	mov.u32 	%r600, %r639;
	mov.u64 	%rd284, %rd323;
	@%p143 bra 	$L__BB5_97;
	ld.shared.u32 	%r92, [_ZN6thrust24THRUST_300001_SM_1000_NS8cuda_cub4core6detail5shmemE+24];
	ld.shared.u64 	%rd84, [_ZN6thrust24THRUST_300001_SM_1000_NS8cuda_cub4core6detail5shmemE+32];
	setp.lt.s32 	%p144, %r639, %r92;
	mov.u32 	%r600, %r92;
	mov.u64 	%rd284, %rd84;
	@%p144 bra 	$L__BB5_97;
	setp.lt.s32 	%p145, %r92, %r639;
	mov.u32 	%r600, %r639;
	mov.u64 	%rd284, %rd323;
	@%p145 bra 	$L__BB5_97;
	setp.lt.s64 	%p146, %rd323, %rd84;
	selp.b32 	%r600, %r639, %r92, %p146;
	min.s64 	%rd284, %rd323, %rd84;
$L__BB5_97:
	setp.lt.s32 	%p147, %r3, 65;
	mov.u32 	%r601, %r600;
	mov.u64 	%rd285, %rd284;
	@%p147 bra 	$L__BB5_101;
	ld.shared.u32 	%r95, [_ZN6thrust24THRUST_300001_SM_1000_NS8cuda_cub4core6detail5shmemE+40];
	ld.shared.u64 	%rd87, [_ZN6thrust24THRUST_300001_SM_1000_NS8cuda_cub4core6detail5shmemE+48];
	setp.lt.s32 	%p148, %r600, %r95;
	mov.u32 	%r601, %r95;
	mov.u64 	%rd285, %rd87;
	@%p148 bra 	$L__BB5_101;
	setp.lt.s32 	%p149, %r95, %r600;
	mov.u32 	%r601, %r600;
	mov.u64 	%rd285, %rd284;
	@%p149 bra 	$L__BB5_101;
	setp.lt.s64 	%p150, %rd284, %rd87;
	selp.b32 	%r601, %r600, %r95, %p150;
	min.s64 	%rd285, %rd284, %rd87;
$L__BB5_101:
	setp.lt.s32 	%p151, %r3, 97;
	mov.u32 	%r602, %r601;
	mov.u64 	%rd286, %rd285;
	@%p151 bra 	$L__BB5_105;
	ld.shared.u32 	%r98, [_ZN6thrust24THRUST_300001_SM_1000_NS8cuda_cub4core6detail5shmemE+56];
	ld.shared.u64 	%rd90, [_ZN6thrust24THRUST_300001_SM_1000_NS8cuda_cub4core6detail5shmemE+64];
	setp.lt.s32 	%p152, %r601, %r98;
	mov.u32 	%r602, %r98;
	mov.u64 	%rd286, %rd90;
	@%p152 bra 	$L__BB5_105;
	setp.lt.s32 	%p153, %r98, %r601;
	mov.u32 	%r602, %r601;
	mov.u64 	%rd286, %rd285;
	@%p153 bra 	$L__BB5_105;
	setp.lt.s64 	%p154, %rd285, %rd90;
	selp.b32 	%r602, %r601, %r98, %p154;
	min.s64 	%rd286, %rd285, %rd90;
$L__BB5_105:
	setp.lt.s32 	%p155, %r3, 129;
	mov.u32 	%r603, %r602;
	mov.u64 	%rd287, %rd286;
	@%p155 bra 	$L__BB5_109;
	ld.shared.u32 	%r101, [_ZN6thrust24THRUST_300001_SM_1000_NS8cuda_cub4core6detail5shmemE+72];
	ld.shared.u64 	%rd93, [_ZN6thrust24THRUST_300001_SM_1000_NS8cuda_cub4core6detail5shmemE+80];
	setp.lt.s32 	%p156, %r602, %r101;
	mov.u32 	%r603, %r101;
	mov.u64 	%rd287, %rd93;
	@%p156 bra 	$L__BB5_109;
	setp.lt.s32 	%p157, %r101, %r602;
	mov.u32 	%r603, %r602;
	mov.u64 	%rd287, %rd286;
	@%p157 bra 	$L__BB5_109;
	setp.lt.s64 	%p158, %rd286, %rd93;
	selp.b32 	%r603, %r602, %r101, %p158;
	min.s64 	%rd287, %rd286, %rd93;
$L__BB5_109:
	setp.lt.s32 	%p159, %r3, 161;
	mov.u32 	%r604, %r603;
	mov.u64 	%rd288, %rd287;
	@%p159 bra 	$L__BB5_113;
	ld.shared.u32 	%r104, [_ZN6thrust24THRUST_300001_SM_1000_NS8cuda_cub4core6detail5shmemE+88];
	ld.shared.u64 	%rd96, [_ZN6thrust24THRUST_300001_SM_1000_NS8cuda_cub4core6detail5shmemE+96];
	setp.lt.s32 	%p160, %r603, %r104;
	mov.u32 	%r604, %r104;
	mov.u64 	%rd288, %rd96;
	@%p160 bra 	$L__BB5_113;
	setp.lt.s32 	%p161, %r104, %r603;
	mov.u32 	%r604, %r603;
	mov.u64 	%rd288, %rd287;
	@%p161 bra 	$L__BB5_113;
	setp.lt.s64 	%p162, %rd287, %rd96;
	selp.b32 	%r604, %r603, %r104, %p162;
	min.s64 	%rd288, %rd287, %rd96;
$L__BB5_113:
	setp.lt.s32 	%p163, %r3, 193;
	mov.u32 	%r605, %r604;
	mov.u64 	%rd289, %rd288;
	@%p163 bra 	$L__BB5_117;
	ld.shared.u32 	%r107, [_ZN6thrust24THRUST_300001_SM_1000_NS8cuda_cub4core6detail5shmemE+104];
	ld.shared.u64 	%rd99, [_ZN6thrust24THRUST_300001_SM_1000_NS8cuda_cub4core6detail5shmemE+112];
	setp.lt.s32 	%p164, %r604, %r107;
	mov.u32 	%r605, %r107;
	mov.u64 	%rd289, %rd99;
	@%p164 bra 	$L__BB5_117;
	setp.lt.s32 	%p165, %r107, %r604;
	mov.u32 	%r605, %r604;
	mov.u64 	%rd289, %rd288;
	@%p165 bra 	$L__BB5_117;
	setp.lt.s64 	%p166, %rd288, %rd99;
	selp.b32 	%r605, %r604, %r107, %p166;
	min.s64 	%rd289, %rd288, %rd99;
$L__BB5_117:
	setp.lt.s32 	%p167, %r3, 225;
	mov.u32 	%r639, %r605;
	mov.u64 	%rd323, %rd289;
	@%p167 bra 	$L__BB5_208;
	ld.shared.u32 	%r110, [_ZN6thrust24THRUST_300001_SM_1000_NS8cuda_cub4core6detail5shmemE+120];
	ld.shared.u64 	%rd102, [_ZN6thrust24THRUST_300001_SM_1000_NS8cuda_cub4core6detail5shmemE+128];
	setp.lt.s32 	%p168, %r605, %r110;
	mov.u32 	%r639, %r110;
	mov.u64 	%rd323, %rd102;
	@%p168 bra 	$L__BB5_208;
	setp.lt.s32 	%p169, %r110, %r605;
	mov.u32 	%r639, %r605;
	mov.u64 	%rd323, %rd289;
	@%p169 bra 	$L__BB5_208;
	setp.lt.s64 	%p170, %rd289, %rd102;
	selp.b32 	%r639, %r605, %r110, %p170;
	min.s64 	%rd323, %rd289, %rd102;
	bra.uni 	$L__BB5_208;
$L__BB5_121:
	mov.u32 	%r112, %tid.x;
	add.s64 	%rd104, %rd196, %rd4;
	cvt.u64.u32 	%rd105, %r112;
	add.s64 	%rd201, %rd105, %rd4;
	cvta.to.global.u64 	%rd202, %rd195;
	shl.b64 	%rd203, %rd201, 2;
	add.s64 	%rd204, %rd202, %rd203;
	ld.global.u32 	%r205, [%rd204];
	add.s32 	%r206, %r112, 256;
	cvt.u64.u32 	%rd205, %r206;
	ld.global.u32 	%r207, [%rd204+1024];
	add.s32 	%r208, %r112, 512;
	cvt.u64.u32 	%rd206, %r208;
	ld.global.u32 	%r209, [%rd204+2048];
	add.s32 	%r210, %r112, 768;
	cvt.u64.u32 	%rd207, %r210;
	ld.global.u32 	%r211, [%rd204+3072];
	or.b32  	%r212, %r112, 1024;
	cvt.u64.u32 	%rd106, %r212;
	add.s64 	%rd311, %rd104, %rd106;
	ld.global.u32 	%r627, [%rd204+4096];
	setp.lt.s32 	%p2, %r205, %r207;
	max.s32 	%r213, %r205, %r207;
	selp.b64 	%rd208, %rd205, %rd105, %p2;
	setp.lt.s32 	%p3, %r213, %r209;
	max.s32 	%r214, %r213, %r209;
	selp.b64 	%rd209, %rd206, %rd208, %p3;
	setp.lt.s32 	%p4, %r214, %r211;
	max.s32 	%r114, %r214, %r211;
	selp.b64 	%rd108, %rd207, %rd209, %p4;
	setp.lt.s32 	%p5, %r114, %r627;
	@%p5 bra 	$L__BB5_123;
	setp.lt.s32 	%p6, %r627, %r114;
	setp.lt.u64 	%p7, %rd108, %rd106;
	or.pred  	%p8, %p6, %p7;
	selp.b32 	%r627, %r114, %r627, %p8;
	add.s64 	%rd210, %rd104, %rd108;
	selp.b64 	%rd311, %rd210, %rd311, %p8;
$L__BB5_123:
	setp.le.u64 	%p9, %rd198, %rd5;
	@%p9 bra 	$L__BB5_164;
	setp.ne.s32 	%p10, %r112, 0;
	@%p10 bra 	$L__BB5_126;
	atom.global.add.u64 	%rd211, [%rd1+8], 1280;
	add.s64 	%rd212, %rd211, %rd5;
	st.shared.u64 	[_ZN6thrust24THRUST_300001_SM_1000_NS8cuda_cub4core6detail5shmemE+152], %rd212;
$L__BB5_126:
	bar.sync 	0;
	ld.shared.u64 	%rd299, [_ZN6thrust24THRUST_300001_SM_1000_NS8cuda_cub4core6detail5shmemE+152];
	add.s64 	%rd213, %rd299, 1280;
	setp.gt.s64 	%p11, %rd213, %rd198;
	@%p11 bra 	$L__BB5_141;
	mov.u32 	%r607, %r627;
	mov.u64 	%rd292, %rd311;
$L__BB5_128:
	add.s64 	%rd214, %rd299, %rd105;
	cvta.to.global.u64 	%rd215, %rd195;
	shl.b64 	%rd216, %rd214, 2;
	add.s64 	%rd217, %rd215, %rd216;
	add.s64 	%rd293, %rd214, %rd196;
	ld.global.u32 	%r608, [%rd217];
	add.s64 	%rd294, %rd293, 256;
	ld.global.u32 	%r609, [%rd217+1024];
	add.s64 	%rd295, %rd293, 512;
	ld.global.u32 	%r610, [%rd217+2048];
	add.s64 	%rd296, %rd293, 768;
	ld.global.u32 	%r611, [%rd217+3072];
	add.s64 	%rd311, %rd293, 1024;
	ld.global.u32 	%r627, [%rd217+4096];
	setp.lt.s32 	%p12, %r607, %r608;
	@%p12 bra 	$L__BB5_130;
	setp.lt.s32 	%p13, %r608, %r607;
	setp.lt.s64 	%p14, %rd292, %rd293;
	or.pred  	%p15, %p13, %p14;
	selp.b32 	%r608, %r607, %r608, %p15;
	selp.b64 	%rd293, %rd292, %rd293, %p15;
$L__BB5_130:
	setp.lt.s32 	%p16, %r608, %r609;
	@%p16 bra 	$L__BB5_132;
	setp.lt.s32 	%p17, %r609, %r608;
	setp.lt.s64 	%p18, %rd293, %rd294;
	or.pred  	%p19, %p17, %p18;
	selp.b32 	%r609, %r608, %r609, %p19;
	selp.b64 	%rd294, %rd293, %rd294, %p19;
$L__BB5_132:
	setp.lt.s32 	%p20, %r609, %r610;
	@%p20 bra 	$L__BB5_134;
	setp.lt.s32 	%p21, %r610, %r609;
	setp.lt.s64 	%p22, %rd294, %rd295;
	or.pred  	%p23, %p21, %p22;
	selp.b32 	%r610, %r609, %r610, %p23;
	selp.b64 	%rd295, %rd294, %rd295, %p23;
$L__BB5_134:
	setp.lt.s32 	%p24, %r610, %r611;
	@%p24 bra 	$L__BB5_136;
	setp.lt.s32 	%p25, %r611, %r610;
	setp.lt.s64 	%p26, %rd295, %rd296;
	or.pred  	%p27, %p25, %p26;
	selp.b32 	%r611, %r610, %r611, %p27;
	selp.b64 	%rd296, %rd295, %rd296, %p27;
$L__BB5_136:
	setp.lt.s32 	%p28, %r611, %r627;
	@%p28 bra 	$L__BB5_138;
	setp.lt.s32 	%p29, %r627, %r611;
	setp.lt.s64 	%p30, %rd296, %rd311;
	or.pred  	%p31, %p29, %p30;
	selp.b32 	%r627, %r611, %r627, %p31;
	selp.b64 	%rd311, %rd296, %rd311, %p31;
$L__BB5_138:
	setp.ne.s32 	%p32, %r112, 0;
	bar.sync 	0;
	@%p32 bra 	$L__BB5_140;
	atom.global.add.u64 	%rd218, [%rd1+8], 1280;
	add.s64 	%rd219, %rd218, %rd5;
	st.shared.u64 	[_ZN6thrust24THRUST_300001_SM_1000_NS8cuda_cub4core6detail5shmemE+152], %rd219;
$L__BB5_140:
	bar.sync 	0;
	ld.shared.u64 	%rd299, [_ZN6thrust24THRUST_300001_SM_1000_NS8cuda_cub4core6detail5shmemE+152];
	add.s64 	%rd220, %rd299, 1280;
	setp.le.s64 	%p33, %rd220, %rd198;
	mov.u32 	%r607, %r627;
	mov.u64 	%rd292, %rd311;
	@%p33 bra 	$L__BB5_128;
$L__BB5_141:
	setp.le.s64 	%p34, %rd198, %rd299;
	@%p34 bra 	$L__BB5_164;
	cvt.u32.u64 	%r215, %rd299;
	cvt.u32.u64 	%r216, %rd198;
	sub.s32 	%r134, %r216, %r215;
	setp.ge.s32 	%p35, %r112, %r134;
	@%p35 bra 	$L__BB5_164;
	cvta.to.global.u64 	%rd132, %rd195;
	not.b32 	%r219, %r112;
	add.s32 	%r220, %r219, %r216;
	sub.s32 	%r135, %r220, %r215;
	and.b32  	%r222, %r135, 768;
	setp.eq.s32 	%p36, %r222, 768;
	mov.u32 	%r618, %r112;
	@%p36 bra 	$L__BB5_149;
	add.s64 	%rd222, %rd299, %rd105;
	add.s64 	%rd301, %rd222, %rd196;
	shl.b64 	%rd223, %rd222, 2;
	add.s64 	%rd300, %rd132, %rd223;
	shr.u32 	%r223, %r135, 8;
	add.s32 	%r224, %r223, 1;
	and.b32  	%r225, %r224, 3;
	neg.s32 	%r614, %r225;
	mov.u32 	%r618, %r112;
$L__BB5_145:
	.pragma "nounroll";
	mov.u64 	%rd137, %rd311;
	mov.u32 	%r139, %r627;
	ld.global.u32 	%r140, [%rd300];
	setp.lt.s32 	%p37, %r139, %r140;
	mov.u32 	%r627, %r140;
	mov.u64 	%rd311, %rd301;
	@%p37 bra 	$L__BB5_148;
	setp.lt.s32 	%p38, %r140, %r139;
	mov.u32 	%r627, %r139;
	mov.u64 	%rd311, %rd137;
	@%p38 bra 	$L__BB5_148;
	setp.lt.s64 	%p39, %rd137, %rd301;
	selp.b32 	%r627, %r139, %r140, %p39;
	min.s64 	%rd311, %rd137, %rd301;
$L__BB5_148:
	add.s32 	%r618, %r618, 256;
	add.s64 	%rd301, %rd301, 256;
	add.s64 	%rd300, %rd300, 1024;
	add.s32 	%r614, %r614, 1;
	setp.ne.s32 	%p40, %r614, 0;
	@%p40 bra 	$L__BB5_145;
$L__BB5_149:
	setp.lt.u32 	%p41, %r135, 768;
	@%p41 bra 	$L__BB5_164;
	add.s32 	%r621, %r618, 512;
$L__BB5_151:
	mov.u32 	%r149, %r621;
	add.s32 	%r226, %r149, -512;
	cvt.u64.u32 	%rd224, %r226;
	add.s64 	%rd225, %rd299, %rd224;
	shl.b64 	%rd226, %rd225, 2;
	add.s64 	%rd145, %rd132, %rd226;
	add.s64 	%rd146, %rd225, %rd196;
	ld.global.u32 	%r151, [%rd145];
	setp.lt.s32 	%p42, %r627, %r151;
	mov.u32 	%r623, %r151;
	mov.u64 	%rd307, %rd146;
	@%p42 bra 	$L__BB5_154;
	setp.lt.s32 	%p43, %r151, %r627;
	mov.u32 	%r623, %r627;
	mov.u64 	%rd307, %rd311;
	@%p43 bra 	$L__BB5_154;
	setp.lt.s64 	%p44, %rd311, %rd146;
	selp.b32 	%r623, %r627, %r151, %p44;
	min.s64 	%rd307, %rd311, %rd146;
$L__BB5_154:
	add.s32 	%r227, %r149, -256;
	cvt.u64.u32 	%rd227, %r227;
	add.s64 	%rd228, %rd299, %rd227;
	add.s64 	%rd149, %rd228, %rd196;
	ld.global.u32 	%r154, [%rd145+1024];
	setp.lt.s32 	%p45, %r623, %r154;
	mov.u32 	%r624, %r154;
	mov.u64 	%rd308, %rd149;
	@%p45 bra 	$L__BB5_157;
	setp.lt.s32 	%p46, %r154, %r623;
	mov.u32 	%r624, %r623;
	mov.u64 	%rd308, %rd307;
	@%p46 bra 	$L__BB5_157;
	setp.lt.s64 	%p47, %rd307, %rd149;
	selp.b32 	%r624, %r623, %r154, %p47;
	min.s64 	%rd308, %rd307, %rd149;
$L__BB5_157:
	cvt.u64.u32 	%rd229, %r149;
	add.s64 	%rd230, %rd299, %rd229;
	add.s64 	%rd152, %rd230, %rd196;
	ld.global.u32 	%r157, [%rd145+2048];
	setp.lt.s32 	%p48, %r624, %r157;
	mov.u32 	%r625, %r157;
	mov.u64 	%rd309, %rd152;
	@%p48 bra 	$L__BB5_160;
	setp.lt.s32 	%p49, %r157, %r624;
	mov.u32 	%r625, %r624;
	mov.u64 	%rd309, %rd308;
	@%p49 bra 	$L__BB5_160;
	setp.lt.s64 	%p50, %rd308, %rd152;
	selp.b32 	%r625, %r624, %r157, %p50;
	min.s64 	%rd309, %rd308, %rd152;
$L__BB5_160:
	add.s32 	%r228, %r149, 256;
	cvt.u64.u32 	%rd231, %r228;
	add.s64 	%rd232, %rd299, %rd231;
	add.s64 	%rd155, %rd232, %rd196;
	ld.global.u32 	%r160, [%rd145+3072];
	setp.lt.s32 	%p51, %r625, %r160;
	mov.u32 	%r627, %r160;
	mov.u64 	%rd311, %rd155;
	@%p51 bra 	$L__BB5_163;
	setp.lt.s32 	%p52, %r160, %r625;
	mov.u32 	%r627, %r625;
	mov.u64 	%rd311, %rd309;
	@%p52 bra 	$L__BB5_163;
	setp.lt.s64 	%p53, %rd309, %rd155;
	selp.b32 	%r627, %r625, %r160, %p53;
	min.s64 	%rd311, %rd309, %rd155;
$L__BB5_163:
	add.s32 	%r621, %r149, 1024;
	add.s32 	%r229, %r149, 512;
	setp.lt.s32 	%p54, %r229, %r134;
	@%p54 bra 	$L__BB5_151;
$L__BB5_164:
	// begin inline asm
	mov.u32 %r230, %laneid;
	// end inline asm
	mov.b32 	%r248, 1;
	mov.b32 	%r249, 31;
	mov.b32 	%r250, -1;
	// begin inline asm
	shfl.sync.down.b32 %r231, %r627, %r248, %r249, %r250;
	// end inline asm
	// begin inline asm
	shfl.sync.down.b32 %r236, %r237, %r248, %r249, %r250;
	// end inline asm
	mov.b64 	{%r242, %r247}, %rd311;
	// begin inline asm
	shfl.sync.down.b32 %r241, %r242, %r248, %r249, %r250;
	// end inline asm
	// begin inline asm
	shfl.sync.down.b32 %r246, %r247, %r248, %r249, %r250;
	// end inline asm
	mov.b64 	%rd159, {%r241, %r246};
	setp.gt.s32 	%p55, %r230, 30;
	mov.u32 	%r628, %r627;
	mov.u64 	%rd312, %rd311;
	@%p55 bra 	$L__BB5_168;
	setp.lt.s32 	%p56, %r627, %r231;
	mov.u32 	%r628, %r231;
	mov.u64 	%rd312, %rd159;
	@%p56 bra 	$L__BB5_168;
	setp.lt.s32 	%p57, %r231, %r627;
	mov.u32 	%r628, %r627;
	mov.u64 	%rd312, %rd311;
	@%p57 bra 	$L__BB5_168;
	setp.lt.s64 	%p58, %rd311, %rd159;
	selp.b32 	%r628, %r627, %r231, %p58;
	min.s64 	%rd312, %rd311, %rd159;
$L__BB5_168:
	mov.b32 	%r268, 2;
	mov.b32 	%r269, 31;
	mov.b32 	%r270, -1;
	// begin inline asm
	shfl.sync.down.b32 %r251, %r628, %r268, %r269, %r270;
	// end inline asm
	// begin inline asm
	shfl.sync.down.b32 %r256, %r257, %r268, %r269, %r270;
	// end inline asm
	mov.b64 	{%r262, %r267}, %rd312;
	// begin inline asm
	shfl.sync.down.b32 %r261, %r262, %r268, %r269, %r270;
	// end inline asm
	// begin inline asm
	shfl.sync.down.b32 %r266, %r267, %r268, %r269, %r270;
	// end inline asm
	mov.b64 	%rd162, {%r261, %r266};
	setp.gt.s32 	%p59, %r230, 29;
	mov.u32 	%r629, %r628;
	mov.u64 	%rd313, %rd312;
	@%p59 bra 	$L__BB5_172;
	setp.lt.s32 	%p60, %r628, %r251;
	mov.u32 	%r629, %r251;
	mov.u64 	%rd313, %rd162;
	@%p60 bra 	$L__BB5_172;
	setp.lt.s32 	%p61, %r251, %r628;
	mov.u32 	%r629, %r628;
	mov.u64 	%rd313, %rd312;
	@%p61 bra 	$L__BB5_172;
	setp.lt.s64 	%p62, %rd312, %rd162;
	selp.b32 	%r629, %r628, %r251, %p62;
	min.s64 	%rd313, %rd312, %rd162;
$L__BB5_172:
	mov.b32 	%r288, 4;
	mov.b32 	%r289, 31;
	mov.b32 	%r290, -1;
	// begin inline asm
	shfl.sync.down.b32 %r271, %r629, %r288, %r289, %r290;
	// end inline asm
	// begin inline asm
	shfl.sync.down.b32 %r276, %r277, %r288, %r289, %r290;
	// end inline asm
	mov.b64 	{%r282, %r287}, %rd313;
	// begin inline asm
	shfl.sync.down.b32 %r281, %r282, %r288, %r289, %r290;
	// end inline asm
	// begin inline asm
	shfl.sync.down.b32 %r286, %r287, %r288, %r289, %r290;
	// end inline asm
	mov.b64 	%rd165, {%r281, %r286};
	setp.gt.s32 	%p63, %r230, 27;
	mov.u32 	%r630, %r629;
	mov.u64 	%rd314, %rd313;
	@%p63 bra 	$L__BB5_176;
	setp.lt.s32 	%p64, %r629, %r271;
	mov.u32 	%r630, %r271;
	mov.u64 	%rd314, %rd165;
	@%p64 bra 	$L__BB5_176;
	setp.lt.s32 	%p65, %r271, %r629;
	mov.u32 	%r630, %r629;
	mov.u64 	%rd314, %rd313;
	@%p65 bra 	$L__BB5_176;
	setp.lt.s64 	%p66, %rd313, %rd165;
	selp.b32 	%r630, %r629, %r271, %p66;
	min.s64 	%rd314, %rd313, %rd165;
$L__BB5_176:
	mov.b32 	%r308, 8;
	mov.b32 	%r309, 31;
	mov.b32 	%r310, -1;
	// begin inline asm
	shfl.sync.down.b32 %r291, %r630, %r308, %r309, %r310;
	// end inline asm
	// begin inline asm
	shfl.sync.down.b32 %r296, %r297, %r308, %r309, %r310;
	// end inline asm
	mov.b64 	{%r302, %r307}, %rd314;
	// begin inline asm
	shfl.sync.down.b32 %r301, %r302, %r308, %r309, %r310;
	// end inline asm
	// begin inline asm
	shfl.sync.down.b32 %r306, %r307, %r308, %r309, %r310;
	// end inline asm
	mov.b64 	%rd168, {%r301, %r306};
	setp.gt.s32 	%p67, %r230, 23;
	mov.u32 	%r631, %r630;
	mov.u64 	%rd315, %rd314;
	@%p67 bra 	$L__BB5_180;
	setp.lt.s32 	%p68, %r630, %r291;
	mov.u32 	%r631, %r291;
	mov.u64 	%rd315, %rd168;
	@%p68 bra 	$L__BB5_180;
	setp.lt.s32 	%p69, %r291, %r630;
	mov.u32 	%r631, %r630;
	mov.u64 	%rd315, %rd314;
	@%p69 bra 	$L__BB5_180;
	setp.lt.s64 	%p70, %rd314, %rd168;
	selp.b32 	%r631, %r630, %r291, %p70;
	min.s64 	%rd315, %rd314, %rd168;
$L__BB5_180:
	mov.b32 	%r328, 16;
	mov.b32 	%r329, 31;
	mov.b32 	%r330, -1;
	// begin inline asm
	shfl.sync.down.b32 %r311, %r631, %r328, %r329, %r330;
	// end inline asm
	// begin inline asm
	shfl.sync.down.b32 %r316, %r317, %r328, %r329, %r330;
	// end inline asm
	mov.b64 	{%r322, %r327}, %rd315;
	// begin inline asm
	shfl.sync.down.b32 %r321, %r322, %r328, %r329, %r330;
	// end inline asm
	// begin inline asm
	shfl.sync.down.b32 %r326, %r327, %r328, %r329, %r330;
	// end inline asm
	mov.b64 	%rd171, {%r321, %r326};
	setp.gt.s32 	%p71, %r230, 15;
	mov.u32 	%r639, %r631;
	mov.u64 	%rd323, %rd315;
	@%p71 bra 	$L__BB5_184;
	setp.lt.s32 	%p72, %r631, %r311;
	mov.u32 	%r639, %r311;
	mov.u64 	%rd323, %rd171;
	@%p72 bra 	$L__BB5_184;
	setp.lt.s32 	%p73, %r311, %r631;
	mov.u32 	%r639, %r631;
	mov.u64 	%rd323, %rd315;
	@%p73 bra 	$L__BB5_184;
	setp.lt.s64 	%p74, %rd315, %rd171;
	selp.b32 	%r639, %r631, %r311, %p74;
	min.s64 	%rd323, %rd315, %rd171;
$L__BB5_184:
	setp.ne.s32 	%p75, %r230, 0;
	@%p75 bra 	$L__BB5_186;
	shr.u32 	%r331, %r112, 1;
	and.b32  	%r332, %r331, 496;
	mov.u32 	%r333, _ZN6thrust24THRUST_300001_SM_1000_NS8cuda_cub4core6detail5shmemE;
	add.s32 	%r334, %r333, %r332;
	st.shared.u32 	[%r334+8], %r639;
	st.shared.u64 	[%r334+16], %rd323;
$L__BB5_186:
	bar.sync 	0;
	setp.ne.s32 	%p76, %r112, 0;
	@%p76 bra 	$L__BB5_208;
	ld.shared.u32 	%r181, [_ZN6thrust24THRUST_300001_SM_1000_NS8cuda_cub4core6detail5shmemE+24];
	ld.shared.u64 	%rd174, [_ZN6thrust24THRUST_300001_SM_1000_NS8cuda_cub4core6detail5shmemE+32];
	setp.lt.s32 	%p77, %r639, %r181;
	mov.u32 	%r633, %r181;
	mov.u64 	%rd317, %rd174;
	@%p77 bra 	$L__BB5_190;
	setp.lt.s32 	%p78, %r181, %r639;
	mov.u32 	%r633, %r639;
	mov.u64 	%rd317, %rd323;
	@%p78 bra 	$L__BB5_190;
	setp.lt.s64 	%p79, %rd323, %rd174;
	selp.b32 	%r633, %r639, %r181, %p79;
	min.s64 	%rd317, %rd323, %rd174;
$L__BB5_190:
	ld.shared.u32 	%r184, [_ZN6thrust24THRUST_300001_SM_1000_NS8cuda_cub4core6detail5shmemE+40];
	ld.shared.u64 	%rd177, [_ZN6thrust24THRUST_300001_SM_1000_NS8cuda_cub4core6detail5shmemE+48];
	setp.lt.s32 	%p80, %r633, %r184;
	mov.u32 	%r634, %r184;
	mov.u64 	%rd318, %rd177;
	@%p80 bra 	$L__BB5_193;
	setp.lt.s32 	%p81, %r184, %r633;
	mov.u32 	%r634, %r633;
	mov.u64 	%rd318, %rd317;
	@%p81 bra 	$L__BB5_193;
	setp.lt.s64 	%p82, %rd317, %rd177;
	selp.b32 	%r634, %r633, %r184, %p82;
	min.s64 	%rd318, %rd317, %rd177;
$L__BB5_193:
	ld.shared.u32 	%r187, [_ZN6thrust24THRUST_300001_SM_1000_NS8cuda_cub4core6detail5shmemE+56];
	ld.shared.u64 	%rd180, [_ZN6thrust24THRUST_300001_SM_1000_NS8cuda_cub4core6detail5shmemE+64];
	setp.lt.s32 	%p83, %r634, %r187;
	mov.u32 	%r635, %r187;
	mov.u64 	%rd319, %rd180;
	@%p83 bra 	$L__BB5_196;
	setp.lt.s32 	%p84, %r187, %r634;
	mov.u32 	%r635, %r634;
	mov.u64 	%rd319, %rd318;
	@%p84 bra 	$L__BB5_196;
	setp.lt.s64 	%p85, %rd318, %rd180;
	selp.b32 	%r635, %r634, %r187, %p85;
	min.s64 	%rd319, %rd318, %rd180;
$L__BB5_196:
	ld.shared.u32 	%r190, [_ZN6thrust24THRUST_300001_SM_1000_NS8cuda_cub4core6detail5shmemE+72];
	ld.shared.u64 	%rd183, [_ZN6thrust24THRUST_300001_SM_1000_NS8cuda_cub4core6detail5shmemE+80];
	setp.lt.s32 	%p86, %r635, %r190;
	mov.u32 	%r636, %r190;
	mov.u64 	%rd320, %rd183;
	@%p86 bra 	$L__BB5_199;
	setp.lt.s32 	%p87, %r190, %r635;
	mov.u32 	%r636, %r635;
	mov.u64 	%rd320, %rd319;
	@%p87 bra 	$L__BB5_199;
	setp.lt.s64 	%p88, %rd319, %rd183;
	selp.b32 	%r636, %r635, %r190, %p88;
	min.s64 	%rd320, %rd319, %rd183;
$L__BB5_199:
	ld.shared.u32 	%r193, [_ZN6thrust24THRUST_300001_SM_1000_NS8cuda_cub4core6detail5shmemE+88];
	ld.shared.u64 	%rd186, [_ZN6thrust24THRUST_300001_SM_1000_NS8cuda_cub4core6detail5shmemE+96];
	setp.lt.s32 	%p89, %r636, %r193;
	mov.u32 	%r637, %r193;
	mov.u64 	%rd321, %rd186;
	@%p89 bra 	$L__BB5_202;
	setp.lt.s32 	%p90, %r193, %r636;
	mov.u32 	%r637, %r636;
	mov.u64 	%rd321, %rd320;
	@%p90 bra 	$L__BB5_202;
	setp.lt.s64 	%p91, %rd320, %rd186;
	selp.b32 	%r637, %r636, %r193, %p91;
	min.s64 	%rd321, %rd320, %rd186;
$L__BB5_202:
	ld.shared.u32 	%r196, [_ZN6thrust24THRUST_300001_SM_1000_NS8cuda_cub4core6detail5shmemE+104];
	ld.shared.u64 	%rd189, [_ZN6thrust24THRUST_300001_SM_1000_NS8cuda_cub4core6detail5shmemE+112];
	setp.lt.s32 	%p92, %r637, %r196;
	mov.u32 	%r638, %r196;
	mov.u64 	%rd322, %rd189;
	@%p92 bra 	$L__BB5_205;
	setp.lt.s32 	%p93, %r196, %r637;
	mov.u32 	%r638, %r637;
	mov.u64 	%rd322, %rd321;
	@%p93 bra 	$L__BB5_205;
	setp.lt.s64 	%p94, %rd321, %rd189;
	selp.b32 	%r638, %r637, %r196, %p94;
	min.s64 	%rd322, %rd321, %rd189;
$L__BB5_205:
	ld.shared.u32 	%r199, [_ZN6thrust24THRUST_300001_SM_1000_NS8cuda_cub4core6detail5shmemE+120];
	ld.shared.u64 	%rd192, [_ZN6thrust24THRUST_300001_SM_1000_NS8cuda_cub4core6detail5shmemE+128];
	setp.lt.s32 	%p95, %r638, %r199;
	mov.u32 	%r639, %r199;
	mov.u64 	%rd323, %rd192;
	@%p95 bra 	$L__BB5_208;
	setp.lt.s32 	%p96, %r199, %r638;
	mov.u32 	%r639, %r638;
	mov.u64 	%rd323, %rd322;
	@%p96 bra 	$L__BB5_208;
	setp.lt.s64 	%p97, %rd322, %rd192;
	selp.b32 	%r639, %r638, %r199, %p97;
	min.s64 	%rd323, %rd322, %rd192;
$L__BB5_208:
	mov.u32 	%r567, %tid.x;
	setp.ne.s32 	%p214, %r567, 0;
	@%p214 bra 	$L__BB5_210;
	ld.param.u64 	%rd254, [_ZN6thrust24THRUST_300001_SM_1000_NS8cuda_cub4core6detail13_kernel_agentINS1_8__reduce11ReduceAgentINS0_12zip_iteratorIN4cuda3std3__45tupleIJNS0_10device_ptrIiEENS0_17counting_iteratorIlNS0_11use_defaultESF_SF_EEEEEEEPNSB_IJilEEESJ_lNS1_9__extrema9arg_max_fIilNSA_4lessIiEEEEEEJSI_SK_lN3cub18CUB_300001_SM_100013GridEvenShareIlEENSS_9GridQueueIyEESP_EEEvDpT0__param_1];
	cvta.to.global.u64 	%rd251, %rd254;
	mul.wide.u32 	%rd252, %r1, 16;
	add.s64 	%rd253, %rd251, %rd252;
	st.global.u32 	[%rd253], %r639;
	st.global.u64 	[%rd253+8], %rd323;
$L__BB5_210:
	ret;

}
	// .globl	_ZN6thrust24THRUST_300001_SM_1000_NS8cuda_cub4core6detail13_kernel_agentINS1_8__reduce10DrainAgentIlEEJN3cub18CUB_300001_SM_10009GridQueueIyEElEEEvDpT0_
.visible .entry _ZN6thrust24THRUST_300001_SM_1000_NS8cuda_cub4core6detail13_kernel_agentINS1_8__reduce10DrainAgentIlEEJN3cub18CUB_300001_SM_10009GridQueueIyEElEEEvDpT0_(
	.param .align 8 .b8 _ZN6thrust24THRUST_300001_SM_1000_NS8cuda_cub4core6detail13_kernel_agentINS1_8__reduce10DrainAgentIlEEJN3cub18CUB_300001_SM_10009GridQueueIyEElEEEvDpT0__param_0[8],
	.param .u64 _ZN6thrust24THRUST_300001_SM_1000_NS8cuda_cub4core6detail13_kernel_agentINS1_8__reduce10DrainAgentIlEEJN3cub18CUB_300001_SM_10009GridQueueIyEElEEEvDpT0__param_1
)
.maxntid 1
{
	.reg .b64 	%rd<5>;

	ld.param.u64 	%rd1, [_ZN6thrust24THRUST_300001_SM_1000_NS8cuda_cub4core6detail13_kernel_agentINS1_8__reduce10DrainAgentIlEEJN3cub18CUB_300001_SM_10009GridQueueIyEElEEEvDpT0__param_0];
	ld.param.u64 	%rd2, [_ZN6thrust24THRUST_300001_SM_1000_NS8cuda_cub4core6detail13_kernel_agentINS1_8__reduce10DrainAgentIlEEJN3cub18CUB_300001_SM_10009GridQueueIyEElEEEvDpT0__param_1];
	cvta.to.global.u64 	%rd3, %rd1;
	st.global.u64 	[%rd3], %rd2;
	mov.b64 	%rd4, 0;
	st.global.u64 	[%rd3+8], %rd4;
	ret;

}
	// .globl	_ZN6thrust24THRUST_300001_SM_1000_NS8cuda_cub4core6detail13_kernel_agentINS1_8__reduce11ReduceAgentIPN4cuda3std3__45tupleIJilEEESC_SB_lNS1_9__extrema9arg_max_fIilNS9_4lessIiEEEEEEJSC_SC_iSH_EEEvDpT0_
.visible .entry _ZN6thrust24THRUST_300001_SM_1000_NS8cuda_cub4core6detail13_kernel_agentINS1_8__reduce11ReduceAgentIPN4cuda3std3__45tupleIJilEEESC_SB_lNS1_9__extrema9arg_max_fIilNS9_4lessIiEEEEEEJSC_SC_iSH_EEEvDpT0_(
	.param .u64 .ptr .align 1 _ZN6thrust24THRUST_300001_SM_1000_NS8cuda_cub4core6detail13_kernel_agentINS1_8__reduce11ReduceAgentIPN4cuda3std3__45tupleIJilEEESC_SB_lNS1_9__extrema9arg_max_fIilNS9_4lessIiEEEEEEJSC_SC_iSH_EEEvDpT0__param_0,
	.param .u64 .ptr .align 1 _ZN6thrust24THRUST_300001_SM_1000_NS8cuda_cub4core6detail13_kernel_agentINS1_8__reduce11ReduceAgentIPN4cuda3std3__45tupleIJilEEESC_SB_lNS1_9__extrema9arg_max_fIilNS9_4lessIiEEEEEEJSC_SC_iSH_EEEvDpT0__param_1,
	.param .u32 _ZN6thrust24THRUST_300001_SM_1000_NS8cuda_cub4core6detail13_kernel_agentINS1_8__reduce11ReduceAgentIPN4cuda3std3__45tupleIJilEEESC_SB_lNS1_9__extrema9arg_max_fIilNS9_4lessIiEEEEEEJSC_SC_iSH_EEEvDpT0__param_2,
	.param .align 1 .b8 _ZN6thrust24THRUST_300001_SM_1000_NS8cuda_cub4core6detail13_kernel_agentINS1_8__reduce11ReduceAgentIPN4cuda3std3__45tupleIJilEEESC_SB_lNS1_9__extrema9arg_max_fIilNS9_4lessIiEEEEEEJSC_SC_iSH_EEEvDpT0__param_3[1]
)
.maxntid 256
{
	.reg .pred 	%p<264>;
	.reg .b32 	%r<666>;
	.reg .b64 	%rd<487>;

	ld.param.u32 	%r239, [_ZN6thrust24THRUST_300001_SM_1000_NS8cuda_cub4core6detail13_kernel_agentINS1_8__reduce11ReduceAgentIPN4cuda3std3__45tupleIJilEEESC_SB_lNS1_9__extrema9arg_max_fIilNS9_4lessIiEEEEEEJSC_SC_iSH_EEEvDpT0__param_2];
	cvt.s64.s32 	%rd1, %r239;
	setp.eq.s32 	%p1, %r239, 0;
	@%p1 bra 	$L__BB7_234;
	setp.gt.s32 	%p2, %r239, 1279;
	@%p2 bra 	$L__BB7_121;
	mov.u32 	%r1, %tid.x;
	setp.ge.s32 	%p147, %r1, %r239;
	mov.b32 	%r593, 0;
	mov.b64 	%rd410, 0;
	mov.u32 	%r585, %r1;
	@%p147 bra 	$L__BB7_4;
	ld.param.u64 	%rd396, [_ZN6thrust24THRUST_300001_SM_1000_NS8cuda_cub4core6detail13_kernel_agentINS1_8__reduce11ReduceAgentIPN4cuda3std3__45tupleIJilEEESC_SB_lNS1_9__extrema9arg_max_fIilNS9_4lessIiEEEEEEJSC_SC_iSH_EEEvDpT0__param_0];
	mul.wide.u32 	%rd366, %r1, 16;
	add.s64 	%rd363, %rd396, %rd366;
	// begin inline asm
	ld.global.nc.u64 %rd362, [%rd363];
	// end inline asm
	add.s64 	%rd365, %rd363, 8;
	// begin inline asm
	ld.global.nc.u64 %rd410, [%rd365];
	// end inline asm
	cvt.u32.u64 	%r593, %rd362;
	add.s32 	%r585, %r1, 256;
$L__BB7_4:
	setp.ge.s32 	%p148, %r585, %r239;
	@%p148 bra 	$L__BB7_25;
	not.b32 	%r355, %r585;
	add.s32 	%r6, %r239, %r355;
	and.b32  	%r356, %r6, 768;
	setp.eq.s32 	%p149, %r356, 768;
	@%p149 bra 	$L__BB7_11;
	ld.param.u64 	%rd397, [_ZN6thrust24THRUST_300001_SM_1000_NS8cuda_cub4core6detail13_kernel_agentINS1_8__reduce11ReduceAgentIPN4cuda3std3__45tupleIJilEEESC_SB_lNS1_9__extrema9arg_max_fIilNS9_4lessIiEEEEEEJSC_SC_iSH_EEEvDpT0__param_0];
	mul.wide.u32 	%rd368, %r585, 16;
	add.s64 	%rd401, %rd397, %rd368;
	shr.u32 	%r357, %r6, 8;
	add.s32 	%r358, %r357, 1;
	and.b32  	%r359, %r358, 3;
	neg.s32 	%r581, %r359;
$L__BB7_7:
	.pragma "nounroll";
	mov.u64 	%rd6, %rd410;
	mov.u32 	%r10, %r593;
	// begin inline asm
	ld.global.nc.u64 %rd369, [%rd401];
	// end inline asm
	add.s64 	%rd372, %rd401, 8;
	// begin inline asm
	ld.global.nc.u64 %rd371, [%rd372];
	// end inline asm
	cvt.u32.u64 	%r11, %rd369;
	setp.lt.s32 	%p150, %r10, %r11;
	mov.u64 	%rd410, %rd371;
	mov.u32 	%r593, %r11;
	@%p150 bra 	$L__BB7_10;
	setp.lt.s32 	%p151, %r11, %r10;
	mov.u64 	%rd410, %rd6;
	mov.u32 	%r593, %r10;
	@%p151 bra 	$L__BB7_10;
	setp.lt.s64 	%p152, %rd6, %rd371;
	min.s64 	%rd410, %rd6, %rd371;
	selp.b32 	%r593, %r10, %r11, %p152;
$L__BB7_10:
	add.s32 	%r585, %r585, 256;
	add.s64 	%rd401, %rd401, 4096;
	add.s32 	%r581, %r581, 1;
	setp.ne.s32 	%p153, %r581, 0;
	@%p153 bra 	$L__BB7_7;
$L__BB7_11:
	setp.lt.u32 	%p154, %r6, 768;
	@%p154 bra 	$L__BB7_25;
$L__BB7_12:
	ld.param.u64 	%rd398, [_ZN6thrust24THRUST_300001_SM_1000_NS8cuda_cub4core6detail13_kernel_agentINS1_8__reduce11ReduceAgentIPN4cuda3std3__45tupleIJilEEESC_SB_lNS1_9__extrema9arg_max_fIilNS9_4lessIiEEEEEEJSC_SC_iSH_EEEvDpT0__param_0];
	mul.wide.s32 	%rd377, %r585, 16;
	add.s64 	%rd374, %rd398, %rd377;
	// begin inline asm
	ld.global.nc.u64 %rd373, [%rd374];
	// end inline asm
	add.s64 	%rd376, %rd374, 8;
	// begin inline asm
	ld.global.nc.u64 %rd375, [%rd376];
	// end inline asm
	cvt.u32.u64 	%r21, %rd373;
	setp.lt.s32 	%p155, %r593, %r21;
	mov.u64 	%rd407, %rd375;
	mov.u32 	%r590, %r21;
	@%p155 bra 	$L__BB7_15;
	setp.lt.s32 	%p156, %r21, %r593;
	mov.u64 	%rd407, %rd410;
	mov.u32 	%r590, %r593;
	@%p156 bra 	$L__BB7_15;
	setp.lt.s64 	%p157, %rd410, %rd375;
	min.s64 	%rd407, %rd410, %rd375;
	selp.b32 	%r590, %r593, %r21, %p157;
$L__BB7_15:
	add.s64 	%rd379, %rd374, 4096;
	// begin inline asm
	ld.global.nc.u64 %rd378, [%rd379];
	// end inline asm
	add.s64 	%rd381, %rd374, 4104;
	// begin inline asm
	ld.global.nc.u64 %rd380, [%rd381];
	// end inline asm
	cvt.u32.u64 	%r24, %rd378;
	setp.lt.s32 	%p158, %r590, %r24;
	mov.u64 	%rd408, %rd380;
	mov.u32 	%r591, %r24;
	@%p158 bra 	$L__BB7_18;
	setp.lt.s32 	%p159, %r24, %r590;
	mov.u64 	%rd408, %rd407;
	mov.u32 	%r591, %r590;
	@%p159 bra 	$L__BB7_18;
	setp.lt.s64 	%p160, %rd407, %rd380;
	min.s64 	%rd408, %rd407, %rd380;
	selp.b32 	%r591, %r590, %r24, %p160;
$L__BB7_18:
	add.s64 	%rd383, %rd374, 8192;
	// begin inline asm
	ld.global.nc.u64 %rd382, [%rd383];
	// end inline asm
	add.s64 	%rd385, %rd374, 8200;
	// begin inline asm
	ld.global.nc.u64 %rd384, [%rd385];
	// end inline asm
	cvt.u32.u64 	%r27, %rd382;
	setp.lt.s32 	%p161, %r591, %r27;
	mov.u64 	%rd409, %rd384;
	mov.u32 	%r592, %r27;
	@%p161 bra 	$L__BB7_21;
	setp.lt.s32 	%p162, %r27, %r591;
	mov.u64 	%rd409, %rd408;
	mov.u32 	%r592, %r591;
	@%p162 bra 	$L__BB7_21;
	setp.lt.s64 	%p163, %rd408, %rd384;
	min.s64 	%rd409, %rd408, %rd384;
	selp.b32 	%r592, %r591, %r27, %p163;
$L__BB7_21:
	add.s64 	%rd387, %rd374, 12288;
	// begin inline asm
	ld.global.nc.u64 %rd386, [%rd387];
	// end inline asm
	add.s64 	%rd389, %rd374, 12296;
	// begin inline asm
	ld.global.nc.u64 %rd388, [%rd389];
	// end inline asm
	cvt.u32.u64 	%r30, %rd386;
	setp.lt.s32 	%p164, %r592, %r30;
	mov.u64 	%rd410, %rd388;
	mov.u32 	%r593, %r30;
	@%p164 bra 	$L__BB7_24;
	setp.lt.s32 	%p165, %r30, %r592;
	mov.u64 	%rd410, %rd409;
	mov.u32 	%r593, %r592;
	@%p165 bra 	$L__BB7_24;
	setp.lt.s64 	%p166, %rd409, %rd388;
	min.s64 	%rd410, %rd409, %rd388;
	selp.b32 	%r593, %r592, %r30, %p166;
$L__BB7_24:
	add.s32 	%r585, %r585, 1024;
	setp.lt.s32 	%p167, %r585, %r239;
	@%p167 bra 	$L__BB7_12;
$L__BB7_25:
	setp.lt.s32 	%p168, %r239, 256;
	@%p168 bra 	$L__BB7_70;
	// begin inline asm
	mov.u32 %r473, %laneid;
	// end inline asm
	mov.b32 	%r491, 1;
	mov.b32 	%r492, 31;
	mov.b32 	%r493, -1;
	// begin inline asm
	shfl.sync.down.b32 %r474, %r593, %r491, %r492, %r493;
	// end inline asm
	// begin inline asm
	shfl.sync.down.b32 %r479, %r480, %r491, %r492, %r493;
	// end inline asm
	mov.b64 	{%r485, %r490}, %rd410;
	// begin inline asm
	shfl.sync.down.b32 %r484, %r485, %r491, %r492, %r493;
	// end inline asm
	// begin inline asm
	shfl.sync.down.b32 %r489, %r490, %r491, %r492, %r493;
	// end inline asm
	mov.b64 	%rd28, {%r484, %r489};
	setp.gt.s32 	%p220, %r473, 30;
	mov.u64 	%rd412, %rd410;
	mov.u32 	%r595, %r593;
	@%p220 bra 	$L__BB7_30;
	setp.lt.s32 	%p221, %r593, %r474;
	mov.u64 	%rd412, %rd28;
	mov.u32 	%r595, %r474;
	@%p221 bra 	$L__BB7_30;
	setp.lt.s32 	%p222, %r474, %r593;
	mov.u64 	%rd412, %rd410;
	mov.u32 	%r595, %r593;
	@%p222 bra 	$L__BB7_30;
	setp.lt.s64 	%p223, %rd410, %rd28;
	min.s64 	%rd412, %rd410, %rd28;
	selp.b32 	%r595, %r593, %r474, %p223;
$L__BB7_30:
	mov.b32 	%r511, 2;
	mov.b32 	%r512, 31;
	mov.b32 	%r513, -1;
	// begin inline asm
	shfl.sync.down.b32 %r494, %r595, %r511, %r512, %r513;
	// end inline asm
	// begin inline asm
	shfl.sync.down.b32 %r499, %r500, %r511, %r512, %r513;
	// end inline asm
	mov.b64 	{%r505, %r510}, %rd412;
	// begin inline asm
	shfl.sync.down.b32 %r504, %r505, %r511, %r512, %r513;
	// end inline asm
	// begin inline asm
	shfl.sync.down.b32 %r509, %r510, %r511, %r512, %r513;
	// end inline asm
	mov.b64 	%rd31, {%r504, %r509};
	setp.gt.s32 	%p224, %r473, 29;
	mov.u64 	%rd413, %rd412;
	mov.u32 	%r596, %r595;
	@%p224 bra 	$L__BB7_34;
	setp.lt.s32 	%p225, %r595, %r494;
	mov.u64 	%rd413, %rd31;
	mov.u32 	%r596, %r494;
	@%p225 bra 	$L__BB7_34;
	setp.lt.s32 	%p226, %r494, %r595;
	mov.u64 	%rd413, %rd412;
	mov.u32 	%r596, %r595;
	@%p226 bra 	$L__BB7_34;
	setp.lt.s64 	%p227, %rd412, %rd31;
	min.s64 	%rd413, %rd412, %rd31;
	selp.b32 	%r596, %r595, %r494, %p227;
$L__BB7_34:
	mov.b32 	%r531, 4;
	mov.b32 	%r532, 31;
	mov.b32 	%r533, -1;
	// begin inline asm
	shfl.sync.down.b32 %r514, %r596, %r531, %r532, %r533;
	// end inline asm
	// begin inline asm
	shfl.sync.down.b32 %r519, %r520, %r531, %r532, %r533;
	// end inline asm
	mov.b64 	{%r525, %r530}, %rd413;
	// begin inline asm
	shfl.sync.down.b32 %r524, %r525, %r531, %r532, %r533;
	// end inline asm
	// begin inline asm
	shfl.sync.down.b32 %r529, %r530, %r531, %r532, %r533;
	// end inline asm
	mov.b64 	%rd34, {%r524, %r529};
	setp.gt.s32 	%p228, %r473, 27;
	mov.u64 	%rd414, %rd413;
	mov.u32 	%r597, %r596;
	@%p228 bra 	$L__BB7_38;
	setp.lt.s32 	%p229, %r596, %r514;
	mov.u64 	%rd414, %rd34;
	mov.u32 	%r597, %r514;
	@%p229 bra 	$L__BB7_38;
	setp.lt.s32 	%p230, %r514, %r596;
	mov.u64 	%rd414, %rd413;
	mov.u32 	%r597, %r596;
	@%p230 bra 	$L__BB7_38;
	setp.lt.s64 	%p231, %rd413, %rd34;
	min.s64 	%rd414, %rd413, %rd34;
	selp.b32 	%r597, %r596, %r514, %p231;
$L__BB7_38:
	mov.b32 	%r551, 8;
	mov.b32 	%r552, 31;
	mov.b32 	%r553, -1;
	// begin inline asm
	shfl.sync.down.b32 %r534, %r597, %r551, %r552, %r553;
	// end inline asm
	// begin inline asm
	shfl.sync.down.b32 %r539, %r540, %r551, %r552, %r553;
	// end inline asm
	mov.b64 	{%r545, %r550}, %rd414;
	// begin inline asm
	shfl.sync.down.b32 %r544, %r545, %r551, %r552, %r553;
	// end inline asm
	// begin inline asm
	shfl.sync.down.b32 %r549, %r550, %r551, %r552, %r553;
	// end inline asm
	mov.b64 	%rd37, {%r544, %r549};
	setp.gt.s32 	%p232, %r473, 23;
	mov.u64 	%rd415, %rd414;
	mov.u32 	%r598, %r597;
	@%p232 bra 	$L__BB7_42;
	setp.lt.s32 	%p233, %r597, %r534;
	mov.u64 	%rd415, %rd37;
	mov.u32 	%r598, %r534;
	@%p233 bra 	$L__BB7_42;
	setp.lt.s32 	%p234, %r534, %r597;
	mov.u64 	%rd415, %rd414;
	mov.u32 	%r598, %r597;
	@%p234 bra 	$L__BB7_42;
	setp.lt.s64 	%p235, %rd414, %rd37;
	min.s64 	%rd415, %rd414, %rd37;
	selp.b32 	%r598, %r597, %r534, %p235;
$L__BB7_42:
	mov.b32 	%r571, 16;
	mov.b32 	%r572, 31;
	mov.b32 	%r573, -1;
	// begin inline asm
	shfl.sync.down.b32 %r554, %r598, %r571, %r572, %r573;
	// end inline asm
	// begin inline asm
	shfl.sync.down.b32 %r559, %r560, %r571, %r572, %r573;
	// end inline asm
	mov.b64 	{%r565, %r570}, %rd415;
	// begin inline asm
	shfl.sync.down.b32 %r564, %r565, %r571, %r572, %r573;
	// end inline asm
	// begin inline asm
	shfl.sync.down.b32 %r569, %r570, %r571, %r572, %r573;
	// end inline asm
	mov.b64 	%rd40, {%r564, %r569};
	setp.gt.s32 	%p236, %r473, 15;
	mov.u64 	%rd486, %rd415;
	mov.u32 	%r665, %r598;
	@%p236 bra 	$L__BB7_46;
	setp.lt.s32 	%p237, %r598, %r554;
	mov.u64 	%rd486, %rd40;
	mov.u32 	%r665, %r554;
	@%p237 bra 	$L__BB7_46;
	setp.lt.s32 	%p238, %r554, %r598;
	mov.u64 	%rd486, %rd415;
	mov.u32 	%r665, %r598;
	@%p238 bra 	$L__BB7_46;
	setp.lt.s64 	%p239, %rd415, %rd40;
	min.s64 	%rd486, %rd415, %rd40;
	selp.b32 	%r665, %r598, %r554, %p239;
$L__BB7_46:
	setp.ne.s32 	%p240, %r473, 0;
	@%p240 bra 	$L__BB7_48;
	shr.u32 	%r574, %r1, 1;
	and.b32  	%r575, %r574, 496;
	mov.u32 	%r576, _ZN6thrust24THRUST_300001_SM_1000_NS8cuda_cub4core6detail5shmemE;
	add.s32 	%r577, %r576, %r575;
	st.shared.u32 	[%r577+8], %r665;
	st.shared.u64 	[%r577+16], %rd486;
$L__BB7_48:
	bar.sync 	0;
	setp.ne.s32 	%p241, %r1, 0;
	@%p241 bra 	$L__BB7_232;
	ld.shared.u32 	%r51, [_ZN6thrust24THRUST_300001_SM_1000_NS8cuda_cub4core6detail5shmemE+24];
	ld.shared.u64 	%rd43, [_ZN6thrust24THRUST_300001_SM_1000_NS8cuda_cub4core6detail5shmemE+32];
	setp.lt.s32 	%p242, %r665, %r51;
	mov.u64 	%rd417, %rd43;
	mov.u32 	%r600, %r51;
	@%p242 bra 	$L__BB7_52;
	setp.lt.s32 	%p243, %r51, %r665;
	mov.u64 	%rd417, %rd486;
	mov.u32 	%r600, %r665;
	@%p243 bra 	$L__BB7_52;
	setp.lt.s64 	%p244, %rd486, %rd43;
	min.s64 	%rd417, %rd486, %rd43;
	selp.b32 	%r600, %r665, %r51, %p244;
$L__BB7_52:
	ld.shared.u32 	%r54, [_ZN6thrust24THRUST_300001_SM_1000_NS8cuda_cub4core6detail5shmemE+40];
	ld.shared.u64 	%rd46, [_ZN6thrust24THRUST_300001_SM_1000_NS8cuda_cub4core6detail5shmemE+48];
	setp.lt.s32 	%p245, %r600, %r54;
	mov.u64 	%rd418, %rd46;
	mov.u32 	%r601, %r54;
	@%p245 bra 	$L__BB7_55;
	setp.lt.s32 	%p246, %r54, %r600;
	mov.u64 	%rd418, %rd417;
	mov.u32 	%r601, %r600;
	@%p246 bra 	$L__BB7_55;
	setp.lt.s64 	%p247, %rd417, %rd46;
	min.s64 	%rd418, %rd417, %rd46;
	selp.b32 	%r601, %r600, %r54, %p247;
$L__BB7_55:
	ld.shared.u32 	%r57, [_ZN6thrust24THRUST_300001_SM_1000_NS8cuda_cub4core6detail5shmemE+56];
	ld.shared.u64 	%rd49, [_ZN6thrust24THRUST_300001_SM_1000_NS8cuda_cub4core6detail5shmemE+64];
	setp.lt.s32 	%p248, %r601, %r57;
	mov.u64 	%rd419, %rd49;
	mov.u32 	%r602, %r57;
	@%p248 bra 	$L__BB7_58;
	setp.lt.s32 	%p249, %r57, %r601;
	mov.u64 	%rd419, %rd418;
	mov.u32 	%r602, %r601;
	@%p249 bra 	$L__BB7_58;
	setp.lt.s64 	%p250, %rd418, %rd49;
	min.s64 	%rd419, %rd418, %rd49;
	selp.b32 	%r602, %r601, %r57, %p250;
$L__BB7_58:
	ld.shared.u32 	%r60, [_ZN6thrust24THRUST_300001_SM_1000_NS8cuda_cub4core6detail5shmemE+72];
	ld.shared.u64 	%rd52, [_ZN6thrust24THRUST_300001_SM_1000_NS8cuda_cub4core6detail5shmemE+80];
	setp.lt.s32 	%p251, %r602, %r60;
	mov.u64 	%rd420, %rd52;
	mov.u32 	%r603, %r60;
	@%p251 bra 	$L__BB7_61;
	setp.lt.s32 	%p252, %r60, %r602;
	mov.u64 	%rd420, %rd419;
	mov.u32 	%r603, %r602;
	@%p252 bra 	$L__BB7_61;
	setp.lt.s64 	%p253, %rd419, %rd52;
	min.s64 	%rd420, %rd419, %rd52;
	selp.b32 	%r603, %r602, %r60, %p253;
$L__BB7_61:
	ld.shared.u32 	%r63, [_ZN6thrust24THRUST_300001_SM_1000_NS8cuda_cub4core6detail5shmemE+88];
	ld.shared.u64 	%rd55, [_ZN6thrust24THRUST_300001_SM_1000_NS8cuda_cub4core6detail5shmemE+96];
	setp.lt.s32 	%p254, %r603, %r63;
	mov.u64 	%rd421, %rd55;
	mov.u32 	%r604, %r63;
	@%p254 bra 	$L__BB7_64;
	setp.lt.s32 	%p255, %r63, %r603;
	mov.u64 	%rd421, %rd420;
	mov.u32 	%r604, %r603;
	@%p255 bra 	$L__BB7_64;
	setp.lt.s64 	%p256, %rd420, %rd55;
	min.s64 	%rd421, %rd420, %rd55;
	selp.b32 	%r604, %r603, %r63, %p256;
$L__BB7_64:
	ld.shared.u32 	%r66, [_ZN6thrust24THRUST_300001_SM_1000_NS8cuda_cub4core6detail5shmemE+104];
	ld.shared.u64 	%rd58, [_ZN6thrust24THRUST_300001_SM_1000_NS8cuda_cub4core6detail5shmemE+112];
	setp.lt.s32 	%p257, %r604, %r66;
	mov.u64 	%rd422, %rd58;
	mov.u32 	%r605, %r66;
	@%p257 bra 	$L__BB7_67;
	setp.lt.s32 	%p258, %r66, %r604;
	mov.u64 	%rd422, %rd421;
	mov.u32 	%r605, %r604;
	@%p258 bra 	$L__BB7_67;
	setp.lt.s64 	%p259, %rd421, %rd58;
	min.s64 	%rd422, %rd421, %rd58;
	selp.b32 	%r605, %r604, %r66, %p259;
$L__BB7_67:
	ld.shared.u32 	%r69, [_ZN6thrust24THRUST_300001_SM_1000_NS8cuda_cub4core6detail5shmemE+120];
	ld.shared.u64 	%rd61, [_ZN6thrust24THRUST_300001_SM_1000_NS8cuda_cub4core6detail5shmemE+128];
	setp.lt.s32 	%p260, %r605, %r69;
	mov.u32 	%r665, %r69;
	mov.u64 	%rd486, %rd61;
	@%p260 bra 	$L__BB7_232;
	setp.lt.s32 	%p261, %r69, %r605;
	mov.u32 	%r665, %r605;
	mov.u64 	%rd486, %rd422;
	@%p261 bra 	$L__BB7_232;
	setp.lt.s64 	%p262, %rd422, %rd61;
	min.s64 	%rd486, %rd422, %rd61;
	selp.b32 	%r665, %r605, %r69, %p262;
	bra.uni 	$L__BB7_232;
$L__BB7_70:
	// begin inline asm
	mov.u32 %r360, %laneid;
	// end inline asm
	and.b32  	%r381, %r1, 992;
	add.s32 	%r382, %r381, 32;
	setp.gt.s32 	%p169, %r382, %r239;
	not.b32 	%r383, %r381;
	add.s32 	%r384, %r239, %r383;
	selp.b32 	%r379, %r384, 31, %p169;
	mov.b32 	%r378, 1;
	mov.b32 	%r380, -1;
	// begin inline asm
	shfl.sync.down.b32 %r361, %r593, %r378, %r379, %r380;
	// end inline asm
	// begin inline asm
	shfl.sync.down.b32 %r366, %r367, %r378, %r379, %r380;
	// end inline asm
	mov.b64 	{%r372, %r377}, %rd410;
	// begin inline asm
	shfl.sync.down.b32 %r371, %r372, %r378, %r379, %r380;
	// end inline asm
	// begin inline asm
	shfl.sync.down.b32 %r376, %r377, %r378, %r379, %r380;
	// end inline asm
	mov.b64 	%rd63, {%r371, %r376};
	setp.ge.s32 	%p170, %r360, %r379;
	mov.u64 	%rd423, %rd410;
	mov.u32 	%r606, %r593;
	@%p170 bra 	$L__BB7_74;
	setp.lt.s32 	%p171, %r593, %r361;
	mov.u64 	%rd423, %rd63;
	mov.u32 	%r606, %r361;
	@%p171 bra 	$L__BB7_74;
	setp.lt.s32 	%p172, %r361, %r593;
	mov.u64 	%rd423, %rd410;
	mov.u32 	%r606, %r593;
	@%p172 bra 	$L__BB7_74;
	setp.lt.s64 	%p173, %rd410, %rd63;
	min.s64 	%rd423, %rd410, %rd63;
	selp.b32 	%r606, %r593, %r361, %p173;
$L__BB7_74:
	mov.b32 	%r402, 2;
	mov.b32 	%r404, -1;
	// begin inline asm
	shfl.sync.down.b32 %r385, %r606, %r402, %r379, %r404;
	// end inline asm
	// begin inline asm
	shfl.sync.down.b32 %r390, %r391, %r402, %r379, %r404;
	// end inline asm
	mov.b64 	{%r396, %r401}, %rd423;
	// begin inline asm
	shfl.sync.down.b32 %r395, %r396, %r402, %r379, %r404;
	// end inline asm
	// begin inline asm
	shfl.sync.down.b32 %r400, %r401, %r402, %r379, %r404;
	// end inline asm
	mov.b64 	%rd66, {%r395, %r400};
	add.s32 	%r405, %r360, 2;
	setp.gt.s32 	%p174, %r405, %r379;
	mov.u64 	%rd424, %rd423;
	mov.u32 	%r607, %r606;
	@%p174 bra 	$L__BB7_78;
	setp.lt.s32 	%p175, %r606, %r385;
	mov.u64 	%rd424, %rd66;
	mov.u32 	%r607, %r385;
	@%p175 bra 	$L__BB7_78;
	setp.lt.s32 	%p176, %r385, %r606;
	mov.u64 	%rd424, %rd423;
	mov.u32 	%r607, %r606;
	@%p176 bra 	$L__BB7_78;
	setp.lt.s64 	%p177, %rd423, %rd66;
	min.s64 	%rd424, %rd423, %rd66;
	selp.b32 	%r607, %r606, %r385, %p177;
$L__BB7_78:
	mov.b32 	%r423, 4;
	mov.b32 	%r425, -1;
	// begin inline asm
	shfl.sync.down.b32 %r406, %r607, %r423, %r379, %r425;
	// end inline asm
	// begin inline asm
	shfl.sync.down.b32 %r411, %r412, %r423, %r379, %r425;
	// end inline asm
	mov.b64 	{%r417, %r422}, %rd424;
	// begin inline asm
	shfl.sync.down.b32 %r416, %r417, %r423, %r379, %r425;
	// end inline asm
	// begin inline asm
	shfl.sync.down.b32 %r421, %r422, %r423, %r379, %r425;
	// end inline asm
	mov.b64 	%rd69, {%r416, %r421};
	add.s32 	%r426, %r360, 4;
	setp.gt.s32 	%p178, %r426, %r379;
	mov.u32 	%r608, %r607;
	mov.u64 	%rd425, %rd424;
	@%p178 bra 	$L__BB7_82;
	setp.lt.s32 	%p179, %r607, %r406;
	mov.u32 	%r608, %r406;
	mov.u64 	%rd425, %rd69;
	@%p179 bra 	$L__BB7_82;
	setp.lt.s32 	%p180, %r406, %r607;
	mov.u32 	%r608, %r607;
	mov.u64 	%rd425, %rd424;
	@%p180 bra 	$L__BB7_82;
	setp.lt.s64 	%p181, %rd424, %rd69;
	selp.b32 	%r608, %r607, %r406, %p181;
	min.s64 	%rd425, %rd424, %rd69;
$L__BB7_82:
	mov.b32 	%r444, 8;
	mov.b32 	%r446, -1;
	// begin inline asm
	shfl.sync.down.b32 %r427, %r608, %r444, %r379, %r446;
	// end inline asm
	// begin inline asm
	shfl.sync.down.b32 %r432, %r433, %r444, %r379, %r446;
	// end inline asm
	mov.b64 	{%r438, %r443}, %rd425;
	// begin inline asm
	shfl.sync.down.b32 %r437, %r438, %r444, %r379, %r446;
	// end inline asm
	// begin inline asm
	shfl.sync.down.b32 %r442, %r443, %r444, %r379, %r446;
	// end inline asm
	mov.b64 	%rd72, {%r437, %r442};
	add.s32 	%r447, %r360, 8;
	setp.gt.s32 	%p182, %r447, %r379;
	mov.u32 	%r609, %r608;
	mov.u64 	%rd426, %rd425;
	@%p182 bra 	$L__BB7_86;
	setp.lt.s32 	%p183, %r608, %r427;
	mov.u32 	%r609, %r427;
	mov.u64 	%rd426, %rd72;
	@%p183 bra 	$L__BB7_86;
	setp.lt.s32 	%p184, %r427, %r608;
	mov.u32 	%r609, %r608;
	mov.u64 	%rd426, %rd425;
	@%p184 bra 	$L__BB7_86;
	setp.lt.s64 	%p185, %rd425, %rd72;
	selp.b32 	%r609, %r608, %r427, %p185;
	min.s64 	%rd426, %rd425, %rd72;
$L__BB7_86:
	mov.b32 	%r465, 16;
	mov.b32 	%r467, -1;
	// begin inline asm
	shfl.sync.down.b32 %r448, %r609, %r465, %r379, %r467;
	// end inline asm
	// begin inline asm
	shfl.sync.down.b32 %r453, %r454, %r465, %r379, %r467;
	// end inline asm
	mov.b64 	{%r459, %r464}, %rd426;
	// begin inline asm
	shfl.sync.down.b32 %r458, %r459, %r465, %r379, %r467;
	// end inline asm
	// begin inline asm
	shfl.sync.down.b32 %r463, %r464, %r465, %r379, %r467;
	// end inline asm
	mov.b64 	%rd75, {%r458, %r463};
	add.s32 	%r468, %r360, 16;
	setp.gt.s32 	%p186, %r468, %r379;
	mov.u32 	%r665, %r609;
	mov.u64 	%rd486, %rd426;
	@%p186 bra 	$L__BB7_90;
	setp.lt.s32 	%p187, %r609, %r448;
	mov.u32 	%r665, %r448;
	mov.u64 	%rd486, %rd75;
	@%p187 bra 	$L__BB7_90;
	setp.lt.s32 	%p188, %r448, %r609;
	mov.u32 	%r665, %r609;
	mov.u64 	%rd486, %rd426;
	@%p188 bra 	$L__BB7_90;
	setp.lt.s64 	%p189, %rd426, %rd75;
	selp.b32 	%r665, %r609, %r448, %p189;
	min.s64 	%rd486, %rd426, %rd75;
$L__BB7_90:
	setp.ne.s32 	%p190, %r360, 0;
	@%p190 bra 	$L__BB7_92;
	shr.u32 	%r469, %r1, 1;
	and.b32  	%r470, %r469, 496;
	mov.u32 	%r471, _ZN6thrust24THRUST_300001_SM_1000_NS8cuda_cub4core6detail5shmemE;
	add.s32 	%r472, %r471, %r470;
	st.shared.u32 	[%r472+8], %r665;
	st.shared.u64 	[%r472+16], %rd486;
$L__BB7_92:
	bar.sync 	0;
	setp.ne.s32 	%p191, %r1, 0;
	@%p191 bra 	$L__BB7_232;
	setp.lt.s32 	%p192, %r239, 33;
	mov.u32 	%r611, %r665;
	mov.u64 	%rd428, %rd486;
	@%p192 bra 	$L__BB7_97;
	ld.shared.u32 	%r88, [_ZN6thrust24THRUST_300001_SM_1000_NS8cuda_cub4core6detail5shmemE+24];
	ld.shared.u64 	%rd78, [_ZN6thrust24THRUST_300001_SM_1000_NS8cuda_cub4core6detail5shmemE+32];
	setp.lt.s32 	%p193, %r665, %r88;
	mov.u32 	%r611, %r88;
	mov.u64 	%rd428, %rd78;
	@%p193 bra 	$L__BB7_97;
	setp.lt.s32 	%p194, %r88, %r665;
	mov.u32 	%r611, %r665;
	mov.u64 	%rd428, %rd486;
	@%p194 bra 	$L__BB7_97;
	setp.lt.s64 	%p195, %rd486, %rd78;
	selp.b32 	%r611, %r665, %r88, %p195;
	min.s64 	%rd428, %rd486, %rd78;
$L__BB7_97:
	setp.lt.s32 	%p196, %r239, 65;
	mov.u32 	%r612, %r611;
	mov.u64 	%rd429, %rd428;
	@%p196 bra 	$L__BB7_101;
	ld.shared.u32 	%r91, [_ZN6thrust24THRUST_300001_SM_1000_NS8cuda_cub4core6detail5shmemE+40];
	ld.shared.u64 	%rd81, [_ZN6thrust24THRUST_300001_SM_1000_NS8cuda_cub4core6detail5shmemE+48];
	setp.lt.s32 	%p197, %r611, %r91;
	mov.u32 	%r612, %r91;
	mov.u64 	%rd429, %rd81;
	@%p197 bra 	$L__BB7_101;
	setp.lt.s32 	%p198, %r91, %r611;
	mov.u32 	%r612, %r611;
	mov.u64 	%rd429, %rd428;
	@%p198 bra 	$L__BB7_101;
	setp.lt.s64 	%p199, %rd428, %rd81;
	selp.b32 	%r612, %r611, %r91, %p199;
	min.s64 	%rd429, %rd428, %rd81;
$L__BB7_101:
	setp.lt.s32 	%p200, %r239, 97;
	mov.u32 	%r613, %r612;
	mov.u64 	%rd430, %rd429;
	@%p200 bra 	$L__BB7_105;
	ld.shared.u32 	%r94, [_ZN6thrust24THRUST_300001_SM_1000_NS8cuda_cub4core6detail5shmemE+56];
	ld.shared.u64 	%rd84, [_ZN6thrust24THRUST_300001_SM_1000_NS8cuda_cub4core6detail5shmemE+64];
	setp.lt.s32 	%p201, %r612, %r94;
	mov.u32 	%r613, %r94;
	mov.u64 	%rd430, %rd84;
	@%p201 bra 	$L__BB7_105;
	setp.lt.s32 	%p202, %r94, %r612;
	mov.u32 	%r613, %r612;
	mov.u64 	%rd430, %rd429;
	@%p202 bra 	$L__BB7_105;
	setp.lt.s64 	%p203, %rd429, %rd84;
	selp.b32 	%r613, %r612, %r94, %p203;
	min.s64 	%rd430, %rd429, %rd84;
$L__BB7_105:
	setp.lt.s32 	%p204, %r239, 129;
	mov.u32 	%r614, %r613;
	mov.u64 	%rd431, %rd430;
	@%p204 bra 	$L__BB7_109;
	ld.shared.u32 	%r97, [_ZN6thrust24THRUST_300001_SM_1000_NS8cuda_cub4core6detail5shmemE+72];
	ld.shared.u64 	%rd87, [_ZN6thrust24THRUST_300001_SM_1000_NS8cuda_cub4core6detail5shmemE+80];
	setp.lt.s32 	%p205, %r613, %r97;
	mov.u32 	%r614, %r97;
	mov.u64 	%rd431, %rd87;
	@%p205 bra 	$L__BB7_109;
	setp.lt.s32 	%p206, %r97, %r613;
	mov.u32 	%r614, %r613;
	mov.u64 	%rd431, %rd430;
	@%p206 bra 	$L__BB7_109;
	setp.lt.s64 	%p207, %rd430, %rd87;
	selp.b32 	%r614, %r613, %r97, %p207;
	min.s64 	%rd431, %rd430, %rd87;
$L__BB7_109:
	setp.lt.s32 	%p208, %r239, 161;
	mov.u32 	%r615, %r614;
	mov.u64 	%rd432, %rd431;
	@%p208 bra 	$L__BB7_113;
	ld.shared.u32 	%r100, [_ZN6thrust24THRUST_300001_SM_1000_NS8cuda_cub4core6detail5shmemE+88];
	ld.shared.u64 	%rd90, [_ZN6thrust24THRUST_300001_SM_1000_NS8cuda_cub4core6detail5shmemE+96];
	setp.lt.s32 	%p209, %r614, %r100;
	mov.u32 	%r615, %r100;
	mov.u64 	%rd432, %rd90;
	@%p209 bra 	$L__BB7_113;
	setp.lt.s32 	%p210, %r100, %r614;
	mov.u32 	%r615, %r614;
	mov.u64 	%rd432, %rd431;
	@%p210 bra 	$L__BB7_113;
	setp.lt.s64 	%p211, %rd431, %rd90;
	selp.b32 	%r615, %r614, %r100, %p211;
	min.s64 	%rd432, %rd431, %rd90;
$L__BB7_113:
	setp.lt.s32 	%p212, %r239, 193;
	mov.u32 	%r616, %r615;
	mov.u64 	%rd433, %rd432;
	@%p212 bra 	$L__BB7_117;
	ld.shared.u32 	%r103, [_ZN6thrust24THRUST_300001_SM_1000_NS8cuda_cub4core6detail5shmemE+104];
	ld.shared.u64 	%rd93, [_ZN6thrust24THRUST_300001_SM_1000_NS8cuda_cub4core6detail5shmemE+112];
	setp.lt.s32 	%p213, %r615, %r103;
	mov.u32 	%r616, %r103;
	mov.u64 	%rd433, %rd93;
	@%p213 bra 	$L__BB7_117;
	setp.lt.s32 	%p214, %r103, %r615;
	mov.u32 	%r616, %r615;
	mov.u64 	%rd433, %rd432;
	@%p214 bra 	$L__BB7_117;
	setp.lt.s64 	%p215, %rd432, %rd93;
	selp.b32 	%r616, %r615, %r103, %p215;
	min.s64 	%rd433, %rd432, %rd93;
$L__BB7_117:
	setp.lt.s32 	%p216, %r239, 225;
	mov.u32 	%r665, %r616;
	mov.u64 	%rd486, %rd433;
	@%p216 bra 	$L__BB7_232;
	ld.shared.u32 	%r106, [_ZN6thrust24THRUST_300001_SM_1000_NS8cuda_cub4core6detail5shmemE+120];
	ld.shared.u64 	%rd96, [_ZN6thrust24THRUST_300001_SM_1000_NS8cuda_cub4core6detail5shmemE+128];
	setp.lt.s32 	%p217, %r616, %r106;
	mov.u32 	%r665, %r106;
	mov.u64 	%rd486, %rd96;
	@%p217 bra 	$L__BB7_232;
	setp.lt.s32 	%p218, %r106, %r616;
	mov.u32 	%r665, %r616;
	mov.u64 	%rd486, %rd433;
	@%p218 bra 	$L__BB7_232;
	setp.lt.s64 	%p219, %rd433, %rd96;
	selp.b32 	%r665, %r616, %r106, %p219;
	min.s64 	%rd486, %rd433, %rd96;
	bra.uni 	$L__BB7_232;
$L__BB7_121:
	ld.param.u64 	%rd391, [_ZN6thrust24THRUST_300001_SM_1000_NS8cuda_cub4core6detail13_kernel_agentINS1_8__reduce11ReduceAgentIPN4cuda3std3__45tupleIJilEEESC_SB_lNS1_9__extrema9arg_max_fIilNS9_4lessIiEEEEEEJSC_SC_iSH_EEEvDpT0__param_0];
	mov.u32 	%r108, %tid.x;
	cvt.u64.u32 	%rd98, %r108;
	mul.wide.u32 	%rd258, %r108, 16;
	add.s64 	%rd239, %rd391, %rd258;
	// begin inline asm
	ld.global.nc.u64 %rd238, [%rd239];
	// end inline asm
	add.s64 	%rd241, %rd239, 8;
	// begin inline asm
	ld.global.nc.u64 %rd240, [%rd241];
	// end inline asm
	cvt.u32.u64 	%r109, %rd238;
	add.s64 	%rd243, %rd239, 4096;
	// begin inline asm
	ld.global.nc.u64 %rd242, [%rd243];
	// end inline asm
	add.s64 	%rd245, %rd239, 4104;
	// begin inline asm
	ld.global.nc.u64 %rd434, [%rd245];
	// end inline asm
	cvt.u32.u64 	%r617, %rd242;
	add.s64 	%rd247, %rd239, 8192;
	// begin inline asm
	ld.global.nc.u64 %rd246, [%rd247];
	// end inline asm
	add.s64 	%rd249, %rd239, 8200;
	// begin inline asm
	ld.global.nc.u64 %rd435, [%rd249];
	// end inline asm
	cvt.u32.u64 	%r618, %rd246;
	add.s64 	%rd251, %rd239, 12288;
	// begin inline asm
	ld.global.nc.u64 %rd250, [%rd251];
	// end inline asm
	add.s64 	%rd253, %rd239, 12296;
	// begin inline asm
	ld.global.nc.u64 %rd436, [%rd253];
	// end inline asm
	cvt.u32.u64 	%r619, %rd250;
	add.s64 	%rd255, %rd239, 16384;
	// begin inline asm
	ld.global.nc.u64 %rd254, [%rd255];
	// end inline asm
	add.s64 	%rd257, %rd239, 16392;
	// begin inline asm
	ld.global.nc.u64 %rd473, [%rd257];
	// end inline asm
	cvt.u32.u64 	%r652, %rd254;
	setp.lt.s32 	%p3, %r109, %r617;
	@%p3 bra 	$L__BB7_123;
	setp.lt.s32 	%p4, %r617, %r109;
	setp.lt.s64 	%p5, %rd240, %rd434;
	or.pred  	%p6, %p4, %p5;
	selp.b32 	%r617, %r109, %r617, %p6;
	selp.b64 	%rd434, %rd240, %rd434, %p6;
$L__BB7_123:
	setp.lt.s32 	%p7, %r617, %r618;
	@%p7 bra 	$L__BB7_125;
	setp.lt.s32 	%p8, %r618, %r617;
	setp.lt.s64 	%p9, %rd434, %rd435;
	or.pred  	%p10, %p8, %p9;
	selp.b32 	%r618, %r617, %r618, %p10;
	selp.b64 	%rd435, %rd434, %rd435, %p10;
$L__BB7_125:
	setp.lt.s32 	%p11, %r618, %r619;
	@%p11 bra 	$L__BB7_127;
	setp.lt.s32 	%p12, %r619, %r618;
	setp.lt.s64 	%p13, %rd435, %rd436;
	or.pred  	%p14, %p12, %p13;
	selp.b32 	%r619, %r618, %r619, %p14;
	selp.b64 	%rd436, %rd435, %rd436, %p14;
$L__BB7_127:
	setp.lt.s32 	%p15, %r619, %r652;
	@%p15 bra 	$L__BB7_129;
	setp.lt.s32 	%p16, %r652, %r619;
	setp.lt.s64 	%p17, %rd436, %rd473;
	or.pred  	%p18, %p16, %p17;
	selp.b32 	%r652, %r619, %r652, %p18;
	selp.b64 	%rd473, %rd436, %rd473, %p18;
$L__BB7_129:
	setp.lt.u32 	%p19, %r239, 2560;
	mov.b64 	%rd452, 1280;
	@%p19 bra 	$L__BB7_165;
	add.s64 	%rd262, %rd1, -2560;
	mul.hi.u64 	%rd263, %rd262, -3689348814741910323;
	shr.u64 	%rd112, %rd263, 10;
	setp.lt.u64 	%p20, %rd262, 1280;
	mov.b64 	%rd452, 1280;
	@%p20 bra 	$L__BB7_153;
	ld.param.u64 	%rd392, [_ZN6thrust24THRUST_300001_SM_1000_NS8cuda_cub4core6detail13_kernel_agentINS1_8__reduce11ReduceAgentIPN4cuda3std3__45tupleIJilEEESC_SB_lNS1_9__extrema9arg_max_fIilNS9_4lessIiEEEEEEJSC_SC_iSH_EEEvDpT0__param_0];
	add.s64 	%rd265, %rd112, 1;
	and.b64  	%rd438, %rd265, 36028797018963966;
	shl.b64 	%rd266, %rd98, 4;
	add.s64 	%rd267, %rd266, %rd392;
	add.s64 	%rd439, %rd267, 57352;
	mov.b64 	%rd452, 1280;
$L__BB7_132:
	add.s64 	%rd269, %rd439, -36872;
	// begin inline asm
	ld.global.nc.u64 %rd268, [%rd269];
	// end inline asm
	add.s64 	%rd271, %rd439, -36864;
	// begin inline asm
	ld.global.nc.u64 %rd442, [%rd271];
	// end inline asm
	cvt.u32.u64 	%r622, %rd268;
	add.s64 	%rd273, %rd439, -32776;
	// begin inline asm
	ld.global.nc.u64 %rd272, [%rd273];
	// end inline asm
	add.s64 	%rd275, %rd439, -32768;
	// begin inline asm
	ld.global.nc.u64 %rd443, [%rd275];
	// end inline asm
	cvt.u32.u64 	%r623, %rd272;
	add.s64 	%rd277, %rd439, -28680;
	// begin inline asm
	ld.global.nc.u64 %rd276, [%rd277];
	// end inline asm
	add.s64 	%rd279, %rd439, -28672;
	// begin inline asm
	ld.global.nc.u64 %rd444, [%rd279];
	// end inline asm
	cvt.u32.u64 	%r624, %rd276;
	add.s64 	%rd281, %rd439, -24584;
	// begin inline asm
	ld.global.nc.u64 %rd280, [%rd281];
	// end inline asm
	add.s64 	%rd283, %rd439, -24576;
	// begin inline asm
	ld.global.nc.u64 %rd445, [%rd283];
	// end inline asm
	cvt.u32.u64 	%r625, %rd280;
	add.s64 	%rd285, %rd439, -20488;
	// begin inline asm
	ld.global.nc.u64 %rd284, [%rd285];
	// end inline asm
	add.s64 	%rd287, %rd439, -20480;
	// begin inline asm
	ld.global.nc.u64 %rd446, [%rd287];
	// end inline asm
	cvt.u32.u64 	%r626, %rd284;
	setp.lt.s32 	%p21, %r652, %r622;
	@%p21 bra 	$L__BB7_134;
	setp.lt.s32 	%p22, %r622, %r652;
	setp.lt.s64 	%p23, %rd473, %rd442;
	or.pred  	%p24, %p22, %p23;
	selp.b32 	%r622, %r652, %r622, %p24;
	selp.b64 	%rd442, %rd473, %rd442, %p24;
$L__BB7_134:
	setp.lt.s32 	%p25, %r622, %r623;
	@%p25 bra 	$L__BB7_136;
	setp.lt.s32 	%p26, %r623, %r622;
	setp.lt.s64 	%p27, %rd442, %rd443;
	or.pred  	%p28, %p26, %p27;
	selp.b32 	%r623, %r622, %r623, %p28;
	selp.b64 	%rd443, %rd442, %rd443, %p28;
$L__BB7_136:
	setp.lt.s32 	%p29, %r623, %r624;
	@%p29 bra 	$L__BB7_138;
	setp.lt.s32 	%p30, %r624, %r623;
	setp.lt.s64 	%p31, %rd443, %rd444;
	or.pred  	%p32, %p30, %p31;
	selp.b32 	%r624, %r623, %r624, %p32;
	selp.b64 	%rd444, %rd443, %rd444, %p32;
$L__BB7_138:
	setp.lt.s32 	%p33, %r624, %r625;
	@%p33 bra 	$L__BB7_140;
	setp.lt.s32 	%p34, %r625, %r624;
	setp.lt.s64 	%p35, %rd444, %rd445;
	or.pred  	%p36, %p34, %p35;
	selp.b32 	%r625, %r624, %r625, %p36;
	selp.b64 	%rd445, %rd444, %rd445, %p36;
$L__BB7_140:
	setp.lt.s32 	%p37, %r625, %r626;
	@%p37 bra 	$L__BB7_142;
	setp.lt.s32 	%p38, %r626, %r625;
	setp.lt.s64 	%p39, %rd445, %rd446;
	or.pred  	%p40, %p38, %p39;
	selp.b32 	%r626, %r625, %r626, %p40;
	selp.b64 	%rd446, %rd445, %rd446, %p40;
$L__BB7_142:
	add.s64 	%rd289, %rd439, -16392;
	// begin inline asm
	ld.global.nc.u64 %rd288, [%rd289];
	// end inline asm
	add.s64 	%rd291, %rd439, -16384;
	// begin inline asm
	ld.global.nc.u64 %rd447, [%rd291];
	// end inline asm
	cvt.u32.u64 	%r627, %rd288;
	add.s64 	%rd293, %rd439, -12296;
	// begin inline asm
	ld.global.nc.u64 %rd292, [%rd293];
	// end inline asm
	add.s64 	%rd295, %rd439, -12288;
	// begin inline asm
	ld.global.nc.u64 %rd448, [%rd295];
	// end inline asm
	cvt.u32.u64 	%r628, %rd292;
	add.s64 	%rd297, %rd439, -8200;
	// begin inline asm
	ld.global.nc.u64 %rd296, [%rd297];
	// end inline asm
	add.s64 	%rd299, %rd439, -8192;
	// begin inline asm
	ld.global.nc.u64 %rd449, [%rd299];
	// end inline asm
	cvt.u32.u64 	%r629, %rd296;
	add.s64 	%rd301, %rd439, -4104;
	// begin inline asm
	ld.global.nc.u64 %rd300, [%rd301];
	// end inline asm
	add.s64 	%rd303, %rd439, -4096;
	// begin inline asm
	ld.global.nc.u64 %rd450, [%rd303];
	// end inline asm
	cvt.u32.u64 	%r630, %rd300;
	add.s64 	%rd305, %rd439, -8;
	// begin inline asm
	ld.global.nc.u64 %rd304, [%rd305];
	// end inline asm
	// begin inline asm
	ld.global.nc.u64 %rd473, [%rd439];
	// end inline asm
	cvt.u32.u64 	%r652, %rd304;
	setp.lt.s32 	%p41, %r626, %r627;
	@%p41 bra 	$L__BB7_144;
	setp.lt.s32 	%p42, %r627, %r626;
	setp.lt.s64 	%p43, %rd446, %rd447;
	or.pred  	%p44, %p42, %p43;
	selp.b32 	%r627, %r626, %r627, %p44;
	selp.b64 	%rd447, %rd446, %rd447, %p44;
$L__BB7_144:
	setp.lt.s32 	%p45, %r627, %r628;
	@%p45 bra 	$L__BB7_146;
	setp.lt.s32 	%p46, %r628, %r627;
	setp.lt.s64 	%p47, %rd447, %rd448;
	or.pred  	%p48, %p46, %p47;
	selp.b32 	%r628, %r627, %r628, %p48;
	selp.b64 	%rd448, %rd447, %rd448, %p48;
$L__BB7_146:
	setp.lt.s32 	%p49, %r628, %r629;
	@%p49 bra 	$L__BB7_148;
	setp.lt.s32 	%p50, %r629, %r628;
	setp.lt.s64 	%p51, %rd448, %rd449;
	or.pred  	%p52, %p50, %p51;
	selp.b32 	%r629, %r628, %r629, %p52;
	selp.b64 	%rd449, %rd448, %rd449, %p52;
$L__BB7_148:
	setp.lt.s32 	%p53, %r629, %r630;
	@%p53 bra 	$L__BB7_150;
	setp.lt.s32 	%p54, %r630, %r629;
	setp.lt.s64 	%p55, %rd449, %rd450;
	or.pred  	%p56, %p54, %p55;
	selp.b32 	%r630, %r629, %r630, %p56;
	selp.b64 	%rd450, %rd449, %rd450, %p56;
$L__BB7_150:
	setp.lt.s32 	%p57, %r630, %r652;
	@%p57 bra 	$L__BB7_152;
	setp.lt.s32 	%p58, %r652, %r630;
	setp.lt.s64 	%p59, %rd450, %rd473;
	or.pred  	%p60, %p58, %p59;
	selp.b32 	%r652, %r630, %r652, %p60;
	selp.b64 	%rd473, %rd450, %rd473, %p60;
$L__BB7_152:
	add.s64 	%rd452, %rd452, 2560;
	add.s64 	%rd439, %rd439, 40960;
	add.s64 	%rd438, %rd438, -2;
	setp.ne.s64 	%p61, %rd438, 0;
	@%p61 bra 	$L__BB7_132;
$L__BB7_153:
	and.b64  	%rd308, %rd112, 1;
	setp.eq.b64 	%p62, %rd308, 1;
	@%p62 bra 	$L__BB7_165;
	ld.param.u64 	%rd393, [_ZN6thrust24THRUST_300001_SM_1000_NS8cuda_cub4core6detail13_kernel_agentINS1_8__reduce11ReduceAgentIPN4cuda3std3__45tupleIJilEEESC_SB_lNS1_9__extrema9arg_max_fIilNS9_4lessIiEEEEEEJSC_SC_iSH_EEEvDpT0__param_0];
	shl.b64 	%rd329, %rd452, 4;
	add.s64 	%rd331, %rd393, %rd258;
	add.s64 	%rd310, %rd331, %rd329;
	// begin inline asm
	ld.global.nc.u64 %rd309, [%rd310];
	// end inline asm
	add.s64 	%rd312, %rd310, 8;
	// begin inline asm
	ld.global.nc.u64 %rd456, [%rd312];
	// end inline asm
	cvt.u32.u64 	%r634, %rd309;
	add.s64 	%rd314, %rd310, 4096;
	// begin inline asm
	ld.global.nc.u64 %rd313, [%rd314];
	// end inline asm
	add.s64 	%rd316, %rd310, 4104;
	// begin inline asm
	ld.global.nc.u64 %rd457, [%rd316];
	// end inline asm
	cvt.u32.u64 	%r635, %rd313;
	add.s64 	%rd318, %rd310, 8192;
	// begin inline asm
	ld.global.nc.u64 %rd317, [%rd318];
	// end inline asm
	add.s64 	%rd320, %rd310, 8200;
	// begin inline asm
	ld.global.nc.u64 %rd458, [%rd320];
	// end inline asm
	cvt.u32.u64 	%r636, %rd317;
	add.s64 	%rd322, %rd310, 12288;
	// begin inline asm
	ld.global.nc.u64 %rd321, [%rd322];
	// end inline asm
	add.s64 	%rd324, %rd310, 12296;
	// begin inline asm
	ld.global.nc.u64 %rd459, [%rd324];
	// end inline asm
	cvt.u32.u64 	%r637, %rd321;
	add.s64 	%rd326, %rd310, 16384;
	// begin inline asm
	ld.global.nc.u64 %rd325, [%rd326];
	// end inline asm
	add.s64 	%rd328, %rd310, 16392;
	// begin inline asm
	ld.global.nc.u64 %rd460, [%rd328];
	// end inline asm
	cvt.u32.u64 	%r638, %rd325;
	setp.lt.s32 	%p63, %r652, %r634;
	@%p63 bra 	$L__BB7_156;
	setp.lt.s32 	%p64, %r634, %r652;
	setp.lt.s64 	%p65, %rd473, %rd456;
	or.pred  	%p66, %p64, %p65;
	selp.b32 	%r634, %r652, %r634, %p66;
	selp.b64 	%rd456, %rd473, %rd456, %p66;
$L__BB7_156:
	setp.lt.s32 	%p67, %r634, %r635;
	@%p67 bra 	$L__BB7_158;
	setp.lt.s32 	%p68, %r635, %r634;
	setp.lt.s64 	%p69, %rd456, %rd457;
	or.pred  	%p70, %p68, %p69;
	selp.b32 	%r635, %r634, %r635, %p70;
	selp.b64 	%rd457, %rd456, %rd457, %p70;
$L__BB7_158:
	setp.lt.s32 	%p71, %r635, %r636;
	@%p71 bra 	$L__BB7_160;
	setp.lt.s32 	%p72, %r636, %r635;
	setp.lt.s64 	%p73, %rd457, %rd458;
	or.pred  	%p74, %p72, %p73;
	selp.b32 	%r636, %r635, %r636, %p74;
	selp.b64 	%rd458, %rd457, %rd458, %p74;
$L__BB7_160:
	setp.lt.s32 	%p75, %r636, %r637;
	@%p75 bra 	$L__BB7_162;
	setp.lt.s32 	%p76, %r637, %r636;
	setp.lt.s64 	%p77, %rd458, %rd459;
	or.pred  	%p78, %p76, %p77;
	selp.b32 	%r637, %r636, %r637, %p78;
	selp.b64 	%rd459, %rd458, %rd459, %p78;
$L__BB7_162:
	setp.lt.s32 	%p79, %r637, %r638;
	@%p79 bra 	$L__BB7_164;
	setp.lt.s32 	%p80, %r638, %r637;
	setp.lt.s64 	%p81, %rd459, %rd460;
	or.pred  	%p82, %p80, %p81;
	selp.b32 	%r638, %r637, %r638, %p82;
	selp.b64 	%rd460, %rd459, %rd460, %p82;
$L__BB7_164:
	add.s64 	%rd452, %rd452, 1280;
	mov.u64 	%rd473, %rd460;
	mov.u32 	%r652, %r638;
$L__BB7_165:
	cvt.s64.s32 	%rd332, %r239;
	setp.ge.s64 	%p83, %rd452, %rd332;
	@%p83 bra 	$L__BB7_188;
	cvt.u32.u64 	%r171, %rd452;
	sub.s32 	%r172, %r239, %r171;
	setp.ge.s32 	%p84, %r108, %r172;
	@%p84 bra 	$L__BB7_188;
	not.b32 	%r242, %r108;
	add.s32 	%r243, %r239, %r242;
	sub.s32 	%r173, %r243, %r171;
	and.b32  	%r244, %r173, 768;
	setp.eq.s32 	%p85, %r244, 768;
	mov.u32 	%r644, %r108;
	@%p85 bra 	$L__BB7_173;
	ld.param.u64 	%rd394, [_ZN6thrust24THRUST_300001_SM_1000_NS8cuda_cub4core6detail13_kernel_agentINS1_8__reduce11ReduceAgentIPN4cuda3std3__45tupleIJilEEESC_SB_lNS1_9__extrema9arg_max_fIilNS9_4lessIiEEEEEEJSC_SC_iSH_EEEvDpT0__param_0];
	cvt.u64.u32 	%rd334, %r108;
	add.s64 	%rd335, %rd452, %rd334;
	shl.b64 	%rd336, %rd335, 4;
	add.s64 	%rd463, %rd394, %rd336;
	shr.u32 	%r245, %r173, 8;
	add.s32 	%r246, %r245, 1;
	and.b32  	%r247, %r246, 3;
	neg.s32 	%r640, %r247;
	mov.u32 	%r644, %r108;
$L__BB7_169:
	.pragma "nounroll";
	mov.u64 	%rd176, %rd473;
	mov.u32 	%r177, %r652;
	// begin inline asm
	ld.global.nc.u64 %rd337, [%rd463];
	// end inline asm
	add.s64 	%rd340, %rd463, 8;
	// begin inline asm
	ld.global.nc.u64 %rd339, [%rd340];
	// end inline asm
	cvt.u32.u64 	%r178, %rd337;
	setp.lt.s32 	%p86, %r177, %r178;
	mov.u32 	%r652, %r178;
	mov.u64 	%rd473, %rd339;
	@%p86 bra 	$L__BB7_172;
	setp.lt.s32 	%p87, %r178, %r177;
	mov.u32 	%r652, %r177;
	mov.u64 	%rd473, %rd176;
	@%p87 bra 	$L__BB7_172;
	setp.lt.s64 	%p88, %rd176, %rd339;
	selp.b32 	%r652, %r177, %r178, %p88;
	min.s64 	%rd473, %rd176, %rd339;
$L__BB7_172:
	add.s32 	%r644, %r644, 256;
	add.s64 	%rd463, %rd463, 4096;
	add.s32 	%r640, %r640, 1;
	setp.ne.s32 	%p89, %r640, 0;
	@%p89 bra 	$L__BB7_169;
$L__BB7_173:
	setp.lt.u32 	%p90, %r173, 768;
	@%p90 bra 	$L__BB7_188;
	ld.param.u64 	%rd395, [_ZN6thrust24THRUST_300001_SM_1000_NS8cuda_cub4core6detail13_kernel_agentINS1_8__reduce11ReduceAgentIPN4cuda3std3__45tupleIJilEEESC_SB_lNS1_9__extrema9arg_max_fIilNS9_4lessIiEEEEEEJSC_SC_iSH_EEEvDpT0__param_0];
	cvt.u64.u32 	%rd341, %r644;
	add.s64 	%rd342, %rd452, %rd341;
	shl.b64 	%rd343, %rd342, 4;
	add.s64 	%rd344, %rd343, %rd395;
	add.s64 	%rd468, %rd344, 12296;
$L__BB7_175:
	add.s64 	%rd346, %rd468, -12296;
	// begin inline asm
	ld.global.nc.u64 %rd345, [%rd346];
	// end inline asm
	add.s64 	%rd348, %rd468, -12288;
	// begin inline asm
	ld.global.nc.u64 %rd347, [%rd348];
	// end inline asm
	cvt.u32.u64 	%r188, %rd345;
	setp.lt.s32 	%p91, %r652, %r188;
	mov.u32 	%r649, %r188;
	mov.u64 	%rd470, %rd347;
	@%p91 bra 	$L__BB7_178;
	setp.lt.s32 	%p92, %r188, %r652;
	mov.u32 	%r649, %r652;
	mov.u64 	%rd470, %rd473;
	@%p92 bra 	$L__BB7_178;
	setp.lt.s64 	%p93, %rd473, %rd347;
	selp.b32 	%r649, %r652, %r188, %p93;
	min.s64 	%rd470, %rd473, %rd347;
$L__BB7_178:
	add.s64 	%rd350, %rd468, -8200;
	// begin inline asm
	ld.global.nc.u64 %rd349, [%rd350];
	// end inline asm
	add.s64 	%rd352, %rd468, -8192;
	// begin inline asm
	ld.global.nc.u64 %rd351, [%rd352];
	// end inline asm
	cvt.u32.u64 	%r191, %rd349;
	setp.lt.s32 	%p94, %r649, %r191;
	mov.u32 	%r650, %r191;
	mov.u64 	%rd471, %rd351;
	@%p94 bra 	$L__BB7_181;
	setp.lt.s32 	%p95, %r191, %r649;
	mov.u32 	%r650, %r649;
	mov.u64 	%rd471, %rd470;
	@%p95 bra 	$L__BB7_181;
	setp.lt.s64 	%p96, %rd470, %rd351;
	selp.b32 	%r650, %r649, %r191, %p96;
	min.s64 	%rd471, %rd470, %rd351;
$L__BB7_181:
	add.s64 	%rd354, %rd468, -4104;
	// begin inline asm
	ld.global.nc.u64 %rd353, [%rd354];
	// end inline asm
	add.s64 	%rd356, %rd468, -4096;
	// begin inline asm
	ld.global.nc.u64 %rd355, [%rd356];
	// end inline asm
	cvt.u32.u64 	%r194, %rd353;
	setp.lt.s32 	%p97, %r650, %r194;
	mov.u32 	%r651, %r194;
	mov.u64 	%rd472, %rd355;
	@%p97 bra 	$L__BB7_184;
	setp.lt.s32 	%p98, %r194, %r650;
	mov.u32 	%r651, %r650;
	mov.u64 	%rd472, %rd471;
	@%p98 bra 	$L__BB7_184;
	setp.lt.s64 	%p99, %rd471, %rd355;
	selp.b32 	%r651, %r650, %r194, %p99;
	min.s64 	%rd472, %rd471, %rd355;
$L__BB7_184:
	add.s64 	%rd358, %rd468, -8;
	// begin inline asm
	ld.global.nc.u64 %rd357, [%rd358];
	// end inline asm
	// begin inline asm
	ld.global.nc.u64 %rd359, [%rd468];
	// end inline asm
	cvt.u32.u64 	%r197, %rd357;
	setp.lt.s32 	%p100, %r651, %r197;
	mov.u32 	%r652, %r197;
	mov.u64 	%rd473, %rd359;
	@%p100 bra 	$L__BB7_187;
	setp.lt.s32 	%p101, %r197, %r651;
	mov.u32 	%r652, %r651;
	mov.u64 	%rd473, %rd472;
	@%p101 bra 	$L__BB7_187;
	setp.lt.s64 	%p102, %rd472, %rd359;
	selp.b32 	%r652, %r651, %r197, %p102;
	min.s64 	%rd473, %rd472, %rd359;
$L__BB7_187:
	add.s32 	%r644, %r644, 1024;
	add.s64 	%rd468, %rd468, 16384;
	setp.lt.s32 	%p103, %r644, %r172;
	@%p103 bra 	$L__BB7_175;
$L__BB7_188:
	// begin inline asm
	mov.u32 %r248, %laneid;
	// end inline asm
	mov.b32 	%r266, 1;
	mov.b32 	%r267, 31;
	mov.b32 	%r268, -1;
	// begin inline asm
	shfl.sync.down.b32 %r249, %r652, %r266, %r267, %r268;
	// end inline asm
	// begin inline asm
	shfl.sync.down.b32 %r254, %r255, %r266, %r267, %r268;
	// end inline asm
	mov.b64 	{%r260, %r265}, %rd473;
	// begin inline asm
	shfl.sync.down.b32 %r259, %r260, %r266, %r267, %r268;
	// end inline asm
	// begin inline asm
	shfl.sync.down.b32 %r264, %r265, %r266, %r267, %r268;
	// end inline asm
	mov.b64 	%rd200, {%r259, %r264};
	setp.gt.s32 	%p104, %r248, 30;
	mov.u32 	%r654, %r652;
	mov.u64 	%rd475, %rd473;
	@%p104 bra 	$L__BB7_192;
	setp.lt.s32 	%p105, %r652, %r249;
	mov.u32 	%r654, %r249;
	mov.u64 	%rd475, %rd200;
	@%p105 bra 	$L__BB7_192;
	setp.lt.s32 	%p106, %r249, %r652;
	mov.u32 	%r654, %r652;
	mov.u64 	%rd475, %rd473;
	@%p106 bra 	$L__BB7_192;
	setp.lt.s64 	%p107, %rd473, %rd200;
	selp.b32 	%r654, %r652, %r249, %p107;
	min.s64 	%rd475, %rd473, %rd200;
$L__BB7_192:
	mov.b32 	%r286, 2;
	mov.b32 	%r287, 31;
	mov.b32 	%r288, -1;
	// begin inline asm
	shfl.sync.down.b32 %r269, %r654, %r286, %r287, %r288;
	// end inline asm
	// begin inline asm
	shfl.sync.down.b32 %r274, %r275, %r286, %r287, %r288;
	// end inline asm
	mov.b64 	{%r280, %r285}, %rd475;
	// begin inline asm
	shfl.sync.down.b32 %r279, %r280, %r286, %r287, %r288;
	// end inline asm
	// begin inline asm
	shfl.sync.down.b32 %r284, %r285, %r286, %r287, %r288;
	// end inline asm
	mov.b64 	%rd203, {%r279, %r284};
	setp.gt.s32 	%p108, %r248, 29;
	mov.u32 	%r655, %r654;
	mov.u64 	%rd476, %rd475;
	@%p108 bra 	$L__BB7_196;
	setp.lt.s32 	%p109, %r654, %r269;
	mov.u32 	%r655, %r269;
	mov.u64 	%rd476, %rd203;
	@%p109 bra 	$L__BB7_196;
	setp.lt.s32 	%p110, %r269, %r654;
	mov.u32 	%r655, %r654;
	mov.u64 	%rd476, %rd475;
	@%p110 bra 	$L__BB7_196;
	setp.lt.s64 	%p111, %rd475, %rd203;
	selp.b32 	%r655, %r654, %r269, %p111;
	min.s64 	%rd476, %rd475, %rd203;
$L__BB7_196:
	mov.b32 	%r306, 4;
	mov.b32 	%r307, 31;
	mov.b32 	%r308, -1;
	// begin inline asm
	shfl.sync.down.b32 %r289, %r655, %r306, %r307, %r308;
	// end inline asm
	// begin inline asm
	shfl.sync.down.b32 %r294, %r295, %r306, %r307, %r308;
	// end inline asm
	mov.b64 	{%r300, %r305}, %rd476;
	// begin inline asm
	shfl.sync.down.b32 %r299, %r300, %r306, %r307, %r308;
	// end inline asm
	// begin inline asm
	shfl.sync.down.b32 %r304, %r305, %r306, %r307, %r308;
	// end inline asm
	mov.b64 	%rd206, {%r299, %r304};
	setp.gt.s32 	%p112, %r248, 27;
	mov.u32 	%r656, %r655;
	mov.u64 	%rd477, %rd476;
	@%p112 bra 	$L__BB7_200;
	setp.lt.s32 	%p113, %r655, %r289;
	mov.u32 	%r656, %r289;
	mov.u64 	%rd477, %rd206;
	@%p113 bra 	$L__BB7_200;
	setp.lt.s32 	%p114, %r289, %r655;
	mov.u32 	%r656, %r655;
	mov.u64 	%rd477, %rd476;
	@%p114 bra 	$L__BB7_200;
	setp.lt.s64 	%p115, %rd476, %rd206;
	selp.b32 	%r656, %r655, %r289, %p115;
	min.s64 	%rd477, %rd476, %rd206;
$L__BB7_200:
	mov.b32 	%r326, 8;
	mov.b32 	%r327, 31;
	mov.b32 	%r328, -1;
	// begin inline asm
	shfl.sync.down.b32 %r309, %r656, %r326, %r327, %r328;
	// end inline asm
	// begin inline asm
	shfl.sync.down.b32 %r314, %r315, %r326, %r327, %r328;
	// end inline asm
	mov.b64 	{%r320, %r325}, %rd477;
	// begin inline asm
	shfl.sync.down.b32 %r319, %r320, %r326, %r327, %r328;
	// end inline asm
	// begin inline asm
	shfl.sync.down.b32 %r324, %r325, %r326, %r327, %r328;
	// end inline asm
	mov.b64 	%rd209, {%r319, %r324};
	setp.gt.s32 	%p116, %r248, 23;
	mov.u32 	%r657, %r656;
	mov.u64 	%rd478, %rd477;
	@%p116 bra 	$L__BB7_204;
	setp.lt.s32 	%p117, %r656, %r309;
	mov.u32 	%r657, %r309;
	mov.u64 	%rd478, %rd209;
	@%p117 bra 	$L__BB7_204;
	setp.lt.s32 	%p118, %r309, %r656;
	mov.u32 	%r657, %r656;
	mov.u64 	%rd478, %rd477;
	@%p118 bra 	$L__BB7_204;
	setp.lt.s64 	%p119, %rd477, %rd209;
	selp.b32 	%r657, %r656, %r309, %p119;
	min.s64 	%rd478, %rd477, %rd209;
$L__BB7_204:
	mov.b32 	%r346, 16;
	mov.b32 	%r347, 31;
	mov.b32 	%r348, -1;
	// begin inline asm
	shfl.sync.down.b32 %r329, %r657, %r346, %r347, %r348;
	// end inline asm
	// begin inline asm
	shfl.sync.down.b32 %r334, %r335, %r346, %r347, %r348;
	// end inline asm
	mov.b64 	{%r340, %r345}, %rd478;
	// begin inline asm
	shfl.sync.down.b32 %r339, %r340, %r346, %r347, %r348;
	// end inline asm
	// begin inline asm
	shfl.sync.down.b32 %r344, %r345, %r346, %r347, %r348;
	// end inline asm
	mov.b64 	%rd212, {%r339, %r344};
	setp.gt.s32 	%p120, %r248, 15;
	mov.u32 	%r665, %r657;
	mov.u64 	%rd486, %rd478;
	@%p120 bra 	$L__BB7_208;
	setp.lt.s32 	%p121, %r657, %r329;
	mov.u32 	%r665, %r329;
	mov.u64 	%rd486, %rd212;
	@%p121 bra 	$L__BB7_208;
	setp.lt.s32 	%p122, %r329, %r657;
	mov.u32 	%r665, %r657;
	mov.u64 	%rd486, %rd478;
	@%p122 bra 	$L__BB7_208;
	setp.lt.s64 	%p123, %rd478, %rd212;
	selp.b32 	%r665, %r657, %r329, %p123;
	min.s64 	%rd486, %rd478, %rd212;
$L__BB7_208:
	setp.ne.s32 	%p124, %r248, 0;
	@%p124 bra 	$L__BB7_210;
	shr.u32 	%r349, %r108, 1;
	and.b32  	%r350, %r349, 496;
	mov.u32 	%r351, _ZN6thrust24THRUST_300001_SM_1000_NS8cuda_cub4core6detail5shmemE;
	add.s32 	%r352, %r351, %r350;
	st.shared.u32 	[%r352+8], %r665;
	st.shared.u64 	[%r352+16], %rd486;
$L__BB7_210:
	bar.sync 	0;
	setp.ne.s32 	%p125, %r108, 0;
	@%p125 bra 	$L__BB7_232;
	ld.shared.u32 	%r218, [_ZN6thrust24THRUST_300001_SM_1000_NS8cuda_cub4core6detail5shmemE+24];
	ld.shared.u64 	%rd215, [_ZN6thrust24THRUST_300001_SM_1000_NS8cuda_cub4core6detail5shmemE+32];
	setp.lt.s32 	%p126, %r665, %r218;
	mov.u32 	%r659, %r218;
	mov.u64 	%rd480, %rd215;
	@%p126 bra 	$L__BB7_214;
	setp.lt.s32 	%p127, %r218, %r665;
	mov.u32 	%r659, %r665;
	mov.u64 	%rd480, %rd486;
	@%p127 bra 	$L__BB7_214;
	setp.lt.s64 	%p128, %rd486, %rd215;
	selp.b32 	%r659, %r665, %r218, %p128;
	min.s64 	%rd480, %rd486, %rd215;
$L__BB7_214:
	ld.shared.u32 	%r221, [_ZN6thrust24THRUST_300001_SM_1000_NS8cuda_cub4core6detail5shmemE+40];
	ld.shared.u64 	%rd218, [_ZN6thrust24THRUST_300001_SM_1000_NS8cuda_cub4core6detail5shmemE+48];
	setp.lt.s32 	%p129, %r659, %r221;
	mov.u32 	%r660, %r221;
	mov.u64 	%rd481, %rd218;
	@%p129 bra 	$L__BB7_217;
	setp.lt.s32 	%p130, %r221, %r659;
	mov.u32 	%r660, %r659;
	mov.u64 	%rd481, %rd480;
	@%p130 bra 	$L__BB7_217;
	setp.lt.s64 	%p131, %rd480, %rd218;
	selp.b32 	%r660, %r659, %r221, %p131;
	min.s64 	%rd481, %rd480, %rd218;
$L__BB7_217:
	ld.shared.u32 	%r224, [_ZN6thrust24THRUST_300001_SM_1000_NS8cuda_cub4core6detail5shmemE+56];
	ld.shared.u64 	%rd221, [_ZN6thrust24THRUST_300001_SM_1000_NS8cuda_cub4core6detail5shmemE+64];
	setp.lt.s32 	%p132, %r660, %r224;
	mov.u32 	%r661, %r224;
	mov.u64 	%rd482, %rd221;
	@%p132 bra 	$L__BB7_220;
	setp.lt.s32 	%p133, %r224, %r660;
	mov.u32 	%r661, %r660;
	mov.u64 	%rd482, %rd481;
	@%p133 bra 	$L__BB7_220;
	setp.lt.s64 	%p134, %rd481, %rd221;
	selp.b32 	%r661, %r660, %r224, %p134;
	min.s64 	%rd482, %rd481, %rd221;
$L__BB7_220:
	ld.shared.u32 	%r227, [_ZN6thrust24THRUST_300001_SM_1000_NS8cuda_cub4core6detail5shmemE+72];
	ld.shared.u64 	%rd224, [_ZN6thrust24THRUST_300001_SM_1000_NS8cuda_cub4core6detail5shmemE+80];
	setp.lt.s32 	%p135, %r661, %r227;
	mov.u32 	%r662, %r227;
	mov.u64 	%rd483, %rd224;
	@%p135 bra 	$L__BB7_223;
	setp.lt.s32 	%p136, %r227, %r661;
	mov.u32 	%r662, %r661;
	mov.u64 	%rd483, %rd482;
	@%p136 bra 	$L__BB7_223;
	setp.lt.s64 	%p137, %rd482, %rd224;
	selp.b32 	%r662, %r661, %r227, %p137;
	min.s64 	%rd483, %rd482, %rd224;
$L__BB7_223:
	ld.shared.u32 	%r230, [_ZN6thrust24THRUST_300001_SM_1000_NS8cuda_cub4core6detail5shmemE+88];
	ld.shared.u64 	%rd227, [_ZN6thrust24THRUST_300001_SM_1000_NS8cuda_cub4core6detail5shmemE+96];
	setp.lt.s32 	%p138, %r662, %r230;
	mov.u32 	%r663, %r230;
	mov.u64 	%rd484, %rd227;
	@%p138 bra 	$L__BB7_226;
	setp.lt.s32 	%p139, %r230, %r662;
	mov.u32 	%r663, %r662;
	mov.u64 	%rd484, %rd483;
	@%p139 bra 	$L__BB7_226;
	setp.lt.s64 	%p140, %rd483, %rd227;
	selp.b32 	%r663, %r662, %r230, %p140;
	min.s64 	%rd484, %rd483, %rd227;
$L__BB7_226:
	ld.shared.u32 	%r233, [_ZN6thrust24THRUST_300001_SM_1000_NS8cuda_cub4core6detail5shmemE+104];
	ld.shared.u64 	%rd230, [_ZN6thrust24THRUST_300001_SM_1000_NS8cuda_cub4core6detail5shmemE+112];
	setp.lt.s32 	%p141, %r663, %r233;
	mov.u32 	%r664, %r233;
	mov.u64 	%rd485, %rd230;
	@%p141 bra 	$L__BB7_229;
	setp.lt.s32 	%p142, %r233, %r663;
	mov.u32 	%r664, %r663;
	mov.u64 	%rd485, %rd484;
	@%p142 bra 	$L__BB7_229;
	setp.lt.s64 	%p143, %rd484, %rd230;
	selp.b32 	%r664, %r663, %r233, %p143;
	min.s64 	%rd485, %rd484, %rd230;
$L__BB7_229:
	ld.shared.u32 	%r236, [_ZN6thrust24THRUST_300001_SM_1000_NS8cuda_cub4core6detail5shmemE+120];
	ld.shared.u64 	%rd233, [_ZN6thrust24THRUST_300001_SM_1000_NS8cuda_cub4core6detail5shmemE+128];
	setp.lt.s32 	%p144, %r664, %r236;
	mov.u32 	%r665, %r236;
	mov.u64 	%rd486, %rd233;
	@%p144 bra 	$L__BB7_232;
	setp.lt.s32 	%p145, %r236, %r664;
	mov.u32 	%r665, %r664;
	mov.u64 	%rd486, %rd485;
	@%p145 bra 	$L__BB7_232;
	setp.lt.s64 	%p146, %rd485, %rd233;
	selp.b32 	%r665, %r664, %r236, %p146;
	min.s64 	%rd486, %rd485, %rd233;
$L__BB7_232:
	mov.u32 	%r578, %tid.x;
	setp.ne.s32 	%p263, %r578, 0;
	@%p263 bra 	$L__BB7_234;
	ld.param.u64 	%rd399, [_ZN6thrust24THRUST_300001_SM_1000_NS8cuda_cub4core6detail13_kernel_agentINS1_8__reduce11ReduceAgentIPN4cuda3std3__45tupleIJilEEESC_SB_lNS1_9__extrema9arg_max_fIilNS9_4lessIiEEEEEEJSC_SC_iSH_EEEvDpT0__param_1];
	cvta.to.global.u64 	%rd390, %rd399;
	st.global.u32 	[%rd390], %r665;
	st.global.u64 	[%rd390+8], %rd486;
$L__BB7_234:
	ret;

}
	// .globl	_ZN6thrust24THRUST_300001_SM_1000_NS8cuda_cub4core6detail13_kernel_agentINS1_8__reduce11ReduceAgentINS0_12zip_iteratorIN4cuda3std3__45tupleIJNS0_10device_ptrIiEENS0_17counting_iteratorIlNS0_11use_defaultESF_SF_EEEEEEEPNSB_IJilEEESJ_iNS1_9__extrema9arg_min_fIilNSA_4lessIiEEEEEEJSI_SK_iSP_EEEvDpT0_
.visible .entry _ZN6thrust24THRUST_300001_SM_1000_NS8cuda_cub4core6detail13_kernel_agentINS1_8__reduce11ReduceAgentINS0_12zip_iteratorIN4cuda3std3__45tupleIJNS0_10device_ptrIiEENS0_17counting_iteratorIlNS0_11use_defaultESF_SF_EEEEEEEPNSB_IJilEEESJ_iNS1_9__extrema9arg_min_fIilNSA_4lessIiEEEEEEJSI_SK_iSP_EEEvDpT0_(
	.param .align 8 .b8 _ZN6thrust24THRUST_300001_SM_1000_NS8cuda_cub4core6detail13_kernel_agentINS1_8__reduce11ReduceAgentINS0_12zip_iteratorIN4cuda3std3__45tupleIJNS0_10device_ptrIiEENS0_17counting_iteratorIlNS0_11use_defaultESF_SF_EEEEEEEPNSB_IJilEEESJ_iNS1_9__extrema9arg_min_fIilNSA_4lessIiEEEEEEJSI_SK_iSP_EEEvDpT0__param_0[16],
	.param .u64 .ptr .align 1 _ZN6thrust24THRUST_300001_SM_1000_NS8cuda_cub4core6detail13_kernel_agentINS1_8__reduce11ReduceAgentINS0_12zip_iteratorIN4cuda3std3__45tupleIJNS0_10device_ptrIiEENS0_17counting_iteratorIlNS0_11use_defaultESF_SF_EEEEEEEPNSB_IJilEEESJ_iNS1_9__extrema9arg_min_fIilNSA_4lessIiEEEEEEJSI_SK_iSP_EEEvDpT0__param_1,
	.param .u32 _ZN6thrust24THRUST_300001_SM_1000_NS8cuda_cub4core6detail13_kernel_agentINS1_8__reduce11ReduceAgentINS0_12zip_iteratorIN4cuda3std3__45tupleIJNS0_10device_ptrIiEENS0_17counting_iteratorIlNS0_11use_defaultESF_SF_EEEEEEEPNSB_IJilEEESJ_iNS1_9__extrema9arg_min_fIilNSA_4lessIiEEEEEEJSI_SK_iSP_EEEvDpT0__param_2,
	.param .align 1 .b8 _ZN6thrust24THRUST_300001_SM_1000_NS8cuda_cub4core6detail13_kernel_agentINS1_8__reduce11ReduceAgentINS0_12zip_iteratorIN4cuda3std3__45tupleIJNS0_10device_ptrIiEENS0_17counting_iteratorIlNS0_11use_defaultESF_SF_EEEEEEEPNSB_IJilEEESJ_iNS1_9__extrema9arg_min_fIilNSA_4lessIiEEEEEEJSI_SK_iSP_EEEvDpT0__param_3[1]
)
.maxntid 256
{
	.reg .pred 	%p<222>;
	.reg .b32 	%r<641>;
	.reg .b64 	%rd<305>;

	ld.param.u64 	%rd196, [_ZN6thrust24THRUST_300001_SM_1000_NS8cuda_cub4core6detail13_kernel_agentINS1_8__reduce11ReduceAgentINS0_12zip_iteratorIN4cuda3std3__45tupleIJNS0_10device_ptrIiEENS0_17counting_iteratorIlNS0_11use_defaultESF_SF_EEEEEEEPNSB_IJilEEESJ_iNS1_9__extrema9arg_min_fIilNSA_4lessIiEEEEEEJSI_SK_iSP_EEEvDpT0__param_0+8];
	ld.param.u64 	%rd195, [_ZN6thrust24THRUST_300001_SM_1000_NS8cuda_cub4core6detail13_kernel_agentINS1_8__reduce11ReduceAgentINS0_12zip_iteratorIN4cuda3std3__45tupleIJNS0_10device_ptrIiEENS0_17counting_iteratorIlNS0_11use_defaultESF_SF_EEEEEEEPNSB_IJilEEESJ_iNS1_9__extrema9arg_min_fIilNSA_4lessIiEEEEEEJSI_SK_iSP_EEEvDpT0__param_0];
	ld.param.u32 	%r205, [_ZN6thrust24THRUST_300001_SM_1000_NS8cuda_cub4core6detail13_kernel_agentINS1_8__reduce11ReduceAgentINS0_12zip_iteratorIN4cuda3std3__45tupleIJNS0_10device_ptrIiEENS0_17counting_iteratorIlNS0_11use_defaultESF_SF_EEEEEEEPNSB_IJilEEESJ_iNS1_9__extrema9arg_min_fIilNSA_4lessIiEEEEEEJSI_SK_iSP_EEEvDpT0__param_2];
	setp.eq.s32 	%p1, %r205, 0;
	@%p1 bra 	$L__BB8_197;
	cvta.to.global.u64 	%rd1, %rd195;
	setp.gt.s32 	%p2, %r205, 1279;
	@%p2 bra 	$L__BB8_112;
	mov.u32 	%r1, %tid.x;
	setp.ge.s32 	%p95, %r1, %r205;
	mov.b32 	%r580, 0;
	mov.b64 	%rd246, 0;
	mov.u32 	%r572, %r1;
	@%p95 bra 	$L__BB8_4;
	cvt.u64.u32 	%rd222, %r1;
	mul.wide.u32 	%rd223, %r1, 4;
	add.s64 	%rd224, %rd1, %rd223;
	add.s64 	%rd246, %rd196, %rd222;
	ld.global.u32 	%r580, [%rd224];
	add.s32 	%r572, %r1, 256;
$L__BB8_4:
	setp.ge.s32 	%p96, %r572, %r205;
	@%p96 bra 	$L__BB8_26;
	not.b32 	%r338, %r572;
	add.s32 	%r6, %r205, %r338;
	and.b32  	%r339, %r6, 768;
	setp.eq.s32 	%p97, %r339, 768;
	@%p97 bra 	$L__BB8_11;
	cvt.u64.u32 	%rd226, %r572;
	add.s64 	%rd237, %rd196, %rd226;
	mul.wide.u32 	%rd227, %r572, 4;
	add.s64 	%rd236, %rd1, %rd227;
	shr.u32 	%r340, %r6, 8;
	add.s32 	%r341, %r340, 1;
	and.b32  	%r342, %r341, 3;
	neg.s32 	%r568, %r342;
$L__BB8_7:
	.pragma "nounroll";
	mov.u64 	%rd9, %rd246;
	mov.u32 	%r10, %r580;
	ld.global.u32 	%r11, [%rd236];
	setp.lt.s32 	%p98, %r10, %r11;
	@%p98 bra 	$L__BB8_10;
	setp.lt.s32 	%p99, %r11, %r10;
	mov.u64 	%rd246, %rd237;
	mov.u32 	%r580, %r11;
	@%p99 bra 	$L__BB8_10;
	setp.lt.s64 	%p100, %rd9, %rd237;
	min.s64 	%rd246, %rd9, %rd237;
	selp.b32 	%r580, %r10, %r11, %p100;
$L__BB8_10:
	add.s32 	%r572, %r572, 256;
	add.s64 	%rd237, %rd237, 256;
	add.s64 	%rd236, %rd236, 1024;
	add.s32 	%r568, %r568, 1;
	setp.ne.s32 	%p101, %r568, 0;
	@%p101 bra 	$L__BB8_7;
$L__BB8_11:
	setp.lt.u32 	%p102, %r6, 768;
	@%p102 bra 	$L__BB8_26;
	add.s32 	%r575, %r572, 512;
$L__BB8_13:
	mov.u32 	%r20, %r575;
	add.s32 	%r343, %r20, -512;
	cvt.s64.s32 	%rd228, %r343;
	mul.wide.s32 	%rd229, %r343, 4;
	add.s64 	%rd17, %rd1, %rd229;
	add.s64 	%rd18, %rd196, %rd228;
	ld.global.u32 	%r22, [%rd17];
	setp.lt.s32 	%p103, %r580, %r22;
	mov.u64 	%rd243, %rd246;
	mov.u32 	%r577, %r580;
	@%p103 bra 	$L__BB8_16;
	setp.lt.s32 	%p104, %r22, %r580;
	mov.u64 	%rd243, %rd18;
	mov.u32 	%r577, %r22;
	@%p104 bra 	$L__BB8_16;
	setp.lt.s64 	%p105, %rd246, %rd18;
	min.s64 	%rd243, %rd246, %rd18;
	selp.b32 	%r577, %r580, %r22, %p105;
$L__BB8_16:
	add.s32 	%r344, %r20, -256;
	cvt.s64.s32 	%rd230, %r344;
	add.s64 	%rd21, %rd196, %rd230;
	ld.global.u32 	%r25, [%rd17+1024];
	setp.lt.s32 	%p106, %r577, %r25;
	mov.u64 	%rd244, %rd243;
	mov.u32 	%r578, %r577;
	@%p106 bra 	$L__BB8_19;
	setp.lt.s32 	%p107, %r25, %r577;
	mov.u64 	%rd244, %rd21;
	mov.u32 	%r578, %r25;
	@%p107 bra 	$L__BB8_19;
	setp.lt.s64 	%p108, %rd243, %rd21;
	min.s64 	%rd244, %rd243, %rd21;
	selp.b32 	%r578, %r577, %r25, %p108;
$L__BB8_19:
	cvt.s64.s32 	%rd231, %r20;
	add.s64 	%rd24, %rd196, %rd231;
	ld.global.u32 	%r28, [%rd17+2048];
	setp.lt.s32 	%p109, %r578, %r28;
	mov.u64 	%rd245, %rd244;
	mov.u32 	%r579, %r578;
	@%p109 bra 	$L__BB8_22;
	setp.lt.s32 	%p110, %r28, %r578;
	mov.u64 	%rd245, %rd24;
	mov.u32 	%r579, %r28;
	@%p110 bra 	$L__BB8_22;
	setp.lt.s64 	%p111, %rd244, %rd24;
	min.s64 	%rd245, %rd244, %rd24;
	selp.b32 	%r579, %r578, %r28, %p111;
$L__BB8_22:
	add.s32 	%r345, %r20, 256;
	cvt.s64.s32 	%rd232, %r345;
	add.s64 	%rd27, %rd196, %rd232;
	ld.global.u32 	%r31, [%rd17+3072];
	setp.lt.s32 	%p112, %r579, %r31;
	mov.u64 	%rd246, %rd245;
	mov.u32 	%r580, %r579;
	@%p112 bra 	$L__BB8_25;
	setp.lt.s32 	%p113, %r31, %r579;
	mov.u64 	%rd246, %rd27;
	mov.u32 	%r580, %r31;
	@%p113 bra 	$L__BB8_25;
	setp.lt.s64 	%p114, %rd245, %rd27;
	min.s64 	%rd246, %rd245, %rd27;
	selp.b32 	%r580, %r579, %r31, %p114;
$L__BB8_25:
	add.s32 	%r575, %r20, 1024;
	add.s32 	%r346, %r20, 512;
	setp.lt.s32 	%p115, %r346, %r205;
	@%p115 bra 	$L__BB8_13;
$L__BB8_26:
	setp.lt.s32 	%p116, %r205, 256;
	@%p116 bra 	$L__BB8_66;
	// begin inline asm
	mov.u32 %r460, %laneid;
	// end inline asm
	mov.b32 	%r478, 1;
	mov.b32 	%r479, 31;
	mov.b32 	%r480, -1;
	// begin inline asm
	shfl.sync.down.b32 %r461, %r580, %r478, %r479, %r480;
	// end inline asm
	// begin inline asm
	shfl.sync.down.b32 %r466, %r467, %r478, %r479, %r480;
	// end inline asm
	mov.b64 	{%r472, %r477}, %rd246;
	// begin inline asm
	shfl.sync.down.b32 %r471, %r472, %r478, %r479, %r480;
	// end inline asm
	// begin inline asm
	shfl.sync.down.b32 %r476, %r477, %r478, %r479, %r480;
	// end inline asm
	mov.b64 	%rd31, {%r471, %r476};
	setp.gt.s32 	%p173, %r460, 30;
	setp.lt.s32 	%p174, %r580, %r461;
	or.pred  	%p175, %p173, %p174;
	mov.u64 	%rd248, %rd246;
	mov.u32 	%r582, %r580;
	@%p175 bra 	$L__BB8_30;
	setp.lt.s32 	%p176, %r461, %r580;
	mov.u64 	%rd248, %rd31;
	mov.u32 	%r582, %r461;
	@%p176 bra 	$L__BB8_30;
	setp.lt.s64 	%p177, %rd246, %rd31;
	min.s64 	%rd248, %rd246, %rd31;
	selp.b32 	%r582, %r580, %r461, %p177;
$L__BB8_30:
	mov.b32 	%r498, 2;
	mov.b32 	%r499, 31;
	mov.b32 	%r500, -1;
	// begin inline asm
	shfl.sync.down.b32 %r481, %r582, %r498, %r499, %r500;
	// end inline asm
	// begin inline asm
	shfl.sync.down.b32 %r486, %r487, %r498, %r499, %r500;
	// end inline asm
	mov.b64 	{%r492, %r497}, %rd248;
	// begin inline asm
	shfl.sync.down.b32 %r491, %r492, %r498, %r499, %r500;
	// end inline asm
	// begin inline asm
	shfl.sync.down.b32 %r496, %r497, %r498, %r499, %r500;
	// end inline asm
	mov.b64 	%rd34, {%r491, %r496};
	setp.gt.s32 	%p178, %r460, 29;
	setp.lt.s32 	%p179, %r582, %r481;
	or.pred  	%p180, %p178, %p179;
	mov.u64 	%rd249, %rd248;
	mov.u32 	%r583, %r582;
	@%p180 bra 	$L__BB8_33;
	setp.lt.s32 	%p181, %r481, %r582;
	mov.u64 	%rd249, %rd34;
	mov.u32 	%r583, %r481;
	@%p181 bra 	$L__BB8_33;
	setp.lt.s64 	%p182, %rd248, %rd34;
	min.s64 	%rd249, %rd248, %rd34;
	selp.b32 	%r583, %r582, %r481, %p182;
$L__BB8_33:
	mov.b32 	%r518, 4;
	mov.b32 	%r519, 31;
	mov.b32 	%r520, -1;
	// begin inline asm
	shfl.sync.down.b32 %r501, %r583, %r518, %r519, %r520;
	// end inline asm
	// begin inline asm
	shfl.sync.down.b32 %r506, %r507, %r518, %r519, %r520;
	// end inline asm
	mov.b64 	{%r512, %r517}, %rd249;
	// begin inline asm
	shfl.sync.down.b32 %r511, %r512, %r518, %r519, %r520;
	// end inline asm
	// begin inline asm
	shfl.sync.down.b32 %r516, %r517, %r518, %r519, %r520;
	// end inline asm
	mov.b64 	%rd37, {%r511, %r516};
	setp.gt.s32 	%p183, %r460, 27;
	setp.lt.s32 	%p184, %r583, %r501;
	or.pred  	%p185, %p183, %p184;
	mov.u64 	%rd250, %rd249;
	mov.u32 	%r584, %r583;
	@%p185 bra 	$L__BB8_36;
	setp.lt.s32 	%p186, %r501, %r583;
	mov.u64 	%rd250, %rd37;
	mov.u32 	%r584, %r501;
	@%p186 bra 	$L__BB8_36;
	setp.lt.s64 	%p187, %rd249, %rd37;
	min.s64 	%rd250, %rd249, %rd37;
	selp.b32 	%r584, %r583, %r501, %p187;
$L__BB8_36:
	mov.b32 	%r538, 8;
	mov.b32 	%r539, 31;
	mov.b32 	%r540, -1;
	// begin inline asm
	shfl.sync.down.b32 %r521, %r584, %r538, %r539, %r540;
	// end inline asm
	// begin inline asm
	shfl.sync.down.b32 %r526, %r527, %r538, %r539, %r540;
	// end inline asm
	mov.b64 	{%r532, %r537}, %rd250;
	// begin inline asm
	shfl.sync.down.b32 %r531, %r532, %r538, %r539, %r540;
	// end inline asm
	// begin inline asm
	shfl.sync.down.b32 %r536, %r537, %r538, %r539, %r540;
	// end inline asm
	mov.b64 	%rd40, {%r531, %r536};
	setp.gt.s32 	%p188, %r460, 23;
	setp.lt.s32 	%p189, %r584, %r521;
	or.pred  	%p190, %p188, %p189;
	mov.u64 	%rd251, %rd250;
	mov.u32 	%r585, %r584;
	@%p190 bra 	$L__BB8_39;
	setp.lt.s32 	%p191, %r521, %r584;
	mov.u64 	%rd251, %rd40;
	mov.u32 	%r585, %r521;
	@%p191 bra 	$L__BB8_39;
	setp.lt.s64 	%p192, %rd250, %rd40;
	min.s64 	%rd251, %rd250, %rd40;
	selp.b32 	%r585, %r584, %r521, %p192;
$L__BB8_39:
	mov.b32 	%r558, 16;
	mov.b32 	%r559, 31;
	mov.b32 	%r560, -1;
	// begin inline asm
	shfl.sync.down.b32 %r541, %r585, %r558, %r559, %r560;
	// end inline asm
	// begin inline asm
	shfl.sync.down.b32 %r546, %r547, %r558, %r559, %r560;
	// end inline asm
	mov.b64 	{%r552, %r557}, %rd251;
	// begin inline asm
	shfl.sync.down.b32 %r551, %r552, %r558, %r559, %r560;
	// end inline asm
	// begin inline asm
	shfl.sync.down.b32 %r556, %r557, %r558, %r559, %r560;
	// end inline asm
	mov.b64 	%rd43, {%r551, %r556};
	setp.gt.s32 	%p193, %r460, 15;
	setp.lt.s32 	%p194, %r585, %r541;
	or.pred  	%p195, %p193, %p194;
	mov.u64 	%rd304, %rd251;
	mov.u32 	%r640, %r585;
	@%p195 bra 	$L__BB8_42;
	setp.lt.s32 	%p196, %r541, %r585;
	mov.u64 	%rd304, %rd43;
	mov.u32 	%r640, %r541;
	@%p196 bra 	$L__BB8_42;
	setp.lt.s64 	%p197, %rd251, %rd43;
	min.s64 	%rd304, %rd251, %rd43;
	selp.b32 	%r640, %r585, %r541, %p197;
$L__BB8_42:
	setp.ne.s32 	%p198, %r460, 0;
	@%p198 bra 	$L__BB8_44;
	shr.u32 	%r561, %r1, 1;
	and.b32  	%r562, %r561, 496;
	mov.u32 	%r563, _ZN6thrust24THRUST_300001_SM_1000_NS8cuda_cub4core6detail5shmemE;
	add.s32 	%r564, %r563, %r562;
	st.shared.u32 	[%r564+8], %r640;
	st.shared.u64 	[%r564+16], %rd304;
$L__BB8_44:
	bar.sync 	0;
	setp.ne.s32 	%p199, %r1, 0;
	@%p199 bra 	$L__BB8_195;
	ld.shared.u32 	%r52, [_ZN6thrust24THRUST_300001_SM_1000_NS8cuda_cub4core6detail5shmemE+24];
	ld.shared.u64 	%rd46, [_ZN6thrust24THRUST_300001_SM_1000_NS8cuda_cub4core6detail5shmemE+32];
	setp.lt.s32 	%p200, %r640, %r52;
	mov.u64 	%rd253, %rd304;
	mov.u32 	%r587, %r640;
	@%p200 bra 	$L__BB8_48;
	setp.lt.s32 	%p201, %r52, %r640;
	mov.u64 	%rd253, %rd46;
	mov.u32 	%r587, %r52;
	@%p201 bra 	$L__BB8_48;
	setp.lt.s64 	%p202, %rd304, %rd46;
	min.s64 	%rd253, %rd304, %rd46;
	selp.b32 	%r587, %r640, %r52, %p202;
$L__BB8_48:
	ld.shared.u32 	%r55, [_ZN6thrust24THRUST_300001_SM_1000_NS8cuda_cub4core6detail5shmemE+40];
	ld.shared.u64 	%rd49, [_ZN6thrust24THRUST_300001_SM_1000_NS8cuda_cub4core6detail5shmemE+48];
	setp.lt.s32 	%p203, %r587, %r55;
	mov.u64 	%rd254, %rd253;
	mov.u32 	%r588, %r587;
	@%p203 bra 	$L__BB8_51;
	setp.lt.s32 	%p204, %r55, %r587;
	mov.u64 	%rd254, %rd49;
	mov.u32 	%r588, %r55;
	@%p204 bra 	$L__BB8_51;
	setp.lt.s64 	%p205, %rd253, %rd49;
	min.s64 	%rd254, %rd253, %rd49;
	selp.b32 	%r588, %r587, %r55, %p205;
$L__BB8_51:
	ld.shared.u32 	%r58, [_ZN6thrust24THRUST_300001_SM_1000_NS8cuda_cub4core6detail5shmemE+56];
	ld.shared.u64 	%rd52, [_ZN6thrust24THRUST_300001_SM_1000_NS8cuda_cub4core6detail5shmemE+64];
	setp.lt.s32 	%p206, %r588, %r58;
	mov.u64 	%rd255, %rd254;
	mov.u32 	%r589, %r588;
	@%p206 bra 	$L__BB8_54;
	setp.lt.s32 	%p207, %r58, %r588;
	mov.u64 	%rd255, %rd52;
	mov.u32 	%r589, %r58;
	@%p207 bra 	$L__BB8_54;
	setp.lt.s64 	%p208, %rd254, %rd52;
	min.s64 	%rd255, %rd254, %rd52;
	selp.b32 	%r589, %r588, %r58, %p208;
$L__BB8_54:
	ld.shared.u32 	%r61, [_ZN6thrust24THRUST_300001_SM_1000_NS8cuda_cub4core6detail5shmemE+72];
	ld.shared.u64 	%rd55, [_ZN6thrust24THRUST_300001_SM_1000_NS8cuda_cub4core6detail5shmemE+80];
	setp.lt.s32 	%p209, %r589, %r61;
	mov.u64 	%rd256, %rd255;
	mov.u32 	%r590, %r589;
	@%p209 bra 	$L__BB8_57;
	setp.lt.s32 	%p210, %r61, %r589;
	mov.u64 	%rd256, %rd55;
	mov.u32 	%r590, %r61;
	@%p210 bra 	$L__BB8_57;
	setp.lt.s64 	%p211, %rd255, %rd55;
	min.s64 	%rd256, %rd255, %rd55;
	selp.b32 	%r590, %r589, %r61, %p211;
$L__BB8_57:
	ld.shared.u32 	%r64, [_ZN6thrust24THRUST_300001_SM_1000_NS8cuda_cub4core6detail5shmemE+88];
	ld.shared.u64 	%rd58, [_ZN6thrust24THRUST_300001_SM_1000_NS8cuda_cub4core6detail5shmemE+96];
	setp.lt.s32 	%p212, %r590, %r64;
	mov.u64 	%rd257, %rd256;
	mov.u32 	%r591, %r590;
	@%p212 bra 	$L__BB8_60;
	setp.lt.s32 	%p213, %r64, %r590;
	mov.u64 	%rd257, %rd58;
	mov.u32 	%r591, %r64;
	@%p213 bra 	$L__BB8_60;
	setp.lt.s64 	%p214, %rd256, %rd58;
	min.s64 	%rd257, %rd256, %rd58;
	selp.b32 	%r591, %r590, %r64, %p214;
$L__BB8_60:
	ld.shared.u32 	%r67, [_ZN6thrust24THRUST_300001_SM_1000_NS8cuda_cub4core6detail5shmemE+104];
	ld.shared.u64 	%rd61, [_ZN6thrust24THRUST_300001_SM_1000_NS8cuda_cub4core6detail5shmemE+112];
	setp.lt.s32 	%p215, %r591, %r67;
	mov.u64 	%rd258, %rd257;
	mov.u32 	%r592, %r591;
	@%p215 bra 	$L__BB8_63;
	setp.lt.s32 	%p216, %r67, %r591;
	mov.u64 	%rd258, %rd61;
	mov.u32 	%r592, %r67;
	@%p216 bra 	$L__BB8_63;
	setp.lt.s64 	%p217, %rd257, %rd61;
	min.s64 	%rd258, %rd257, %rd61;
	selp.b32 	%r592, %r591, %r67, %p217;
$L__BB8_63:
	ld.shared.u32 	%r70, [_ZN6thrust24THRUST_300001_SM_1000_NS8cuda_cub4core6detail5shmemE+120];
	ld.shared.u64 	%rd64, [_ZN6thrust24THRUST_300001_SM_1000_NS8cuda_cub4core6detail5shmemE+128];
	setp.lt.s32 	%p218, %r592, %r70;
	mov.u32 	%r640, %r592;
	mov.u64 	%rd304, %rd258;
	@%p218 bra 	$L__BB8_195;
	setp.lt.s32 	%p219, %r70, %r592;
	mov.u32 	%r640, %r70;
	mov.u64 	%rd304, %rd64;
	@%p219 bra 	$L__BB8_195;
	setp.lt.s64 	%p220, %rd258, %rd64;
	min.s64 	%rd304, %rd258, %rd64;
	selp.b32 	%r640, %r592, %r70, %p220;
	bra.uni 	$L__BB8_195;
$L__BB8_66:
	// begin inline asm
	mov.u32 %r347, %laneid;
	// end inline asm
	and.b32  	%r368, %r1, 992;
	add.s32 	%r369, %r368, 32;
	setp.gt.s32 	%p117, %r369, %r205;
	not.b32 	%r370, %r368;
	add.s32 	%r371, %r205, %r370;
	selp.b32 	%r366, %r371, 31, %p117;
	mov.b32 	%r365, 1;
	mov.b32 	%r367, -1;
	// begin inline asm
	shfl.sync.down.b32 %r348, %r580, %r365, %r366, %r367;
	// end inline asm
	// begin inline asm
	shfl.sync.down.b32 %r353, %r354, %r365, %r366, %r367;
	// end inline asm
	mov.b64 	{%r359, %r364}, %rd246;
	// begin inline asm
	shfl.sync.down.b32 %r358, %r359, %r365, %r366, %r367;
	// end inline asm
	// begin inline asm
	shfl.sync.down.b32 %r363, %r364, %r365, %r366, %r367;
	// end inline asm
	mov.b64 	%rd66, {%r358, %r363};
	setp.ge.s32 	%p118, %r347, %r366;
	setp.lt.s32 	%p119, %r580, %r348;
	or.pred  	%p120, %p118, %p119;
	mov.u32 	%r593, %r580;
	mov.u64 	%rd259, %rd246;
	@%p120 bra 	$L__BB8_69;
	setp.lt.s32 	%p121, %r348, %r580;
	mov.u32 	%r593, %r348;
	mov.u64 	%rd259, %rd66;
	@%p121 bra 	$L__BB8_69;
	setp.lt.s64 	%p122, %rd246, %rd66;
	selp.b32 	%r593, %r580, %r348, %p122;
	min.s64 	%rd259, %rd246, %rd66;
$L__BB8_69:
	mov.b32 	%r389, 2;
	mov.b32 	%r391, -1;
	// begin inline asm
	shfl.sync.down.b32 %r372, %r593, %r389, %r366, %r391;
	// end inline asm
	// begin inline asm
	shfl.sync.down.b32 %r377, %r378, %r389, %r366, %r391;
	// end inline asm
	mov.b64 	{%r383, %r388}, %rd259;
	// begin inline asm
	shfl.sync.down.b32 %r382, %r383, %r389, %r366, %r391;
	// end inline asm
	// begin inline asm
	shfl.sync.down.b32 %r387, %r388, %r389, %r366, %r391;
	// end inline asm
	mov.b64 	%rd69, {%r382, %r387};
	add.s32 	%r392, %r347, 2;
	setp.gt.s32 	%p123, %r392, %r366;
	setp.lt.s32 	%p124, %r593, %r372;
	or.pred  	%p125, %p123, %p124;
	mov.u32 	%r594, %r593;
	mov.u64 	%rd260, %rd259;
	@%p125 bra 	$L__BB8_72;
	setp.lt.s32 	%p126, %r372, %r593;
	mov.u32 	%r594, %r372;
	mov.u64 	%rd260, %rd69;
	@%p126 bra 	$L__BB8_72;
	setp.lt.s64 	%p127, %rd259, %rd69;
	selp.b32 	%r594, %r593, %r372, %p127;
	min.s64 	%rd260, %rd259, %rd69;
$L__BB8_72:
	mov.b32 	%r410, 4;
	mov.b32 	%r412, -1;
	// begin inline asm
	shfl.sync.down.b32 %r393, %r594, %r410, %r366, %r412;
	// end inline asm
	// begin inline asm
	shfl.sync.down.b32 %r398, %r399, %r410, %r366, %r412;
	// end inline asm
	mov.b64 	{%r404, %r409}, %rd260;
	// begin inline asm
	shfl.sync.down.b32 %r403, %r404, %r410, %r366, %r412;
	// end inline asm
	// begin inline asm
	shfl.sync.down.b32 %r408, %r409, %r410, %r366, %r412;
	// end inline asm
	mov.b64 	%rd72, {%r403, %r408};
	add.s32 	%r413, %r347, 4;
	setp.gt.s32 	%p128, %r413, %r366;
	setp.lt.s32 	%p129, %r594, %r393;
	or.pred  	%p130, %p128, %p129;
	mov.u32 	%r595, %r594;
	mov.u64 	%rd261, %rd260;
	@%p130 bra 	$L__BB8_75;
	setp.lt.s32 	%p131, %r393, %r594;
	mov.u32 	%r595, %r393;
	mov.u64 	%rd261, %rd72;
	@%p131 bra 	$L__BB8_75;
	setp.lt.s64 	%p132, %rd260, %rd72;
	selp.b32 	%r595, %r594, %r393, %p132;
	min.s64 	%rd261, %rd260, %rd72;
$L__BB8_75:
	mov.b32 	%r431, 8;
	mov.b32 	%r433, -1;
	// begin inline asm
	shfl.sync.down.b32 %r414, %r595, %r431, %r366, %r433;
	// end inline asm
	// begin inline asm
	shfl.sync.down.b32 %r419, %r420, %r431, %r366, %r433;
	// end inline asm
	mov.b64 	{%r425, %r430}, %rd261;
	// begin inline asm
	shfl.sync.down.b32 %r424, %r425, %r431, %r366, %r433;
	// end inline asm
	// begin inline asm
	shfl.sync.down.b32 %r429, %r430, %r431, %r366, %r433;
	// end inline asm
	mov.b64 	%rd75, {%r424, %r429};
	add.s32 	%r434, %r347, 8;
	setp.gt.s32 	%p133, %r434, %r366;
	setp.lt.s32 	%p134, %r595, %r414;
	or.pred  	%p135, %p133, %p134;
	mov.u32 	%r596, %r595;
	mov.u64 	%rd262, %rd261;
	@%p135 bra 	$L__BB8_78;
	setp.lt.s32 	%p136, %r414, %r595;
	mov.u32 	%r596, %r414;
	mov.u64 	%rd262, %rd75;
	@%p136 bra 	$L__BB8_78;
	setp.lt.s64 	%p137, %rd261, %rd75;
	selp.b32 	%r596, %r595, %r414, %p137;
	min.s64 	%rd262, %rd261, %rd75;
$L__BB8_78:
	mov.b32 	%r452, 16;
	mov.b32 	%r454, -1;
	// begin inline asm
	shfl.sync.down.b32 %r435, %r596, %r452, %r366, %r454;
	// end inline asm
	// begin inline asm
	shfl.sync.down.b32 %r440, %r441, %r452, %r366, %r454;
	// end inline asm
	mov.b64 	{%r446, %r451}, %rd262;
	// begin inline asm
	shfl.sync.down.b32 %r445, %r446, %r452, %r366, %r454;
	// end inline asm
	// begin inline asm
	shfl.sync.down.b32 %r450, %r451, %r452, %r366, %r454;
	// end inline asm
	mov.b64 	%rd78, {%r445, %r450};
	add.s32 	%r455, %r347, 16;
	setp.gt.s32 	%p138, %r455, %r366;
	setp.lt.s32 	%p139, %r596, %r435;
	or.pred  	%p140, %p138, %p139;
	mov.u32 	%r640, %r596;
	mov.u64 	%rd304, %rd262;
	@%p140 bra 	$L__BB8_81;
	setp.lt.s32 	%p141, %r435, %r596;
	mov.u32 	%r640, %r435;
	mov.u64 	%rd304, %rd78;
	@%p141 bra 	$L__BB8_81;
	setp.lt.s64 	%p142, %rd262, %rd78;
	selp.b32 	%r640, %r596, %r435, %p142;
	min.s64 	%rd304, %rd262, %rd78;
$L__BB8_81:
	setp.ne.s32 	%p143, %r347, 0;
	@%p143 bra 	$L__BB8_83;
	shr.u32 	%r456, %r1, 1;
	and.b32  	%r457, %r456, 496;
	mov.u32 	%r458, _ZN6thrust24THRUST_300001_SM_1000_NS8cuda_cub4core6detail5shmemE;
	add.s32 	%r459, %r458, %r457;
	st.shared.u32 	[%r459+8], %r640;
	st.shared.u64 	[%r459+16], %rd304;
$L__BB8_83:
	bar.sync 	0;
	setp.ne.s32 	%p144, %r1, 0;
	@%p144 bra 	$L__BB8_195;
	setp.lt.s32 	%p145, %r205, 33;
	mov.u32 	%r598, %r640;
	mov.u64 	%rd264, %rd304;
	@%p145 bra 	$L__BB8_88;
	ld.shared.u32 	%r89, [_ZN6thrust24THRUST_300001_SM_1000_NS8cuda_cub4core6detail5shmemE+24];
	ld.shared.u64 	%rd81, [_ZN6thrust24THRUST_300001_SM_1000_NS8cuda_cub4core6detail5shmemE+32];
	setp.lt.s32 	%p146, %r640, %r89;
	mov.u32 	%r598, %r640;
	mov.u64 	%rd264, %rd304;
	@%p146 bra 	$L__BB8_88;
	setp.lt.s32 	%p147, %r89, %r640;
	mov.u32 	%r598, %r89;
	mov.u64 	%rd264, %rd81;
	@%p147 bra 	$L__BB8_88;
	setp.lt.s64 	%p148, %rd304, %rd81;
	selp.b32 	%r598, %r640, %r89, %p148;
	min.s64 	%rd264, %rd304, %rd81;
$L__BB8_88:
	setp.lt.s32 	%p149, %r205, 65;
	mov.u32 	%r599, %r598;
	mov.u64 	%rd265, %rd264;
	@%p149 bra 	$L__BB8_92;
	ld.shared.u32 	%r92, [_ZN6thrust24THRUST_300001_SM_1000_NS8cuda_cub4core6detail5shmemE+40];
	ld.shared.u64 	%rd84, [_ZN6thrust24THRUST_300001_SM_1000_NS8cuda_cub4core6detail5shmemE+48];
	setp.lt.s32 	%p150, %r598, %r92;
	mov.u32 	%r599, %r598;
	mov.u64 	%rd265, %rd264;
	@%p150 bra 	$L__BB8_92;
	setp.lt.s32 	%p151, %r92, %r598;
	mov.u32 	%r599, %r92;
	mov.u64 	%rd265, %rd84;
	@%p151 bra 	$L__BB8_92;
	setp.lt.s64 	%p152, %rd264, %rd84;
	selp.b32 	%r599, %r598, %r92, %p152;
	min.s64 	%rd265, %rd264, %rd84;
$L__BB8_92:
	setp.lt.s32 	%p153, %r205, 97;
	mov.u32 	%r600, %r599;
	mov.u64 	%rd266, %rd265;
	@%p153 bra 	$L__BB8_96;
	ld.shared.u32 	%r95, [_ZN6thrust24THRUST_300001_SM_1000_NS8cuda_cub4core6detail5shmemE+56];
	ld.shared.u64 	%rd87, [_ZN6thrust24THRUST_300001_SM_1000_NS8cuda_cub4core6detail5shmemE+64];
	setp.lt.s32 	%p154, %r599, %r95;
	mov.u32 	%r600, %r599;
	mov.u64 	%rd266, %rd265;
	@%p154 bra 	$L__BB8_96;
	setp.lt.s32 	%p155, %r95, %r599;
	mov.u32 	%r600, %r95;
	mov.u64 	%rd266, %rd87;
	@%p155 bra 	$L__BB8_96;
	setp.lt.s64 	%p156, %rd265, %rd87;
	selp.b32 	%r600, %r599, %r95, %p156;
	min.s64 	%rd266, %rd265, %rd87;
$L__BB8_96:
	setp.lt.s32 	%p157, %r205, 129;
	mov.u32 	%r601, %r600;
	mov.u64 	%rd267, %rd266;
	@%p157 bra 	$L__BB8_100;
	ld.shared.u32 	%r98, [_ZN6thrust24THRUST_300001_SM_1000_NS8cuda_cub4core6detail5shmemE+72];
	ld.shared.u64 	%rd90, [_ZN6thrust24THRUST_300001_SM_1000_NS8cuda_cub4core6detail5shmemE+80];
	setp.lt.s32 	%p158, %r600, %r98;
	mov.u32 	%r601, %r600;
	mov.u64 	%rd267, %rd266;
	@%p158 bra 	$L__BB8_100;
	setp.lt.s32 	%p159, %r98, %r600;
	mov.u32 	%r601, %r98;
	mov.u64 	%rd267, %rd90;
	@%p159 bra 	$L__BB8_100;
	setp.lt.s64 	%p160, %rd266, %rd90;
	selp.b32 	%r601, %r600, %r98, %p160;
	min.s64 	%rd267, %rd266, %rd90;
$L__BB8_100:
	setp.lt.s32 	%p161, %r205, 161;
	mov.u32 	%r602, %r601;
	mov.u64 	%rd268, %rd267;
	@%p161 bra 	$L__BB8_104;
	ld.shared.u32 	%r101, [_ZN6thrust24THRUST_300001_SM_1000_NS8cuda_cub4core6detail5shmemE+88];
	ld.shared.u64 	%rd93, [_ZN6thrust24THRUST_300001_SM_1000_NS8cuda_cub4core6detail5shmemE+96];
	setp.lt.s32 	%p162, %r601, %r101;
	mov.u32 	%r602, %r601;
	mov.u64 	%rd268, %rd267;
	@%p162 bra 	$L__BB8_104;
	setp.lt.s32 	%p163, %r101, %r601;
	mov.u32 	%r602, %r101;
	mov.u64 	%rd268, %rd93;
	@%p163 bra 	$L__BB8_104;
	setp.lt.s64 	%p164, %rd267, %rd93;
	selp.b32 	%r602, %r601, %r101, %p164;
	min.s64 	%rd268, %rd267, %rd93;
$L__BB8_104:
	setp.lt.s32 	%p165, %r205, 193;
	mov.u32 	%r603, %r602;
	mov.u64 	%rd269, %rd268;
	@%p165 bra 	$L__BB8_108;
	ld.shared.u32 	%r104, [_ZN6thrust24THRUST_300001_SM_1000_NS8cuda_cub4core6detail5shmemE+104];
	ld.shared.u64 	%rd96, [_ZN6thrust24THRUST_300001_SM_1000_NS8cuda_cub4core6detail5shmemE+112];
	setp.lt.s32 	%p166, %r602, %r104;
	mov.u32 	%r603, %r602;
	mov.u64 	%rd269, %rd268;
	@%p166 bra 	$L__BB8_108;
	setp.lt.s32 	%p167, %r104, %r602;
	mov.u32 	%r603, %r104;
	mov.u64 	%rd269, %rd96;
	@%p167 bra 	$L__BB8_108;
	setp.lt.s64 	%p168, %rd268, %rd96;
	selp.b32 	%r603, %r602, %r104, %p168;
	min.s64 	%rd269, %rd268, %rd96;
$L__BB8_108:
	setp.lt.s32 	%p169, %r205, 225;
	mov.u32 	%r640, %r603;
	mov.u64 	%rd304, %rd269;
	@%p169 bra 	$L__BB8_195;
	ld.shared.u32 	%r107, [_ZN6thrust24THRUST_300001_SM_1000_NS8cuda_cub4core6detail5shmemE+120];
	ld.shared.u64 	%rd99, [_ZN6thrust24THRUST_300001_SM_1000_NS8cuda_cub4core6detail5shmemE+128];
	setp.lt.s32 	%p170, %r603, %r107;
	mov.u32 	%r640, %r603;
	mov.u64 	%rd304, %rd269;
	@%p170 bra 	$L__BB8_195;
	setp.lt.s32 	%p171, %r107, %r603;
	mov.u32 	%r640, %r107;
	mov.u64 	%rd304, %rd99;
	@%p171 bra 	$L__BB8_195;
	setp.lt.s64 	%p172, %rd269, %rd99;
	selp.b32 	%r640, %r603, %r107, %p172;
	min.s64 	%rd304, %rd269, %rd99;
	bra.uni 	$L__BB8_195;
$L__BB8_112:
	mov.u32 	%r109, %tid.x;
	cvt.u64.u32 	%rd101, %r109;
	mul.wide.u32 	%rd198, %r109, 4;
	add.s64 	%rd102, %rd1, %rd198;
	ld.global.u32 	%r206, [%rd102];
	add.s32 	%r207, %r109, 256;
	cvt.u64.u32 	%rd199, %r207;
	ld.global.u32 	%r208, [%rd102+1024];
	add.s32 	%r209, %r109, 512;
	cvt.u64.u32 	%rd200, %r209;
	ld.global.u32 	%r210, [%rd102+2048];
	add.s32 	%r211, %r109, 768;
	cvt.u64.u32 	%rd201, %r211;
	ld.global.u32 	%r212, [%rd102+3072];
	or.b32  	%r213, %r109, 1024;
	cvt.u64.u32 	%rd103, %r213;
	add.s64 	%rd104, %rd196, %rd103;
	ld.global.u32 	%r110, [%rd102+4096];
	setp.lt.s32 	%p3, %r208, %r206;
	min.s32 	%r214, %r208, %r206;
	selp.b64 	%rd202, %rd199, %rd101, %p3;
	setp.lt.s32 	%p4, %r210, %r214;
	min.s32 	%r215, %r210, %r214;
	selp.b64 	%rd203, %rd200, %rd202, %p4;
	setp.lt.s32 	%p5, %r212, %r215;
	min.s32 	%r111, %r212, %r215;
	selp.b64 	%rd105, %rd201, %rd203, %p5;
	add.s64 	%rd106, %rd196, %rd105;
	setp.lt.s32 	%p6, %r111, %r110;
	mov.u32 	%r627, %r111;
	mov.u64 	%rd291, %rd106;
	@%p6 bra 	$L__BB8_115;
	setp.lt.s32 	%p7, %r110, %r111;
	mov.u32 	%r627, %r110;
	mov.u64 	%rd291, %rd104;
	@%p7 bra 	$L__BB8_115;
	setp.lt.u64 	%p8, %rd105, %rd103;
	selp.b32 	%r627, %r111, %r110, %p8;
	selp.b64 	%rd291, %rd106, %rd104, %p8;
$L__BB8_115:
	setp.lt.u32 	%p9, %r205, 2560;
	mov.b32 	%r613, 1280;
	@%p9 bra 	$L__BB8_133;
	mov.b32 	%r613, 1280;
$L__BB8_117:
	mov.u32 	%r114, %r613;
	cvt.u64.u32 	%rd204, %r114;
	add.s64 	%rd205, %rd101, %rd204;
	mul.wide.u32 	%rd206, %r114, 4;
	add.s64 	%rd207, %rd102, %rd206;
	add.s64 	%rd110, %rd205, %rd196;
	ld.global.u32 	%r116, [%rd207];
	add.s64 	%rd111, %rd110, 256;
	ld.global.u32 	%r117, [%rd207+1024];
	add.s64 	%rd112, %rd110, 512;
	ld.global.u32 	%r118, [%rd207+2048];
	add.s64 	%rd113, %rd110, 768;
	ld.global.u32 	%r119, [%rd207+3072];
	add.s64 	%rd114, %rd110, 1024;
	ld.global.u32 	%r120, [%rd207+4096];
	setp.lt.s32 	%p10, %r627, %r116;
	mov.u32 	%r607, %r627;
	mov.u64 	%rd272, %rd291;
	@%p10 bra 	$L__BB8_120;
	setp.lt.s32 	%p11, %r116, %r627;
	mov.u32 	%r607, %r116;
	mov.u64 	%rd272, %rd110;
	@%p11 bra 	$L__BB8_120;
	setp.lt.s64 	%p12, %rd291, %rd110;
	selp.b32 	%r607, %r627, %r116, %p12;
	min.s64 	%rd272, %rd291, %rd110;
$L__BB8_120:
	setp.lt.s32 	%p13, %r607, %r117;
	mov.u32 	%r608, %r607;
	mov.u64 	%rd273, %rd272;
	@%p13 bra 	$L__BB8_123;
	setp.lt.s32 	%p14, %r117, %r607;
	mov.u32 	%r608, %r117;
	mov.u64 	%rd273, %rd111;
	@%p14 bra 	$L__BB8_123;
	setp.lt.s64 	%p15, %rd272, %rd111;
	selp.b32 	%r608, %r607, %r117, %p15;
	min.s64 	%rd273, %rd272, %rd111;
$L__BB8_123:
	setp.lt.s32 	%p16, %r608, %r118;
	mov.u32 	%r609, %r608;
	mov.u64 	%rd274, %rd273;
	@%p16 bra 	$L__BB8_126;
	setp.lt.s32 	%p17, %r118, %r608;
	mov.u32 	%r609, %r118;
	mov.u64 	%rd274, %rd112;
	@%p17 bra 	$L__BB8_126;
	setp.lt.s64 	%p18, %rd273, %rd112;
	selp.b32 	%r609, %r608, %r118, %p18;
	min.s64 	%rd274, %rd273, %rd112;
$L__BB8_126:
	setp.lt.s32 	%p19, %r609, %r119;
	mov.u32 	%r610, %r609;
	mov.u64 	%rd275, %rd274;
	@%p19 bra 	$L__BB8_129;
	setp.lt.s32 	%p20, %r119, %r609;
	mov.u32 	%r610, %r119;
	mov.u64 	%rd275, %rd113;
	@%p20 bra 	$L__BB8_129;
	setp.lt.s64 	%p21, %rd274, %rd113;
	selp.b32 	%r610, %r609, %r119, %p21;
	min.s64 	%rd275, %rd274, %rd113;
$L__BB8_129:
	setp.lt.s32 	%p22, %r610, %r120;
	mov.u32 	%r627, %r610;
	mov.u64 	%rd291, %rd275;
	@%p22 bra 	$L__BB8_132;
	setp.lt.s32 	%p23, %r120, %r610;
	mov.u32 	%r627, %r120;
	mov.u64 	%rd291, %rd114;
	@%p23 bra 	$L__BB8_132;
	setp.lt.s64 	%p24, %rd275, %rd114;
	selp.b32 	%r627, %r610, %r120, %p24;
	min.s64 	%rd291, %rd275, %rd114;
$L__BB8_132:
	add.s32 	%r613, %r114, 1280;
	add.s32 	%r218, %r114, 2560;
	setp.le.s32 	%p25, %r218, %r205;
	@%p25 bra 	$L__BB8_117;
$L__BB8_133:
	setp.le.s32 	%p26, %r205, %r613;
	@%p26 bra 	$L__BB8_156;
	sub.s32 	%r134, %r205, %r613;
	setp.ge.s32 	%p27, %r109, %r134;
	@%p27 bra 	$L__BB8_156;
	not.b32 	%r220, %r109;
	add.s32 	%r221, %r205, %r220;
	sub.s32 	%r135, %r221, %r613;
	and.b32  	%r222, %r135, 768;
	setp.eq.s32 	%p28, %r222, 768;
	mov.u32 	%r618, %r109;
	@%p28 bra 	$L__BB8_141;
	add.s32 	%r223, %r109, %r613;
	cvt.u64.u32 	%rd209, %r223;
	add.s64 	%rd279, %rd196, %rd209;
	mul.wide.u32 	%rd210, %r223, 4;
	add.s64 	%rd278, %rd1, %rd210;
	shr.u32 	%r224, %r135, 8;
	add.s32 	%r225, %r224, 1;
	and.b32  	%r226, %r225, 3;
	neg.s32 	%r614, %r226;
	mov.u32 	%r618, %r109;
$L__BB8_137:
	.pragma "nounroll";
	mov.u64 	%rd130, %rd291;
	mov.u32 	%r139, %r627;
	ld.global.u32 	%r140, [%rd278];
	setp.lt.s32 	%p29, %r139, %r140;
	@%p29 bra 	$L__BB8_140;
	setp.lt.s32 	%p30, %r140, %r139;
	mov.u32 	%r627, %r140;
	mov.u64 	%rd291, %rd279;
	@%p30 bra 	$L__BB8_140;
	setp.lt.s64 	%p31, %rd130, %rd279;
	selp.b32 	%r627, %r139, %r140, %p31;
	min.s64 	%rd291, %rd130, %rd279;
$L__BB8_140:
	add.s32 	%r618, %r618, 256;
	add.s64 	%rd279, %rd279, 256;
	add.s64 	%rd278, %rd278, 1024;
	add.s32 	%r614, %r614, 1;
	setp.ne.s32 	%p32, %r614, 0;
	@%p32 bra 	$L__BB8_137;
$L__BB8_141:
	setp.lt.u32 	%p33, %r135, 768;
	@%p33 bra 	$L__BB8_156;
	add.s32 	%r621, %r618, %r613;
	cvt.u64.u32 	%rd211, %r621;
	add.s64 	%rd286, %rd196, %rd211;
	cvt.u64.u32 	%rd212, %r618;
	cvt.u64.u32 	%rd213, %r613;
	add.s64 	%rd214, %rd212, %rd213;
	shl.b64 	%rd215, %rd214, 2;
	add.s64 	%rd216, %rd215, %rd1;
	add.s64 	%rd285, %rd216, 3072;
	mul.wide.u32 	%rd217, %r621, 4;
	add.s64 	%rd284, %rd1, %rd217;
	add.s32 	%r622, %r618, 512;
$L__BB8_143:
	mov.u32 	%r151, %r622;
	ld.global.u32 	%r153, [%rd284];
	setp.lt.s32 	%p34, %r627, %r153;
	mov.u32 	%r624, %r627;
	mov.u64 	%rd288, %rd291;
	@%p34 bra 	$L__BB8_146;
	setp.lt.s32 	%p35, %r153, %r627;
	mov.u32 	%r624, %r153;
	mov.u64 	%rd288, %rd286;
	@%p35 bra 	$L__BB8_146;
	setp.lt.s64 	%p36, %rd291, %rd286;
	selp.b32 	%r624, %r627, %r153, %p36;
	min.s64 	%rd288, %rd291, %rd286;
$L__BB8_146:
	add.s32 	%r227, %r621, 256;
	cvt.u64.u32 	%rd218, %r227;
	add.s64 	%rd146, %rd196, %rd218;
	ld.global.u32 	%r156, [%rd285+-2048];
	setp.lt.s32 	%p37, %r624, %r156;
	mov.u32 	%r625, %r624;
	mov.u64 	%rd289, %rd288;
	@%p37 bra 	$L__BB8_149;
	setp.lt.s32 	%p38, %r156, %r624;
	mov.u32 	%r625, %r156;
	mov.u64 	%rd289, %rd146;
	@%p38 bra 	$L__BB8_149;
	setp.lt.s64 	%p39, %rd288, %rd146;
	selp.b32 	%r625, %r624, %r156, %p39;
	min.s64 	%rd289, %rd288, %rd146;
$L__BB8_149:
	add.s32 	%r228, %r621, 512;
	cvt.u64.u32 	%rd219, %r228;
	add.s64 	%rd149, %rd196, %rd219;
	ld.global.u32 	%r159, [%rd285+-1024];
	setp.lt.s32 	%p40, %r625, %r159;
	mov.u32 	%r626, %r625;
	mov.u64 	%rd290, %rd289;
	@%p40 bra 	$L__BB8_152;
	setp.lt.s32 	%p41, %r159, %r625;
	mov.u32 	%r626, %r159;
	mov.u64 	%rd290, %rd149;
	@%p41 bra 	$L__BB8_152;
	setp.lt.s64 	%p42, %rd289, %rd149;
	selp.b32 	%r626, %r625, %r159, %p42;
	min.s64 	%rd290, %rd289, %rd149;
$L__BB8_152:
	add.s32 	%r229, %r621, 768;
	cvt.u64.u32 	%rd220, %r229;
	add.s64 	%rd152, %rd196, %rd220;
	ld.global.u32 	%r162, [%rd285];
	setp.lt.s32 	%p43, %r626, %r162;
	mov.u32 	%r627, %r626;
	mov.u64 	%rd291, %rd290;
	@%p43 bra 	$L__BB8_155;
	setp.lt.s32 	%p44, %r162, %r626;
	mov.u32 	%r627, %r162;
	mov.u64 	%rd291, %rd152;
	@%p44 bra 	$L__BB8_155;
	setp.lt.s64 	%p45, %rd290, %rd152;
	selp.b32 	%r627, %r626, %r162, %p45;
	min.s64 	%rd291, %rd290, %rd152;
$L__BB8_155:
	add.s64 	%rd286, %rd286, 1024;
	add.s64 	%rd285, %rd285, 4096;
	add.s64 	%rd284, %rd284, 4096;
	add.s32 	%r622, %r151, 1024;
	add.s32 	%r230, %r151, 512;
	add.s32 	%r621, %r621, 1024;
	setp.lt.s32 	%p46, %r230, %r134;
	@%p46 bra 	$L__BB8_143;
$L__BB8_156:
	// begin inline asm
	mov.u32 %r231, %laneid;
	// end inline asm
	mov.b32 	%r249, 1;
	mov.b32 	%r250, 31;
	mov.b32 	%r251, -1;
	// begin inline asm
	shfl.sync.down.b32 %r232, %r627, %r249, %r250, %r251;
	// end inline asm
	// begin inline asm
	shfl.sync.down.b32 %r237, %r238, %r249, %r250, %r251;
	// end inline asm
	mov.b64 	{%r243, %r248}, %rd291;
	// begin inline asm
	shfl.sync.down.b32 %r242, %r243, %r249, %r250, %r251;
	// end inline asm
	// begin inline asm
	shfl.sync.down.b32 %r247, %r248, %r249, %r250, %r251;
	// end inline asm
	mov.b64 	%rd159, {%r242, %r247};
	setp.gt.s32 	%p47, %r231, 30;
	setp.lt.s32 	%p48, %r627, %r232;
	or.pred  	%p49, %p47, %p48;
	mov.u32 	%r629, %r627;
	mov.u64 	%rd293, %rd291;
	@%p49 bra 	$L__BB8_159;
	setp.lt.s32 	%p50, %r232, %r627;
	mov.u32 	%r629, %r232;
	mov.u64 	%rd293, %rd159;
	@%p50 bra 	$L__BB8_159;
	setp.lt.s64 	%p51, %rd291, %rd159;
	selp.b32 	%r629, %r627, %r232, %p51;
	min.s64 	%rd293, %rd291, %rd159;
$L__BB8_159:
	mov.b32 	%r269, 2;
	mov.b32 	%r270, 31;
	mov.b32 	%r271, -1;
	// begin inline asm
	shfl.sync.down.b32 %r252, %r629, %r269, %r270, %r271;
	// end inline asm
	// begin inline asm
	shfl.sync.down.b32 %r257, %r258, %r269, %r270, %r271;
	// end inline asm
	mov.b64 	{%r263, %r268}, %rd293;
	// begin inline asm
	shfl.sync.down.b32 %r262, %r263, %r269, %r270, %r271;
	// end inline asm
	// begin inline asm
	shfl.sync.down.b32 %r267, %r268, %r269, %r270, %r271;
	// end inline asm
	mov.b64 	%rd162, {%r262, %r267};
	setp.gt.s32 	%p52, %r231, 29;
	setp.lt.s32 	%p53, %r629, %r252;
	or.pred  	%p54, %p52, %p53;
	mov.u32 	%r630, %r629;
	mov.u64 	%rd294, %rd293;
	@%p54 bra 	$L__BB8_162;
	setp.lt.s32 	%p55, %r252, %r629;
	mov.u32 	%r630, %r252;
	mov.u64 	%rd294, %rd162;
	@%p55 bra 	$L__BB8_162;
	setp.lt.s64 	%p56, %rd293, %rd162;
	selp.b32 	%r630, %r629, %r252, %p56;
	min.s64 	%rd294, %rd293, %rd162;
$L__BB8_162:
	mov.b32 	%r289, 4;
	mov.b32 	%r290, 31;
	mov.b32 	%r291, -1;
	// begin inline asm
	shfl.sync.down.b32 %r272, %r630, %r289, %r290, %r291;
	// end inline asm
	// begin inline asm
	shfl.sync.down.b32 %r277, %r278, %r289, %r290, %r291;
	// end inline asm
	mov.b64 	{%r283, %r288}, %rd294;
	// begin inline asm
	shfl.sync.down.b32 %r282, %r283, %r289, %r290, %r291;
	// end inline asm
	// begin inline asm
	shfl.sync.down.b32 %r287, %r288, %r289, %r290, %r291;
	// end inline asm
	mov.b64 	%rd165, {%r282, %r287};
	setp.gt.s32 	%p57, %r231, 27;
	setp.lt.s32 	%p58, %r630, %r272;
	or.pred  	%p59, %p57, %p58;
	mov.u32 	%r631, %r630;
	mov.u64 	%rd295, %rd294;
	@%p59 bra 	$L__BB8_165;
	setp.lt.s32 	%p60, %r272, %r630;
	mov.u32 	%r631, %r272;
	mov.u64 	%rd295, %rd165;
	@%p60 bra 	$L__BB8_165;
	setp.lt.s64 	%p61, %rd294, %rd165;
	selp.b32 	%r631, %r630, %r272, %p61;
	min.s64 	%rd295, %rd294, %rd165;
$L__BB8_165:
	mov.b32 	%r309, 8;
	mov.b32 	%r310, 31;
	mov.b32 	%r311, -1;
	// begin inline asm
	shfl.sync.down.b32 %r292, %r631, %r309, %r310, %r311;
	// end inline asm
	// begin inline asm
	shfl.sync.down.b32 %r297, %r298, %r309, %r310, %r311;
	// end inline asm
	mov.b64 	{%r303, %r308}, %rd295;
	// begin inline asm
	shfl.sync.down.b32 %r302, %r303, %r309, %r310, %r311;
	// end inline asm
	// begin inline asm
	shfl.sync.down.b32 %r307, %r308, %r309, %r310, %r311;
	// end inline asm
	mov.b64 	%rd168, {%r302, %r307};
	setp.gt.s32 	%p62, %r231, 23;
	setp.lt.s32 	%p63, %r631, %r292;
	or.pred  	%p64, %p62, %p63;
	mov.u32 	%r632, %r631;
	mov.u64 	%rd296, %rd295;
	@%p64 bra 	$L__BB8_168;
	setp.lt.s32 	%p65, %r292, %r631;
	mov.u32 	%r632, %r292;
	mov.u64 	%rd296, %rd168;
	@%p65 bra 	$L__BB8_168;
	setp.lt.s64 	%p66, %rd295, %rd168;
	selp.b32 	%r632, %r631, %r292, %p66;
	min.s64 	%rd296, %rd295, %rd168;
$L__BB8_168:
	mov.b32 	%r329, 16;
	mov.b32 	%r330, 31;
	mov.b32 	%r331, -1;
	// begin inline asm
	shfl.sync.down.b32 %r312, %r632, %r329, %r330, %r331;
	// end inline asm
	// begin inline asm
	shfl.sync.down.b32 %r317, %r318, %r329, %r330, %r331;
	// end inline asm
	mov.b64 	{%r323, %r328}, %rd296;
	// begin inline asm
	shfl.sync.down.b32 %r322, %r323, %r329, %r330, %r331;
	// end inline asm
	// begin inline asm
	shfl.sync.down.b32 %r327, %r328, %r329, %r330, %r331;
	// end inline asm
	mov.b64 	%rd171, {%r322, %r327};
	setp.gt.s32 	%p67, %r231, 15;
	setp.lt.s32 	%p68, %r632, %r312;
	or.pred  	%p69, %p67, %p68;
	mov.u32 	%r640, %r632;
	mov.u64 	%rd304, %rd296;
	@%p69 bra 	$L__BB8_171;
	setp.lt.s32 	%p70, %r312, %r632;
	mov.u32 	%r640, %r312;
	mov.u64 	%rd304, %rd171;
	@%p70 bra 	$L__BB8_171;
	setp.lt.s64 	%p71, %rd296, %rd171;
	selp.b32 	%r640, %r632, %r312, %p71;
	min.s64 	%rd304, %rd296, %rd171;
$L__BB8_171:
	setp.ne.s32 	%p72, %r231, 0;
	@%p72 bra 	$L__BB8_173;
	shr.u32 	%r332, %r109, 1;
	and.b32  	%r333, %r332, 496;
	mov.u32 	%r334, _ZN6thrust24THRUST_300001_SM_1000_NS8cuda_cub4core6detail5shmemE;
	add.s32 	%r335, %r334, %r333;
	st.shared.u32 	[%r335+8], %r640;
	st.shared.u64 	[%r335+16], %rd304;
$L__BB8_173:
	bar.sync 	0;
	setp.ne.s32 	%p73, %r109, 0;
	@%p73 bra 	$L__BB8_195;
	ld.shared.u32 	%r184, [_ZN6thrust24THRUST_300001_SM_1000_NS8cuda_cub4core6detail5shmemE+24];
	ld.shared.u64 	%rd174, [_ZN6thrust24THRUST_300001_SM_1000_NS8cuda_cub4core6detail5shmemE+32];
	setp.lt.s32 	%p74, %r640, %r184;
	mov.u32 	%r634, %r640;
	mov.u64 	%rd298, %rd304;
	@%p74 bra 	$L__BB8_177;
	setp.lt.s32 	%p75, %r184, %r640;
	mov.u32 	%r634, %r184;
	mov.u64 	%rd298, %rd174;
	@%p75 bra 	$L__BB8_177;
	setp.lt.s64 	%p76, %rd304, %rd174;
	selp.b32 	%r634, %r640, %r184, %p76;
	min.s64 	%rd298, %rd304, %rd174;
$L__BB8_177:
	ld.shared.u32 	%r187, [_ZN6thrust24THRUST_300001_SM_1000_NS8cuda_cub4core6detail5shmemE+40];
	ld.shared.u64 	%rd177, [_ZN6thrust24THRUST_300001_SM_1000_NS8cuda_cub4core6detail5shmemE+48];
	setp.lt.s32 	%p77, %r634, %r187;
	mov.u32 	%r635, %r634;
	mov.u64 	%rd299, %rd298;
	@%p77 bra 	$L__BB8_180;
	setp.lt.s32 	%p78, %r187, %r634;
	mov.u32 	%r635, %r187;
	mov.u64 	%rd299, %rd177;
	@%p78 bra 	$L__BB8_180;
	setp.lt.s64 	%p79, %rd298, %rd177;
	selp.b32 	%r635, %r634, %r187, %p79;
	min.s64 	%rd299, %rd298, %rd177;
$L__BB8_180:
	ld.shared.u32 	%r190, [_ZN6thrust24THRUST_300001_SM_1000_NS8cuda_cub4core6detail5shmemE+56];
	ld.shared.u64 	%rd180, [_ZN6thrust24THRUST_300001_SM_1000_NS8cuda_cub4core6detail5shmemE+64];
	setp.lt.s32 	%p80, %r635, %r190;
	mov.u32 	%r636, %r635;
	mov.u64 	%rd300, %rd299;
	@%p80 bra 	$L__BB8_183;
	setp.lt.s32 	%p81, %r190, %r635;
	mov.u32 	%r636, %r190;
	mov.u64 	%rd300, %rd180;
	@%p81 bra 	$L__BB8_183;
	setp.lt.s64 	%p82, %rd299, %rd180;
	selp.b32 	%r636, %r635, %r190, %p82;
	min.s64 	%rd300, %rd299, %rd180;
$L__BB8_183:
	ld.shared.u32 	%r193, [_ZN6thrust24THRUST_300001_SM_1000_NS8cuda_cub4core6detail5shmemE+72];
	ld.shared.u64 	%rd183, [_ZN6thrust24THRUST_300001_SM_1000_NS8cuda_cub4core6detail5shmemE+80];
	setp.lt.s32 	%p83, %r636, %r193;
	mov.u32 	%r637, %r636;
	mov.u64 	%rd301, %rd300;
	@%p83 bra 	$L__BB8_186;
	setp.lt.s32 	%p84, %r193, %r636;
	mov.u32 	%r637, %r193;
	mov.u64 	%rd301, %rd183;
	@%p84 bra 	$L__BB8_186;
	setp.lt.s64 	%p85, %rd300, %rd183;
	selp.b32 	%r637, %r636, %r193, %p85;
	min.s64 	%rd301, %rd300, %rd183;
$L__BB8_186:
	ld.shared.u32 	%r196, [_ZN6thrust24THRUST_300001_SM_1000_NS8cuda_cub4core6detail5shmemE+88];
	ld.shared.u64 	%rd186, [_ZN6thrust24THRUST_300001_SM_1000_NS8cuda_cub4core6detail5shmemE+96];
	setp.lt.s32 	%p86, %r637, %r196;
	mov.u32 	%r638, %r637;
	mov.u64 	%rd302, %rd301;
	@%p86 bra 	$L__BB8_189;
	setp.lt.s32 	%p87, %r196, %r637;
	mov.u32 	%r638, %r196;
	mov.u64 	%rd302, %rd186;
	@%p87 bra 	$L__BB8_189;
	setp.lt.s64 	%p88, %rd301, %rd186;
	selp.b32 	%r638, %r637, %r196, %p88;
	min.s64 	%rd302, %rd301, %rd186;
$L__BB8_189:
	ld.shared.u32 	%r199, [_ZN6thrust24THRUST_300001_SM_1000_NS8cuda_cub4core6detail5shmemE+104];
	ld.shared.u64 	%rd189, [_ZN6thrust24THRUST_300001_SM_1000_NS8cuda_cub4core6detail5shmemE+112];
	setp.lt.s32 	%p89, %r638, %r199;
	mov.u32 	%r639, %r638;
	mov.u64 	%rd303, %rd302;
	@%p89 bra 	$L__BB8_192;
	setp.lt.s32 	%p90, %r199, %r638;
	mov.u32 	%r639, %r199;
	mov.u64 	%rd303, %rd189;
	@%p90 bra 	$L__BB8_192;
	setp.lt.s64 	%p91, %rd302, %rd189;
	selp.b32 	%r639, %r638, %r199, %p91;
	min.s64 	%rd303, %rd302, %rd189;
$L__BB8_192:
	ld.shared.u32 	%r202, [_ZN6thrust24THRUST_300001_SM_1000_NS8cuda_cub4core6detail5shmemE+120];
	ld.shared.u64 	%rd192, [_ZN6thrust24THRUST_300001_SM_1000_NS8cuda_cub4core6detail5shmemE+128];
	setp.lt.s32 	%p92, %r639, %r202;
	mov.u32 	%r640, %r639;
	mov.u64 	%rd304, %rd303;
	@%p92 bra 	$L__BB8_195;
	setp.lt.s32 	%p93, %r202, %r639;
	mov.u32 	%r640, %r202;
	mov.u64 	%rd304, %rd192;
	@%p93 bra 	$L__BB8_195;
	setp.lt.s64 	%p94, %rd303, %rd192;
	selp.b32 	%r640, %r639, %r202, %p94;
	min.s64 	%rd304, %rd303, %rd192;
$L__BB8_195:
	mov.u32 	%r565, %tid.x;
	setp.ne.s32 	%p221, %r565, 0;
	@%p221 bra 	$L__BB8_197;
	ld.param.u64 	%rd234, [_ZN6thrust24THRUST_300001_SM_1000_NS8cuda_cub4core6detail13_kernel_agentINS1_8__reduce11ReduceAgentINS0_12zip_iteratorIN4cuda3std3__45tupleIJNS0_10device_ptrIiEENS0_17counting_iteratorIlNS0_11use_defaultESF_SF_EEEEEEEPNSB_IJilEEESJ_iNS1_9__extrema9arg_min_fIilNSA_4lessIiEEEEEEJSI_SK_iSP_EEEvDpT0__param_1];
	cvta.to.global.u64 	%rd233, %rd234;
	st.global.u32 	[%rd233], %r640;
	st.global.u64 	[%rd233+8], %rd304;
$L__BB8_197:
	ret;

}
	// .globl	_ZN6thrust24THRUST_300001_SM_1000_NS8cuda_cub4core6detail13_kernel_agentINS1_8__reduce11ReduceAgentINS0_12zip_iteratorIN4cuda3std3__45tupleIJNS0_10device_ptrIiEENS0_17counting_iteratorIlNS0_11use_defaultESF_SF_EEEEEEEPNSB_IJilEEESJ_iNS1_9__extrema9arg_min_fIilNSA_4lessIiEEEEEEJSI_SK_iN3cub18CUB_300001_SM_100013GridEvenShareIiEENSS_9GridQueueIjEESP_EEEvDpT0_
.visible .entry _ZN6thrust24THRUST_300001_SM_1000_NS8cuda_cub4core6detail13_kernel_agentINS1_8__reduce11ReduceAgentINS0_12zip_iteratorIN4cuda3std3__45tupleIJNS0_10device_ptrIiEENS0_17counting_iteratorIlNS0_11use_defaultESF_SF_EEEEEEEPNSB_IJilEEESJ_iNS1_9__extrema9arg_min_fIilNSA_4lessIiEEEEEEJSI_SK_iN3cub18CUB_300001_SM_100013GridEvenShareIiEENSS_9GridQueueIjEESP_EEEvDpT0_(
	.param .align 8 .b8 _ZN6thrust24THRUST_300001_SM_1000_NS8cuda_cub4core6detail13_kernel_agentINS1_8__reduce11ReduceAgentINS0_12zip_iteratorIN4cuda3std3__45tupleIJNS0_10device_ptrIiEENS0_17counting_iteratorIlNS0_11use_defaultESF_SF_EEEEEEEPNSB_IJilEEESJ_iNS1_9__extrema9arg_min_fIilNSA_4lessIiEEEEEEJSI_SK_iN3cub18CUB_300001_SM_100013GridEvenShareIiEENSS_9GridQueueIjEESP_EEEvDpT0__param_0[16],
	.param .u64 .ptr .align 1 _ZN6thrust24THRUST_300001_SM_1000_NS8cuda_cub4core6detail13_kernel_agentINS1_8__reduce11ReduceAgentINS0_12zip_iteratorIN4cuda3std3__45tupleIJNS0_10device_ptrIiEENS0_17counting_iteratorIlNS0_11use_defaultESF_SF_EEEEEEEPNSB_IJilEEESJ_iNS1_9__extrema9arg_min_fIilNSA_4lessIiEEEEEEJSI_SK_iN3cub18CUB_300001_SM_100013GridEvenShareIiEENSS_9GridQueueIjEESP_EEEvDpT0__param_1,
	.param .u32 _ZN6thrust24THRUST_300001_SM_1000_NS8cuda_cub4core6detail13_kernel_agentINS1_8__reduce11ReduceAgentINS0_12zip_iteratorIN4cuda3std3__45tupleIJNS0_10device_ptrIiEENS0_17counting_iteratorIlNS0_11use_defaultESF_SF_EEEEEEEPNSB_IJilEEESJ_iNS1_9__extrema9arg_min_fIilNSA_4lessIiEEEEEEJSI_SK_iN3cub18CUB_300001_SM_100013GridEvenShareIiEENSS_9GridQueueIjEESP_EEEvDpT0__param_2,
	.param .align 4 .b8 _ZN6thrust24THRUST_300001_SM_1000_NS8cuda_cub4core6detail13_kernel_agentINS1_8__reduce11ReduceAgentINS0_12zip_iteratorIN4cuda3std3__45tupleIJNS0_10device_ptrIiEENS0_17counting_iteratorIlNS0_11use_defaultESF_SF_EEEEEEEPNSB_IJilEEESJ_iNS1_9__extrema9arg_min_fIilNSA_4lessIiEEEEEEJSI_SK_iN3cub18CUB_300001_SM_100013GridEvenShareIiEENSS_9GridQueueIjEESP_EEEvDpT0__param_3[40],
	.param .align 8 .b8 _ZN6thrust24THRUST_300001_SM_1000_NS8cuda_cub4core6detail13_kernel_agentINS1_8__reduce11ReduceAgentINS0_12zip_iteratorIN4cuda3std3__45tupleIJNS0_10device_ptrIiEENS0_17counting_iteratorIlNS0_11use_defaultESF_SF_EEEEEEEPNSB_IJilEEESJ_iNS1_9__extrema9arg_min_fIilNSA_4lessIiEEEEEEJSI_SK_iN3cub18CUB_300001_SM_100013GridEvenShareIiEENSS_9GridQueueIjEESP_EEEvDpT0__param_4[8],
	.param .align 1 .b8 _ZN6thrust24THRUST_300001_SM_1000_NS8cuda_cub4core6detail13_kernel_agentINS1_8__reduce11ReduceAgentINS0_12zip_iteratorIN4cuda3std3__45tupleIJNS0_10device_ptrIiEENS0_17counting_iteratorIlNS0_11use_defaultESF_SF_EEEEEEEPNSB_IJilEEESJ_iNS1_9__extrema9arg_min_fIilNSA_4lessIiEEEEEEJSI_SK_iN3cub18CUB_300001_SM_100013GridEvenShareIiEENSS_9GridQueueIjEESP_EEEvDpT0__param_5[1]
)
.maxntid 256
{
	.reg .pred 	%p<224>;
	.reg .b32 	%r<678>;
	.reg .b64 	%rd<286>;

	ld.param.u64 	%rd3, [_ZN6thrust24THRUST_300001_SM_1000_NS8cuda_cub4core6detail13_kernel_agentINS1_8__reduce11ReduceAgentINS0_12zip_iteratorIN4cuda3std3__45tupleIJNS0_10device_ptrIiEENS0_17counting_iteratorIlNS0_11use_defaultESF_SF_EEEEEEEPNSB_IJilEEESJ_iNS1_9__extrema9arg_min_fIilNSA_4lessIiEEEEEEJSI_SK_iN3cub18CUB_300001_SM_100013GridEvenShareIiEENSS_9GridQueueIjEESP_EEEvDpT0__param_0+8];
	ld.param.u64 	%rd181, [_ZN6thrust24THRUST_300001_SM_1000_NS8cuda_cub4core6detail13_kernel_agentINS1_8__reduce11ReduceAgentINS0_12zip_iteratorIN4cuda3std3__45tupleIJNS0_10device_ptrIiEENS0_17counting_iteratorIlNS0_11use_defaultESF_SF_EEEEEEEPNSB_IJilEEESJ_iNS1_9__extrema9arg_min_fIilNSA_4lessIiEEEEEEJSI_SK_iN3cub18CUB_300001_SM_100013GridEvenShareIiEENSS_9GridQueueIjEESP_EEEvDpT0__param_0];
	ld.param.u64 	%rd182, [_ZN6thrust24THRUST_300001_SM_1000_NS8cuda_cub4core6detail13_kernel_agentINS1_8__reduce11ReduceAgentINS0_12zip_iteratorIN4cuda3std3__45tupleIJNS0_10device_ptrIiEENS0_17counting_iteratorIlNS0_11use_defaultESF_SF_EEEEEEEPNSB_IJilEEESJ_iNS1_9__extrema9arg_min_fIilNSA_4lessIiEEEEEEJSI_SK_iN3cub18CUB_300001_SM_100013GridEvenShareIiEENSS_9GridQueueIjEESP_EEEvDpT0__param_4];
	ld.param.u32 	%r235, [_ZN6thrust24THRUST_300001_SM_1000_NS8cuda_cub4core6detail13_kernel_agentINS1_8__reduce11ReduceAgentINS0_12zip_iteratorIN4cuda3std3__45tupleIJNS0_10device_ptrIiEENS0_17counting_iteratorIlNS0_11use_defaultESF_SF_EEEEEEEPNSB_IJilEEESJ_iNS1_9__extrema9arg_min_fIilNSA_4lessIiEEEEEEJSI_SK_iN3cub18CUB_300001_SM_100013GridEvenShareIiEENSS_9GridQueueIjEESP_EEEvDpT0__param_2];
	cvta.to.global.u64 	%rd1, %rd182;
	cvta.to.global.u64 	%rd2, %rd181;
	mov.u32 	%r1, %ctaid.x;
	mul.lo.s32 	%r2, %r1, 1280;
	mov.u32 	%r236, %nctaid.x;
	mul.lo.s32 	%r3, %r236, 1280;
	add.s32 	%r237, %r2, 1280;
	setp.le.s32 	%p1, %r237, %r235;
	@%p1 bra 	$L__BB9_111;
	sub.s32 	%r4, %r235, %r2;
	mov.u32 	%r5, %tid.x;
	setp.ge.s32 	%p97, %r5, %r4;
	mov.b32 	%r613, 0;
	mov.b64 	%rd232, 0;
	mov.u32 	%r601, %r5;
	@%p97 bra 	$L__BB9_3;
	add.s32 	%r367, %r2, %r5;
	cvt.s64.s32 	%rd207, %r367;
	mul.wide.s32 	%rd208, %r367, 4;
	add.s64 	%rd209, %rd2, %rd208;
	add.s64 	%rd232, %rd3, %rd207;
	ld.global.u32 	%r613, [%rd209];
	add.s32 	%r601, %r5, 256;
$L__BB9_3:
	setp.ge.s32 	%p98, %r601, %r4;
	@%p98 bra 	$L__BB9_25;
	not.b32 	%r369, %r601;
	add.s32 	%r370, %r235, %r369;
	sub.s32 	%r10, %r370, %r2;
	and.b32  	%r371, %r10, 768;
	setp.eq.s32 	%p99, %r371, 768;
	@%p99 bra 	$L__BB9_10;
	add.s32 	%r597, %r601, %r2;
	shr.u32 	%r372, %r10, 8;
	add.s32 	%r373, %r372, 1;
	and.b32  	%r374, %r373, 3;
	neg.s32 	%r596, %r374;
$L__BB9_6:
	.pragma "nounroll";
	mov.u64 	%rd6, %rd232;
	mov.u32 	%r16, %r613;
	cvt.s64.s32 	%rd211, %r597;
	add.s64 	%rd7, %rd3, %rd211;
	mul.wide.s32 	%rd212, %r597, 4;
	add.s64 	%rd213, %rd2, %rd212;
	ld.global.u32 	%r17, [%rd213];
	setp.lt.s32 	%p100, %r16, %r17;
	@%p100 bra 	$L__BB9_9;
	setp.lt.s32 	%p101, %r17, %r16;
	mov.u64 	%rd232, %rd7;
	mov.u32 	%r613, %r17;
	@%p101 bra 	$L__BB9_9;
	setp.lt.s64 	%p102, %rd6, %rd7;
	min.s64 	%rd232, %rd6, %rd7;
	selp.b32 	%r613, %r16, %r17, %p102;
$L__BB9_9:
	add.s32 	%r601, %r601, 256;
	add.s32 	%r597, %r597, 256;
	add.s32 	%r596, %r596, 1;
	setp.ne.s32 	%p103, %r596, 0;
	@%p103 bra 	$L__BB9_6;
$L__BB9_10:
	setp.lt.u32 	%p104, %r10, 768;
	@%p104 bra 	$L__BB9_25;
	add.s32 	%r604, %r601, %r2;
	add.s32 	%r607, %r604, 256;
	add.s32 	%r606, %r604, 512;
	add.s32 	%r605, %r604, 768;
	add.s64 	%rd12, %rd2, 2048;
$L__BB9_12:
	cvt.s64.s32 	%rd214, %r607;
	add.s64 	%rd14, %rd3, %rd214;
	cvt.s64.s32 	%rd215, %r606;
	add.s64 	%rd15, %rd3, %rd215;
	cvt.s64.s32 	%rd216, %r605;
	add.s64 	%rd16, %rd3, %rd216;
	cvt.s64.s32 	%rd217, %r604;
	mul.wide.s32 	%rd218, %r604, 4;
	add.s64 	%rd17, %rd12, %rd218;
	add.s64 	%rd18, %rd3, %rd217;
	ld.global.u32 	%r36, [%rd17+-2048];
	setp.lt.s32 	%p105, %r613, %r36;
	mov.u64 	%rd229, %rd232;
	mov.u32 	%r610, %r613;
	@%p105 bra 	$L__BB9_15;
	setp.lt.s32 	%p106, %r36, %r613;
	mov.u64 	%rd229, %rd18;
	mov.u32 	%r610, %r36;
	@%p106 bra 	$L__BB9_15;
	setp.lt.s64 	%p107, %rd232, %rd18;
	min.s64 	%rd229, %rd232, %rd18;
	selp.b32 	%r610, %r613, %r36, %p107;
$L__BB9_15:
	ld.global.u32 	%r39, [%rd17+-1024];
	setp.lt.s32 	%p108, %r610, %r39;
	mov.u64 	%rd230, %rd229;
	mov.u32 	%r611, %r610;
	@%p108 bra 	$L__BB9_18;
	setp.lt.s32 	%p109, %r39, %r610;
	mov.u64 	%rd230, %rd14;
	mov.u32 	%r611, %r39;
	@%p109 bra 	$L__BB9_18;
	setp.lt.s64 	%p110, %rd229, %rd14;
	min.s64 	%rd230, %rd229, %rd14;
	selp.b32 	%r611, %r610, %r39, %p110;
$L__BB9_18:
	ld.global.u32 	%r42, [%rd17];
	setp.lt.s32 	%p111, %r611, %r42;
	mov.u64 	%rd231, %rd230;
	mov.u32 	%r612, %r611;
	@%p111 bra 	$L__BB9_21;
	setp.lt.s32 	%p112, %r42, %r611;
	mov.u64 	%rd231, %rd15;
	mov.u32 	%r612, %r42;
	@%p112 bra 	$L__BB9_21;
	setp.lt.s64 	%p113, %rd230, %rd15;
	min.s64 	%rd231, %rd230, %rd15;
	selp.b32 	%r612, %r611, %r42, %p113;
$L__BB9_21:
	ld.global.u32 	%r45, [%rd17+1024];
	setp.lt.s32 	%p114, %r612, %r45;
	mov.u64 	%rd232, %rd231;
	mov.u32 	%r613, %r612;
	@%p114 bra 	$L__BB9_24;
	setp.lt.s32 	%p115, %r45, %r612;
	mov.u64 	%rd232, %rd16;
	mov.u32 	%r613, %r45;
	@%p115 bra 	$L__BB9_24;
	setp.lt.s64 	%p116, %rd231, %rd16;
	min.s64 	%rd232, %rd231, %rd16;
	selp.b32 	%r613, %r612, %r45, %p116;
$L__BB9_24:
	add.s32 	%r601, %r601, 1024;
	add.s32 	%r607, %r607, 1024;
	add.s32 	%r606, %r606, 1024;
	add.s32 	%r605, %r605, 1024;
	add.s32 	%r604, %r604, 1024;
	setp.lt.s32 	%p117, %r601, %r4;
	@%p117 bra 	$L__BB9_12;
$L__BB9_25:
	setp.lt.s32 	%p118, %r4, 256;
	@%p118 bra 	$L__BB9_65;
	// begin inline asm
	mov.u32 %r488, %laneid;
	// end inline asm
	mov.b32 	%r506, 1;
	mov.b32 	%r507, 31;
	mov.b32 	%r508, -1;
	// begin inline asm
	shfl.sync.down.b32 %r489, %r613, %r506, %r507, %r508;
	// end inline asm
	// begin inline asm
	shfl.sync.down.b32 %r494, %r495, %r506, %r507, %r508;
	// end inline asm
	mov.b64 	{%r500, %r505}, %rd232;
	// begin inline asm
	shfl.sync.down.b32 %r499, %r500, %r506, %r507, %r508;
	// end inline asm
	// begin inline asm
	shfl.sync.down.b32 %r504, %r505, %r506, %r507, %r508;
	// end inline asm
	mov.b64 	%rd28, {%r499, %r504};
	setp.gt.s32 	%p175, %r488, 30;
	setp.lt.s32 	%p176, %r613, %r489;
	or.pred  	%p177, %p175, %p176;
	mov.u64 	%rd234, %rd232;
	mov.u32 	%r615, %r613;
	@%p177 bra 	$L__BB9_29;
	setp.lt.s32 	%p178, %r489, %r613;
	mov.u64 	%rd234, %rd28;
	mov.u32 	%r615, %r489;
	@%p178 bra 	$L__BB9_29;
	setp.lt.s64 	%p179, %rd232, %rd28;
	min.s64 	%rd234, %rd232, %rd28;
	selp.b32 	%r615, %r613, %r489, %p179;
$L__BB9_29:
	mov.b32 	%r526, 2;
	mov.b32 	%r527, 31;
	mov.b32 	%r528, -1;
	// begin inline asm
	shfl.sync.down.b32 %r509, %r615, %r526, %r527, %r528;
	// end inline asm
	// begin inline asm
	shfl.sync.down.b32 %r514, %r515, %r526, %r527, %r528;
	// end inline asm
	mov.b64 	{%r520, %r525}, %rd234;
	// begin inline asm
	shfl.sync.down.b32 %r519, %r520, %r526, %r527, %r528;
	// end inline asm
	// begin inline asm
	shfl.sync.down.b32 %r524, %r525, %r526, %r527, %r528;
	// end inline asm
	mov.b64 	%rd31, {%r519, %r524};
	setp.gt.s32 	%p180, %r488, 29;
	setp.lt.s32 	%p181, %r615, %r509;
	or.pred  	%p182, %p180, %p181;
	mov.u64 	%rd235, %rd234;
	mov.u32 	%r616, %r615;
	@%p182 bra 	$L__BB9_32;
	setp.lt.s32 	%p183, %r509, %r615;
	mov.u64 	%rd235, %rd31;
	mov.u32 	%r616, %r509;
	@%p183 bra 	$L__BB9_32;
	setp.lt.s64 	%p184, %rd234, %rd31;
	min.s64 	%rd235, %rd234, %rd31;
	selp.b32 	%r616, %r615, %r509, %p184;
$L__BB9_32:
	mov.b32 	%r546, 4;
	mov.b32 	%r547, 31;
	mov.b32 	%r548, -1;
	// begin inline asm
	shfl.sync.down.b32 %r529, %r616, %r546, %r547, %r548;
	// end inline asm
	// begin inline asm
	shfl.sync.down.b32 %r534, %r535, %r546, %r547, %r548;
	// end inline asm
	mov.b64 	{%r540, %r545}, %rd235;
	// begin inline asm
	shfl.sync.down.b32 %r539, %r540, %r546, %r547, %r548;
	// end inline asm
	// begin inline asm
	shfl.sync.down.b32 %r544, %r545, %r546, %r547, %r548;
	// end inline asm
	mov.b64 	%rd34, {%r539, %r544};
	setp.gt.s32 	%p185, %r488, 27;
	setp.lt.s32 	%p186, %r616, %r529;
	or.pred  	%p187, %p185, %p186;
	mov.u64 	%rd236, %rd235;
	mov.u32 	%r617, %r616;
	@%p187 bra 	$L__BB9_35;
	setp.lt.s32 	%p188, %r529, %r616;
	mov.u64 	%rd236, %rd34;
	mov.u32 	%r617, %r529;
	@%p188 bra 	$L__BB9_35;
	setp.lt.s64 	%p189, %rd235, %rd34;
	min.s64 	%rd236, %rd235, %rd34;
	selp.b32 	%r617, %r616, %r529, %p189;
$L__BB9_35:
	mov.b32 	%r566, 8;
	mov.b32 	%r567, 31;
	mov.b32 	%r568, -1;
	// begin inline asm
	shfl.sync.down.b32 %r549, %r617, %r566, %r567, %r568;
	// end inline asm
	// begin inline asm
	shfl.sync.down.b32 %r554, %r555, %r566, %r567, %r568;
	// end inline asm
	mov.b64 	{%r560, %r565}, %rd236;
	// begin inline asm
	shfl.sync.down.b32 %r559, %r560, %r566, %r567, %r568;
	// end inline asm
	// begin inline asm
	shfl.sync.down.b32 %r564, %r565, %r566, %r567, %r568;
	// end inline asm
	mov.b64 	%rd37, {%r559, %r564};
	setp.gt.s32 	%p190, %r488, 23;
	setp.lt.s32 	%p191, %r617, %r549;
	or.pred  	%p192, %p190, %p191;
	mov.u64 	%rd237, %rd236;
	mov.u32 	%r618, %r617;
	@%p192 bra 	$L__BB9_38;
	setp.lt.s32 	%p193, %r549, %r617;
	mov.u64 	%rd237, %rd37;
	mov.u32 	%r618, %r549;
	@%p193 bra 	$L__BB9_38;
	setp.lt.s64 	%p194, %rd236, %rd37;
	min.s64 	%rd237, %rd236, %rd37;
	selp.b32 	%r618, %r617, %r549, %p194;
$L__BB9_38:
	mov.b32 	%r586, 16;
	mov.b32 	%r587, 31;
	mov.b32 	%r588, -1;
	// begin inline asm
	shfl.sync.down.b32 %r569, %r618, %r586, %r587, %r588;
	// end inline asm
	// begin inline asm
	shfl.sync.down.b32 %r574, %r575, %r586, %r587, %r588;
	// end inline asm
	mov.b64 	{%r580, %r585}, %rd237;
	// begin inline asm
	shfl.sync.down.b32 %r579, %r580, %r586, %r587, %r588;
	// end inline asm
	// begin inline asm
	shfl.sync.down.b32 %r584, %r585, %r586, %r587, %r588;
	// end inline asm
	mov.b64 	%rd40, {%r579, %r584};
	setp.gt.s32 	%p195, %r488, 15;
	setp.lt.s32 	%p196, %r618, %r569;
	or.pred  	%p197, %p195, %p196;
	mov.u64 	%rd285, %rd237;
	mov.u32 	%r677, %r618;
	@%p197 bra 	$L__BB9_41;
	setp.lt.s32 	%p198, %r569, %r618;
	mov.u64 	%rd285, %rd40;
	mov.u32 	%r677, %r569;
	@%p198 bra 	$L__BB9_41;
	setp.lt.s64 	%p199, %rd237, %rd40;
	min.s64 	%rd285, %rd237, %rd40;
	selp.b32 	%r677, %r618, %r569, %p199;
$L__BB9_41:
	setp.ne.s32 	%p200, %r488, 0;
	@%p200 bra 	$L__BB9_43;
	shr.u32 	%r589, %r5, 1;
	and.b32  	%r590, %r589, 496;
	mov.u32 	%r591, _ZN6thrust24THRUST_300001_SM_1000_NS8cuda_cub4core6detail5shmemE;
	add.s32 	%r592, %r591, %r590;
	st.shared.u32 	[%r592+8], %r677;
	st.shared.u64 	[%r592+16], %rd285;
$L__BB9_43:
	bar.sync 	0;
	setp.ne.s32 	%p201, %r5, 0;
	@%p201 bra 	$L__BB9_198;
	ld.shared.u32 	%r70, [_ZN6thrust24THRUST_300001_SM_1000_NS8cuda_cub4core6detail5shmemE+24];
	ld.shared.u64 	%rd43, [_ZN6thrust24THRUST_300001_SM_1000_NS8cuda_cub4core6detail5shmemE+32];
	setp.lt.s32 	%p202, %r677, %r70;
	mov.u64 	%rd239, %rd285;
	mov.u32 	%r620, %r677;
	@%p202 bra 	$L__BB9_47;
	setp.lt.s32 	%p203, %r70, %r677;
	mov.u64 	%rd239, %rd43;
	mov.u32 	%r620, %r70;
	@%p203 bra 	$L__BB9_47;
	setp.lt.s64 	%p204, %rd285, %rd43;
	min.s64 	%rd239, %rd285, %rd43;
	selp.b32 	%r620, %r677, %r70, %p204;
$L__BB9_47:
	ld.shared.u32 	%r73, [_ZN6thrust24THRUST_300001_SM_1000_NS8cuda_cub4core6detail5shmemE+40];
	ld.shared.u64 	%rd46, [_ZN6thrust24THRUST_300001_SM_1000_NS8cuda_cub4core6detail5shmemE+48];
	setp.lt.s32 	%p205, %r620, %r73;
	mov.u64 	%rd240, %rd239;
	mov.u32 	%r621, %r620;
	@%p205 bra 	$L__BB9_50;
	setp.lt.s32 	%p206, %r73, %r620;
	mov.u64 	%rd240, %rd46;
	mov.u32 	%r621, %r73;
	@%p206 bra 	$L__BB9_50;
	setp.lt.s64 	%p207, %rd239, %rd46;
	min.s64 	%rd240, %rd239, %rd46;
	selp.b32 	%r621, %r620, %r73, %p207;
$L__BB9_50:
	ld.shared.u32 	%r76, [_ZN6thrust24THRUST_300001_SM_1000_NS8cuda_cub4core6detail5shmemE+56];
	ld.shared.u64 	%rd49, [_ZN6thrust24THRUST_300001_SM_1000_NS8cuda_cub4core6detail5shmemE+64];
	setp.lt.s32 	%p208, %r621, %r76;
	mov.u64 	%rd241, %rd240;
	mov.u32 	%r622, %r621;
	@%p208 bra 	$L__BB9_53;
	setp.lt.s32 	%p209, %r76, %r621;
	mov.u64 	%rd241, %rd49;
	mov.u32 	%r622, %r76;
	@%p209 bra 	$L__BB9_53;
	setp.lt.s64 	%p210, %rd240, %rd49;
	min.s64 	%rd241, %rd240, %rd49;
	selp.b32 	%r622, %r621, %r76, %p210;
$L__BB9_53:
	ld.shared.u32 	%r79, [_ZN6thrust24THRUST_300001_SM_1000_NS8cuda_cub4core6detail5shmemE+72];
	ld.shared.u64 	%rd52, [_ZN6thrust24THRUST_300001_SM_1000_NS8cuda_cub4core6detail5shmemE+80];
	setp.lt.s32 	%p211, %r622, %r79;
	mov.u64 	%rd242, %rd241;
	mov.u32 	%r623, %r622;
	@%p211 bra 	$L__BB9_56;
	setp.lt.s32 	%p212, %r79, %r622;
	mov.u64 	%rd242, %rd52;
	mov.u32 	%r623, %r79;
	@%p212 bra 	$L__BB9_56;
	setp.lt.s64 	%p213, %rd241, %rd52;
	min.s64 	%rd242, %rd241, %rd52;
	selp.b32 	%r623, %r622, %r79, %p213;
$L__BB9_56:
	ld.shared.u32 	%r82, [_ZN6thrust24THRUST_300001_SM_1000_NS8cuda_cub4core6detail5shmemE+88];
	ld.shared.u64 	%rd55, [_ZN6thrust24THRUST_300001_SM_1000_NS8cuda_cub4core6detail5shmemE+96];
	setp.lt.s32 	%p214, %r623, %r82;
	mov.u32 	%r624, %r623;
	mov.u64 	%rd243, %rd242;
	@%p214 bra 	$L__BB9_59;
	setp.lt.s32 	%p215, %r82, %r623;
	mov.u32 	%r624, %r82;
	mov.u64 	%rd243, %rd55;
	@%p215 bra 	$L__BB9_59;
	setp.lt.s64 	%p216, %rd242, %rd55;
	selp.b32 	%r624, %r623, %r82, %p216;
	min.s64 	%rd243, %rd242, %rd55;
$L__BB9_59:
	ld.shared.u32 	%r85, [_ZN6thrust24THRUST_300001_SM_1000_NS8cuda_cub4core6detail5shmemE+104];
	ld.shared.u64 	%rd58, [_ZN6thrust24THRUST_300001_SM_1000_NS8cuda_cub4core6detail5shmemE+112];
	setp.lt.s32 	%p217, %r624, %r85;
	mov.u32 	%r625, %r624;
	mov.u64 	%rd244, %rd243;
	@%p217 bra 	$L__BB9_62;
	setp.lt.s32 	%p218, %r85, %r624;
	mov.u32 	%r625, %r85;
	mov.u64 	%rd244, %rd58;
	@%p218 bra 	$L__BB9_62;
	setp.lt.s64 	%p219, %rd243, %rd58;
	selp.b32 	%r625, %r624, %r85, %p219;
	min.s64 	%rd244, %rd243, %rd58;
$L__BB9_62:
	ld.shared.u32 	%r88, [_ZN6thrust24THRUST_300001_SM_1000_NS8cuda_cub4core6detail5shmemE+120];
	ld.shared.u64 	%rd61, [_ZN6thrust24THRUST_300001_SM_1000_NS8cuda_cub4core6detail5shmemE+128];
	setp.lt.s32 	%p220, %r625, %r88;
	mov.u32 	%r677, %r625;
	mov.u64 	%rd285, %rd244;
	@%p220 bra 	$L__BB9_198;
	setp.lt.s32 	%p221, %r88, %r625;
	mov.u32 	%r677, %r88;
	mov.u64 	%rd285, %rd61;
	@%p221 bra 	$L__BB9_198;
	setp.lt.s64 	%p222, %rd244, %rd61;
	selp.b32 	%r677, %r625, %r88, %p222;
	min.s64 	%rd285, %rd244, %rd61;
	bra.uni 	$L__BB9_198;
$L__BB9_65:
	// begin inline asm
	mov.u32 %r375, %laneid;
	// end inline asm
	and.b32  	%r396, %r5, 992;
	add.s32 	%r397, %r396, 32;
	setp.gt.s32 	%p119, %r397, %r4;
	not.b32 	%r398, %r396;
	add.s32 	%r399, %r4, %r398;
	selp.b32 	%r394, %r399, 31, %p119;
	mov.b32 	%r393, 1;
	mov.b32 	%r395, -1;
	// begin inline asm
	shfl.sync.down.b32 %r376, %r613, %r393, %r394, %r395;
	// end inline asm
	// begin inline asm
	shfl.sync.down.b32 %r381, %r382, %r393, %r394, %r395;
	// end inline asm
	mov.b64 	{%r387, %r392}, %rd232;
	// begin inline asm
	shfl.sync.down.b32 %r386, %r387, %r393, %r394, %r395;
	// end inline asm
	// begin inline asm
	shfl.sync.down.b32 %r391, %r392, %r393, %r394, %r395;
	// end inline asm
	mov.b64 	%rd63, {%r386, %r391};
	setp.ge.s32 	%p120, %r375, %r394;
	setp.lt.s32 	%p121, %r613, %r376;
	or.pred  	%p122, %p120, %p121;
	mov.u32 	%r626, %r613;
	mov.u64 	%rd245, %rd232;
	@%p122 bra 	$L__BB9_68;
	setp.lt.s32 	%p123, %r376, %r613;
	mov.u32 	%r626, %r376;
	mov.u64 	%rd245, %rd63;
	@%p123 bra 	$L__BB9_68;
	setp.lt.s64 	%p124, %rd232, %rd63;
	selp.b32 	%r626, %r613, %r376, %p124;
	min.s64 	%rd245, %rd232, %rd63;
$L__BB9_68:
	mov.b32 	%r417, 2;
	mov.b32 	%r419, -1;
	// begin inline asm
	shfl.sync.down.b32 %r400, %r626, %r417, %r394, %r419;
	// end inline asm
	// begin inline asm
	shfl.sync.down.b32 %r405, %r406, %r417, %r394, %r419;
	// end inline asm
	mov.b64 	{%r411, %r416}, %rd245;
	// begin inline asm
	shfl.sync.down.b32 %r410, %r411, %r417, %r394, %r419;
	// end inline asm
	// begin inline asm
	shfl.sync.down.b32 %r415, %r416, %r417, %r394, %r419;
	// end inline asm
	mov.b64 	%rd66, {%r410, %r415};
	add.s32 	%r420, %r375, 2;
	setp.gt.s32 	%p125, %r420, %r394;
	setp.lt.s32 	%p126, %r626, %r400;
	or.pred  	%p127, %p125, %p126;
	mov.u32 	%r627, %r626;
	mov.u64 	%rd246, %rd245;
	@%p127 bra 	$L__BB9_71;
	setp.lt.s32 	%p128, %r400, %r626;
	mov.u32 	%r627, %r400;
	mov.u64 	%rd246, %rd66;
	@%p128 bra 	$L__BB9_71;
	setp.lt.s64 	%p129, %rd245, %rd66;
	selp.b32 	%r627, %r626, %r400, %p129;
	min.s64 	%rd246, %rd245, %rd66;
$L__BB9_71:
	mov.b32 	%r438, 4;
	mov.b32 	%r440, -1;
	// begin inline asm
	shfl.sync.down.b32 %r421, %r627, %r438, %r394, %r440;
	// end inline asm
	// begin inline asm
	shfl.sync.down.b32 %r426, %r427, %r438, %r394, %r440;
	// end inline asm
	mov.b64 	{%r432, %r437}, %rd246;
	// begin inline asm
	shfl.sync.down.b32 %r431, %r432, %r438, %r394, %r440;
	// end inline asm
	// begin inline asm
	shfl.sync.down.b32 %r436, %r437, %r438, %r394, %r440;
	// end inline asm
	mov.b64 	%rd69, {%r431, %r436};
	add.s32 	%r441, %r375, 4;
	setp.gt.s32 	%p130, %r441, %r394;
	setp.lt.s32 	%p131, %r627, %r421;
	or.pred  	%p132, %p130, %p131;
	mov.u32 	%r628, %r627;
	mov.u64 	%rd247, %rd246;
	@%p132 bra 	$L__BB9_74;
	setp.lt.s32 	%p133, %r421, %r627;
	mov.u32 	%r628, %r421;
	mov.u64 	%rd247, %rd69;
	@%p133 bra 	$L__BB9_74;
	setp.lt.s64 	%p134, %rd246, %rd69;
	selp.b32 	%r628, %r627, %r421, %p134;
	min.s64 	%rd247, %rd246, %rd69;
$L__BB9_74:
	mov.b32 	%r459, 8;
	mov.b32 	%r461, -1;
	// begin inline asm
	shfl.sync.down.b32 %r442, %r628, %r459, %r394, %r461;
	// end inline asm
	// begin inline asm
	shfl.sync.down.b32 %r447, %r448, %r459, %r394, %r461;
	// end inline asm
	mov.b64 	{%r453, %r458}, %rd247;
	// begin inline asm
	shfl.sync.down.b32 %r452, %r453, %r459, %r394, %r461;
	// end inline asm
	// begin inline asm
	shfl.sync.down.b32 %r457, %r458, %r459, %r394, %r461;
	// end inline asm
	mov.b64 	%rd72, {%r452, %r457};
	add.s32 	%r462, %r375, 8;
	setp.gt.s32 	%p135, %r462, %r394;
	setp.lt.s32 	%p136, %r628, %r442;
	or.pred  	%p137, %p135, %p136;
	mov.u32 	%r629, %r628;
	mov.u64 	%rd248, %rd247;
	@%p137 bra 	$L__BB9_77;
	setp.lt.s32 	%p138, %r442, %r628;
	mov.u32 	%r629, %r442;
	mov.u64 	%rd248, %rd72;
	@%p138 bra 	$L__BB9_77;
	setp.lt.s64 	%p139, %rd247, %rd72;
	selp.b32 	%r629, %r628, %r442, %p139;
	min.s64 	%rd248, %rd247, %rd72;
$L__BB9_77:
	mov.b32 	%r480, 16;
	mov.b32 	%r482, -1;
	// begin inline asm
	shfl.sync.down.b32 %r463, %r629, %r480, %r394, %r482;
	// end inline asm
	// begin inline asm
	shfl.sync.down.b32 %r468, %r469, %r480, %r394, %r482;
	// end inline asm
	mov.b64 	{%r474, %r479}, %rd248;
	// begin inline asm
	shfl.sync.down.b32 %r473, %r474, %r480, %r394, %r482;
	// end inline asm
	// begin inline asm
	shfl.sync.down.b32 %r478, %r479, %r480, %r394, %r482;
	// end inline asm
	mov.b64 	%rd75, {%r473, %r478};
	add.s32 	%r483, %r375, 16;
	setp.gt.s32 	%p140, %r483, %r394;
	setp.lt.s32 	%p141, %r629, %r463;
	or.pred  	%p142, %p140, %p141;
	mov.u32 	%r677, %r629;
	mov.u64 	%rd285, %rd248;
	@%p142 bra 	$L__BB9_80;
	setp.lt.s32 	%p143, %r463, %r629;
	mov.u32 	%r677, %r463;
	mov.u64 	%rd285, %rd75;
	@%p143 bra 	$L__BB9_80;
	setp.lt.s64 	%p144, %rd248, %rd75;
	selp.b32 	%r677, %r629, %r463, %p144;
	min.s64 	%rd285, %rd248, %rd75;
$L__BB9_80:
	setp.ne.s32 	%p145, %r375, 0;
	@%p145 bra 	$L__BB9_82;
	shr.u32 	%r484, %r5, 1;
	and.b32  	%r485, %r484, 496;
	mov.u32 	%r486, _ZN6thrust24THRUST_300001_SM_1000_NS8cuda_cub4core6detail5shmemE;
	add.s32 	%r487, %r486, %r485;
	st.shared.u32 	[%r487+8], %r677;
	st.shared.u64 	[%r487+16], %rd285;
$L__BB9_82:
	bar.sync 	0;
	setp.ne.s32 	%p146, %r5, 0;
	@%p146 bra 	$L__BB9_198;
	setp.lt.s32 	%p147, %r4, 33;
	mov.u32 	%r631, %r677;
	mov.u64 	%rd250, %rd285;
	@%p147 bra 	$L__BB9_87;
	ld.shared.u32 	%r107, [_ZN6thrust24THRUST_300001_SM_1000_NS8cuda_cub4core6detail5shmemE+24];
	ld.shared.u64 	%rd78, [_ZN6thrust24THRUST_300001_SM_1000_NS8cuda_cub4core6detail5shmemE+32];
	setp.lt.s32 	%p148, %r677, %r107;
	mov.u32 	%r631, %r677;
	mov.u64 	%rd250, %rd285;
	@%p148 bra 	$L__BB9_87;
	setp.lt.s32 	%p149, %r107, %r677;
	mov.u32 	%r631, %r107;
	mov.u64 	%rd250, %rd78;
	@%p149 bra 	$L__BB9_87;
	setp.lt.s64 	%p150, %rd285, %rd78;
	selp.b32 	%r631, %r677, %r107, %p150;
	min.s64 	%rd250, %rd285, %rd78;
$L__BB9_87:
	setp.lt.s32 	%p151, %r4, 65;
	mov.u32 	%r632, %r631;
	mov.u64 	%rd251, %rd250;
	@%p151 bra 	$L__BB9_91;
	ld.shared.u32 	%r110, [_ZN6thrust24THRUST_300001_SM_1000_NS8cuda_cub4core6detail5shmemE+40];
	ld.shared.u64 	%rd81, [_ZN6thrust24THRUST_300001_SM_1000_NS8cuda_cub4core6detail5shmemE+48];
	setp.lt.s32 	%p152, %r631, %r110;
	mov.u32 	%r632, %r631;
	mov.u64 	%rd251, %rd250;
	@%p152 bra 	$L__BB9_91;
	setp.lt.s32 	%p153, %r110, %r631;
	mov.u32 	%r632, %r110;
	mov.u64 	%rd251, %rd81;
	@%p153 bra 	$L__BB9_91;
	setp.lt.s64 	%p154, %rd250, %rd81;
	selp.b32 	%r632, %r631, %r110, %p154;
	min.s64 	%rd251, %rd250, %rd81;
$L__BB9_91:
	setp.lt.s32 	%p155, %r4, 97;
	mov.u32 	%r633, %r632;
	mov.u64 	%rd252, %rd251;
	@%p155 bra 	$L__BB9_95;
	ld.shared.u32 	%r113, [_ZN6thrust24THRUST_300001_SM_1000_NS8cuda_cub4core6detail5shmemE+56];
	ld.shared.u64 	%rd84, [_ZN6thrust24THRUST_300001_SM_1000_NS8cuda_cub4core6detail5shmemE+64];
	setp.lt.s32 	%p156, %r632, %r113;
	mov.u32 	%r633, %r632;
	mov.u64 	%rd252, %rd251;
	@%p156 bra 	$L__BB9_95;
	setp.lt.s32 	%p157, %r113, %r632;
	mov.u32 	%r633, %r113;
	mov.u64 	%rd252, %rd84;
	@%p157 bra 	$L__BB9_95;
	setp.lt.s64 	%p158, %rd251, %rd84;
	selp.b32 	%r633, %r632, %r113, %p158;
	min.s64 	%rd252, %rd251, %rd84;
$L__BB9_95:
	setp.lt.s32 	%p159, %r4, 129;
	mov.u32 	%r634, %r633;
	mov.u64 	%rd253, %rd252;
	@%p159 bra 	$L__BB9_99;
	ld.shared.u32 	%r116, [_ZN6thrust24THRUST_300001_SM_1000_NS8cuda_cub4core6detail5shmemE+72];
	ld.shared.u64 	%rd87, [_ZN6thrust24THRUST_300001_SM_1000_NS8cuda_cub4core6detail5shmemE+80];
	setp.lt.s32 	%p160, %r633, %r116;
	mov.u32 	%r634, %r633;
	mov.u64 	%rd253, %rd252;
	@%p160 bra 	$L__BB9_99;
	setp.lt.s32 	%p161, %r116, %r633;
	mov.u32 	%r634, %r116;
	mov.u64 	%rd253, %rd87;
	@%p161 bra 	$L__BB9_99;
	setp.lt.s64 	%p162, %rd252, %rd87;
	selp.b32 	%r634, %r633, %r116, %p162;
	min.s64 	%rd253, %rd252, %rd87;
$L__BB9_99:
	setp.lt.s32 	%p163, %r4, 161;
	mov.u32 	%r635, %r634;
	mov.u64 	%rd254, %rd253;
	@%p163 bra 	$L__BB9_103;
	ld.shared.u32 	%r119, [_ZN6thrust24THRUST_300001_SM_1000_NS8cuda_cub4core6detail5shmemE+88];
	ld.shared.u64 	%rd90, [_ZN6thrust24THRUST_300001_SM_1000_NS8cuda_cub4core6detail5shmemE+96];
	setp.lt.s32 	%p164, %r634, %r119;
	mov.u32 	%r635, %r634;
	mov.u64 	%rd254, %rd253;
	@%p164 bra 	$L__BB9_103;
	setp.lt.s32 	%p165, %r119, %r634;
	mov.u32 	%r635, %r119;
	mov.u64 	%rd254, %rd90;
	@%p165 bra 	$L__BB9_103;
	setp.lt.s64 	%p166, %rd253, %rd90;
	selp.b32 	%r635, %r634, %r119, %p166;
	min.s64 	%rd254, %rd253, %rd90;
$L__BB9_103:
	setp.lt.s32 	%p167, %r4, 193;
	mov.u32 	%r636, %r635;
	mov.u64 	%rd255, %rd254;
	@%p167 bra 	$L__BB9_107;
	ld.shared.u32 	%r122, [_ZN6thrust24THRUST_300001_SM_1000_NS8cuda_cub4core6detail5shmemE+104];
	ld.shared.u64 	%rd93, [_ZN6thrust24THRUST_300001_SM_1000_NS8cuda_cub4core6detail5shmemE+112];
	setp.lt.s32 	%p168, %r635, %r122;
	mov.u32 	%r636, %r635;
	mov.u64 	%rd255, %rd254;
	@%p168 bra 	$L__BB9_107;
	setp.lt.s32 	%p169, %r122, %r635;
	mov.u32 	%r636, %r122;
	mov.u64 	%rd255, %rd93;
	@%p169 bra 	$L__BB9_107;
	setp.lt.s64 	%p170, %rd254, %rd93;
	selp.b32 	%r636, %r635, %r122, %p170;
	min.s64 	%rd255, %rd254, %rd93;
$L__BB9_107:
	setp.lt.s32 	%p171, %r4, 225;
	mov.u32 	%r677, %r636;
	mov.u64 	%rd285, %rd255;
	@%p171 bra 	$L__BB9_198;
	ld.shared.u32 	%r125, [_ZN6thrust24THRUST_300001_SM_1000_NS8cuda_cub4core6detail5shmemE+120];
	ld.shared.u64 	%rd96, [_ZN6thrust24THRUST_300001_SM_1000_NS8cuda_cub4core6detail5shmemE+128];
	setp.lt.s32 	%p172, %r636, %r125;
	mov.u32 	%r677, %r636;
	mov.u64 	%rd285, %rd255;
	@%p172 bra 	$L__BB9_198;
	setp.lt.s32 	%p173, %r125, %r636;
	mov.u32 	%r677, %r125;
	mov.u64 	%rd285, %rd96;
	@%p173 bra 	$L__BB9_198;
	setp.lt.s64 	%p174, %rd255, %rd96;
	selp.b32 	%r677, %r636, %r125, %p174;
	min.s64 	%rd285, %rd255, %rd96;
	bra.uni 	$L__BB9_198;
$L__BB9_111:
	mov.u32 	%r127, %tid.x;
	cvt.s64.s32 	%rd183, %r2;
	add.s64 	%rd184, %rd3, %rd183;
	cvt.u64.u32 	%rd98, %r127;
	add.s64 	%rd185, %rd98, %rd183;
	shl.b64 	%rd186, %rd185, 2;
	add.s64 	%rd187, %rd2, %rd186;
	ld.global.u32 	%r238, [%rd187];
	add.s32 	%r239, %r127, 256;
	cvt.u64.u32 	%rd188, %r239;
	ld.global.u32 	%r240, [%rd187+1024];
	add.s32 	%r241, %r127, 512;
	cvt.u64.u32 	%rd189, %r241;
	ld.global.u32 	%r242, [%rd187+2048];
	add.s32 	%r243, %r127, 768;
	cvt.u64.u32 	%rd190, %r243;
	ld.global.u32 	%r244, [%rd187+3072];
	or.b32  	%r245, %r127, 1024;
	cvt.u64.u32 	%rd99, %r245;
	add.s64 	%rd100, %rd184, %rd99;
	ld.global.u32 	%r128, [%rd187+4096];
	setp.lt.s32 	%p2, %r240, %r238;
	min.s32 	%r246, %r240, %r238;
	selp.b64 	%rd191, %rd188, %rd98, %p2;
	setp.lt.s32 	%p3, %r242, %r246;
	min.s32 	%r247, %r242, %r246;
	selp.b64 	%rd192, %rd189, %rd191, %p3;
	setp.lt.s32 	%p4, %r244, %r247;
	min.s32 	%r129, %r244, %r247;
	selp.b64 	%rd101, %rd190, %rd192, %p4;
	add.s64 	%rd102, %rd184, %rd101;
	setp.lt.s32 	%p5, %r129, %r128;
	mov.u32 	%r665, %r129;
	mov.u64 	%rd273, %rd102;
	@%p5 bra 	$L__BB9_114;
	setp.lt.s32 	%p6, %r128, %r129;
	mov.u32 	%r665, %r128;
	mov.u64 	%rd273, %rd100;
	@%p6 bra 	$L__BB9_114;
	setp.lt.u64 	%p7, %rd101, %rd99;
	selp.b32 	%r665, %r129, %r128, %p7;
	selp.b64 	%rd273, %rd102, %rd100, %p7;
$L__BB9_114:
	setp.le.s32 	%p8, %r235, %r3;
	@%p8 bra 	$L__BB9_159;
	setp.ne.s32 	%p9, %r127, 0;
	@%p9 bra 	$L__BB9_117;
	atom.global.add.u32 	%r248, [%rd1+4], 1280;
	add.s32 	%r249, %r248, %r3;
	st.shared.u32 	[_ZN6thrust24THRUST_300001_SM_1000_NS8cuda_cub4core6detail5shmemE+152], %r249;
$L__BB9_117:
	bar.sync 	0;
	ld.shared.u32 	%r646, [_ZN6thrust24THRUST_300001_SM_1000_NS8cuda_cub4core6detail5shmemE+152];
	add.s32 	%r250, %r646, 1280;
	setp.gt.s32 	%p10, %r250, %r235;
	@%p10 bra 	$L__BB9_136;
$L__BB9_118:
	cvt.s64.s32 	%rd193, %r646;
	add.s64 	%rd194, %rd98, %rd193;
	shl.b64 	%rd195, %rd194, 2;
	add.s64 	%rd196, %rd2, %rd195;
	add.s64 	%rd106, %rd194, %rd3;
	ld.global.u32 	%r135, [%rd196];
	add.s64 	%rd107, %rd106, 256;
	ld.global.u32 	%r136, [%rd196+1024];
	add.s64 	%rd108, %rd106, 512;
	ld.global.u32 	%r137, [%rd196+2048];
	add.s64 	%rd109, %rd106, 768;
	ld.global.u32 	%r138, [%rd196+3072];
	add.s64 	%rd110, %rd106, 1024;
	ld.global.u32 	%r139, [%rd196+4096];
	setp.lt.s32 	%p11, %r665, %r135;
	mov.u32 	%r640, %r665;
	mov.u64 	%rd258, %rd273;
	@%p11 bra 	$L__BB9_121;
	setp.lt.s32 	%p12, %r135, %r665;
	mov.u32 	%r640, %r135;
	mov.u64 	%rd258, %rd106;
	@%p12 bra 	$L__BB9_121;
	setp.lt.s64 	%p13, %rd273, %rd106;
	selp.b32 	%r640, %r665, %r135, %p13;
	min.s64 	%rd258, %rd273, %rd106;
$L__BB9_121:
	setp.lt.s32 	%p14, %r640, %r136;
	mov.u32 	%r641, %r640;
	mov.u64 	%rd259, %rd258;
	@%p14 bra 	$L__BB9_124;
	setp.lt.s32 	%p15, %r136, %r640;
	mov.u32 	%r641, %r136;
	mov.u64 	%rd259, %rd107;
	@%p15 bra 	$L__BB9_124;
	setp.lt.s64 	%p16, %rd258, %rd107;
	selp.b32 	%r641, %r640, %r136, %p16;
	min.s64 	%rd259, %rd258, %rd107;
$L__BB9_124:
	setp.lt.s32 	%p17, %r641, %r137;
	mov.u32 	%r642, %r641;
	mov.u64 	%rd260, %rd259;
	@%p17 bra 	$L__BB9_127;
	setp.lt.s32 	%p18, %r137, %r641;
	mov.u32 	%r642, %r137;
	mov.u64 	%rd260, %rd108;
	@%p18 bra 	$L__BB9_127;
	setp.lt.s64 	%p19, %rd259, %rd108;
	selp.b32 	%r642, %r641, %r137, %p19;
	min.s64 	%rd260, %rd259, %rd108;
$L__BB9_127:
	setp.lt.s32 	%p20, %r642, %r138;
	mov.u32 	%r643, %r642;
	mov.u64 	%rd261, %rd260;
	@%p20 bra 	$L__BB9_130;
	setp.lt.s32 	%p21, %r138, %r642;
	mov.u32 	%r643, %r138;
	mov.u64 	%rd261, %rd109;
	@%p21 bra 	$L__BB9_130;
	setp.lt.s64 	%p22, %rd260, %rd109;
	selp.b32 	%r643, %r642, %r138, %p22;
	min.s64 	%rd261, %rd260, %rd109;
$L__BB9_130:
	setp.lt.s32 	%p23, %r643, %r139;
	mov.u32 	%r665, %r643;
	mov.u64 	%rd273, %rd261;
	@%p23 bra 	$L__BB9_133;
	setp.lt.s32 	%p24, %r139, %r643;
	mov.u32 	%r665, %r139;
	mov.u64 	%rd273, %rd110;
	@%p24 bra 	$L__BB9_133;
	setp.lt.s64 	%p25, %rd261, %rd110;
	selp.b32 	%r665, %r643, %r139, %p25;
	min.s64 	%rd273, %rd261, %rd110;
$L__BB9_133:
	setp.ne.s32 	%p26, %r127, 0;
	bar.sync 	0;
	@%p26 bra 	$L__BB9_135;
	atom.global.add.u32 	%r251, [%rd1+4], 1280;
	add.s32 	%r252, %r251, %r3;
	st.shared.u32 	[_ZN6thrust24THRUST_300001_SM_1000_NS8cuda_cub4core6detail5shmemE+152], %r252;
$L__BB9_135:
	bar.sync 	0;
	ld.shared.u32 	%r646, [_ZN6thrust24THRUST_300001_SM_1000_NS8cuda_cub4core6detail5shmemE+152];
	add.s32 	%r253, %r646, 1280;
	setp.le.s32 	%p27, %r253, %r235;
	@%p27 bra 	$L__BB9_118;
$L__BB9_136:
	setp.le.s32 	%p28, %r235, %r646;
	@%p28 bra 	$L__BB9_159;
	sub.s32 	%r153, %r235, %r646;
	setp.ge.s32 	%p29, %r127, %r153;
	@%p29 bra 	$L__BB9_159;
	not.b32 	%r255, %r127;
	add.s32 	%r256, %r235, %r255;
	sub.s32 	%r154, %r256, %r646;
	and.b32  	%r257, %r154, 768;
	setp.eq.s32 	%p30, %r257, 768;
	mov.u32 	%r652, %r127;
	@%p30 bra 	$L__BB9_144;
	add.s32 	%r648, %r127, %r646;
	shr.u32 	%r258, %r154, 8;
	add.s32 	%r259, %r258, 1;
	and.b32  	%r260, %r259, 3;
	neg.s32 	%r647, %r260;
	mov.u32 	%r652, %r127;
$L__BB9_140:
	.pragma "nounroll";
	mov.u64 	%rd122, %rd273;
	mov.u32 	%r160, %r665;
	cvt.s64.s32 	%rd198, %r648;
	add.s64 	%rd123, %rd3, %rd198;
	mul.wide.s32 	%rd199, %r648, 4;
	add.s64 	%rd200, %rd2, %rd199;
	ld.global.u32 	%r161, [%rd200];
	setp.lt.s32 	%p31, %r160, %r161;
	@%p31 bra 	$L__BB9_143;
	setp.lt.s32 	%p32, %r161, %r160;
	mov.u32 	%r665, %r161;
	mov.u64 	%rd273, %rd123;
	@%p32 bra 	$L__BB9_143;
	setp.lt.s64 	%p33, %rd122, %rd123;
	selp.b32 	%r665, %r160, %r161, %p33;
	min.s64 	%rd273, %rd122, %rd123;
$L__BB9_143:
	add.s32 	%r652, %r652, 256;
	add.s32 	%r648, %r648, 256;
	add.s32 	%r647, %r647, 1;
	setp.ne.s32 	%p34, %r647, 0;
	@%p34 bra 	$L__BB9_140;
$L__BB9_144:
	setp.lt.u32 	%p35, %r154, 768;
	@%p35 bra 	$L__BB9_159;
	add.s32 	%r655, %r652, %r646;
	add.s32 	%r658, %r655, 256;
	add.s32 	%r657, %r655, 512;
	add.s32 	%r656, %r655, 768;
	add.s64 	%rd128, %rd2, 2048;
$L__BB9_146:
	cvt.s64.s32 	%rd201, %r658;
	add.s64 	%rd130, %rd3, %rd201;
	cvt.s64.s32 	%rd202, %r657;
	add.s64 	%rd131, %rd3, %rd202;
	cvt.s64.s32 	%rd203, %r656;
	add.s64 	%rd132, %rd3, %rd203;
	cvt.s64.s32 	%rd204, %r655;
	mul.wide.s32 	%rd205, %r655, 4;
	add.s64 	%rd133, %rd128, %rd205;
	add.s64 	%rd134, %rd3, %rd204;
	ld.global.u32 	%r180, [%rd133+-2048];
	setp.lt.s32 	%p36, %r665, %r180;
	mov.u32 	%r661, %r665;
	mov.u64 	%rd269, %rd273;
	@%p36 bra 	$L__BB9_149;
	setp.lt.s32 	%p37, %r180, %r665;
	mov.u32 	%r661, %r180;
	mov.u64 	%rd269, %rd134;
	@%p37 bra 	$L__BB9_149;
	setp.lt.s64 	%p38, %rd273, %rd134;
	selp.b32 	%r661, %r665, %r180, %p38;
	min.s64 	%rd269, %rd273, %rd134;
$L__BB9_149:
	ld.global.u32 	%r183, [%rd133+-1024];
	setp.lt.s32 	%p39, %r661, %r183;
	mov.u32 	%r662, %r661;
	mov.u64 	%rd270, %rd269;
	@%p39 bra 	$L__BB9_152;
	setp.lt.s32 	%p40, %r183, %r661;
	mov.u32 	%r662, %r183;
	mov.u64 	%rd270, %rd130;
	@%p40 bra 	$L__BB9_152;
	setp.lt.s64 	%p41, %rd269, %rd130;
	selp.b32 	%r662, %r661, %r183, %p41;
	min.s64 	%rd270, %rd269, %rd130;
$L__BB9_152:
	ld.global.u32 	%r186, [%rd133];
	setp.lt.s32 	%p42, %r662, %r186;
	mov.u32 	%r663, %r662;
	mov.u64 	%rd271, %rd270;
	@%p42 bra 	$L__BB9_155;
	setp.lt.s32 	%p43, %r186, %r662;
	mov.u32 	%r663, %r186;
	mov.u64 	%rd271, %rd131;
	@%p43 bra 	$L__BB9_155;
	setp.lt.s64 	%p44, %rd270, %rd131;
	selp.b32 	%r663, %r662, %r186, %p44;
	min.s64 	%rd271, %rd270, %rd131;
$L__BB9_155:
	ld.global.u32 	%r189, [%rd133+1024];
	setp.lt.s32 	%p45, %r663, %r189;
	mov.u32 	%r665, %r663;
	mov.u64 	%rd273, %rd271;
	@%p45 bra 	$L__BB9_158;
	setp.lt.s32 	%p46, %r189, %r663;
	mov.u32 	%r665, %r189;
	mov.u64 	%rd273, %rd132;
	@%p46 bra 	$L__BB9_158;
	setp.lt.s64 	%p47, %rd271, %rd132;
	selp.b32 	%r665, %r663, %r189, %p47;
	min.s64 	%rd273, %rd271, %rd132;
$L__BB9_158:
	add.s32 	%r652, %r652, 1024;
	add.s32 	%r658, %r658, 1024;
	add.s32 	%r657, %r657, 1024;
	add.s32 	%r656, %r656, 1024;
	add.s32 	%r655, %r655, 1024;
	setp.lt.s32 	%p48, %r652, %r153;
	@%p48 bra 	$L__BB9_146;
$L__BB9_159:
	// begin inline asm
	mov.u32 %r261, %laneid;
	// end inline asm
	mov.b32 	%r279, 1;
	mov.b32 	%r280, 31;
	mov.b32 	%r281, -1;
	// begin inline asm
	shfl.sync.down.b32 %r262, %r665, %r279, %r280, %r281;
	// end inline asm
	// begin inline asm
	shfl.sync.down.b32 %r267, %r268, %r279, %r280, %r281;
	// end inline asm
	mov.b64 	{%r273, %r278}, %rd273;
	// begin inline asm
	shfl.sync.down.b32 %r272, %r273, %r279, %r280, %r281;
	// end inline asm
	// begin inline asm
	shfl.sync.down.b32 %r277, %r278, %r279, %r280, %r281;
	// end inline asm
	mov.b64 	%rd144, {%r272, %r277};
	setp.gt.s32 	%p49, %r261, 30;
	setp.lt.s32 	%p50, %r665, %r262;
	or.pred  	%p51, %p49, %p50;
	mov.u32 	%r666, %r665;
	mov.u64 	%rd274, %rd273;
	@%p51 bra 	$L__BB9_162;
	setp.lt.s32 	%p52, %r262, %r665;
	mov.u32 	%r666, %r262;
	mov.u64 	%rd274, %rd144;
	@%p52 bra 	$L__BB9_162;
	setp.lt.s64 	%p53, %rd273, %rd144;
	selp.b32 	%r666, %r665, %r262, %p53;
	min.s64 	%rd274, %rd273, %rd144;
$L__BB9_162:
	mov.b32 	%r299, 2;
	mov.b32 	%r300, 31;
	mov.b32 	%r301, -1;
	// begin inline asm
	shfl.sync.down.b32 %r282, %r666, %r299, %r300, %r301;
	// end inline asm
	// begin inline asm
	shfl.sync.down.b32 %r287, %r288, %r299, %r300, %r301;
	// end inline asm
	mov.b64 	{%r293, %r298}, %rd274;
	// begin inline asm
	shfl.sync.down.b32 %r292, %r293, %r299, %r300, %r301;
	// end inline asm
	// begin inline asm
	shfl.sync.down.b32 %r297, %r298, %r299, %r300, %r301;
	// end inline asm
	mov.b64 	%rd147, {%r292, %r297};
	setp.gt.s32 	%p54, %r261, 29;
	setp.lt.s32 	%p55, %r666, %r282;
	or.pred  	%p56, %p54, %p55;
	mov.u32 	%r667, %r666;
	mov.u64 	%rd275, %rd274;
	@%p56 bra 	$L__BB9_165;
	setp.lt.s32 	%p57, %r282, %r666;
	mov.u32 	%r667, %r282;
	mov.u64 	%rd275, %rd147;
	@%p57 bra 	$L__BB9_165;
	setp.lt.s64 	%p58, %rd274, %rd147;
	selp.b32 	%r667, %r666, %r282, %p58;
	min.s64 	%rd275, %rd274, %rd147;
$L__BB9_165:
	mov.b32 	%r319, 4;
	mov.b32 	%r320, 31;
	mov.b32 	%r321, -1;
	// begin inline asm
	shfl.sync.down.b32 %r302, %r667, %r319, %r320, %r321;
	// end inline asm
	// begin inline asm
	shfl.sync.down.b32 %r307, %r308, %r319, %r320, %r321;
	// end inline asm
	mov.b64 	{%r313, %r318}, %rd275;
	// begin inline asm
	shfl.sync.down.b32 %r312, %r313, %r319, %r320, %r321;
	// end inline asm
	// begin inline asm
	shfl.sync.down.b32 %r317, %r318, %r319, %r320, %r321;
	// end inline asm
	mov.b64 	%rd150, {%r312, %r317};
	setp.gt.s32 	%p59, %r261, 27;
	setp.lt.s32 	%p60, %r667, %r302;
	or.pred  	%p61, %p59, %p60;
	mov.u32 	%r668, %r667;
	mov.u64 	%rd276, %rd275;
	@%p61 bra 	$L__BB9_168;
	setp.lt.s32 	%p62, %r302, %r667;
	mov.u32 	%r668, %r302;
	mov.u64 	%rd276, %rd150;
	@%p62 bra 	$L__BB9_168;
	setp.lt.s64 	%p63, %rd275, %rd150;
	selp.b32 	%r668, %r667, %r302, %p63;
	min.s64 	%rd276, %rd275, %rd150;
$L__BB9_168:
	mov.b32 	%r339, 8;
	mov.b32 	%r340, 31;
	mov.b32 	%r341, -1;
	// begin inline asm
	shfl.sync.down.b32 %r322, %r668, %r339, %r340, %r341;
	// end inline asm
	// begin inline asm
	shfl.sync.down.b32 %r327, %r328, %r339, %r340, %r341;
	// end inline asm
	mov.b64 	{%r333, %r338}, %rd276;
	// begin inline asm
	shfl.sync.down.b32 %r332, %r333, %r339, %r340, %r341;
	// end inline asm
	// begin inline asm
	shfl.sync.down.b32 %r337, %r338, %r339, %r340, %r341;
	// end inline asm
	mov.b64 	%rd153, {%r332, %r337};
	setp.gt.s32 	%p64, %r261, 23;
	setp.lt.s32 	%p65, %r668, %r322;
	or.pred  	%p66, %p64, %p65;
	mov.u32 	%r669, %r668;
	mov.u64 	%rd277, %rd276;
	@%p66 bra 	$L__BB9_171;
	setp.lt.s32 	%p67, %r322, %r668;
	mov.u32 	%r669, %r322;
	mov.u64 	%rd277, %rd153;
	@%p67 bra 	$L__BB9_171;
	setp.lt.s64 	%p68, %rd276, %rd153;
	selp.b32 	%r669, %r668, %r322, %p68;
	min.s64 	%rd277, %rd276, %rd153;
$L__BB9_171:
	mov.b32 	%r359, 16;
	mov.b32 	%r360, 31;
	mov.b32 	%r361, -1;
	// begin inline asm
	shfl.sync.down.b32 %r342, %r669, %r359, %r360, %r361;
	// end inline asm
	// begin inline asm
	shfl.sync.down.b32 %r347, %r348, %r359, %r360, %r361;
	// end inline asm
	mov.b64 	{%r353, %r358}, %rd277;
	// begin inline asm
	shfl.sync.down.b32 %r352, %r353, %r359, %r360, %r361;
	// end inline asm
	// begin inline asm
	shfl.sync.down.b32 %r357, %r358, %r359, %r360, %r361;
	// end inline asm
	mov.b64 	%rd156, {%r352, %r357};
	setp.gt.s32 	%p69, %r261, 15;
	setp.lt.s32 	%p70, %r669, %r342;
	or.pred  	%p71, %p69, %p70;
	mov.u32 	%r677, %r669;
	mov.u64 	%rd285, %rd277;
	@%p71 bra 	$L__BB9_174;
	setp.lt.s32 	%p72, %r342, %r669;
	mov.u32 	%r677, %r342;
	mov.u64 	%rd285, %rd156;
	@%p72 bra 	$L__BB9_174;
	setp.lt.s64 	%p73, %rd277, %rd156;
	selp.b32 	%r677, %r669, %r342, %p73;
	min.s64 	%rd285, %rd277, %rd156;
$L__BB9_174:
	setp.ne.s32 	%p74, %r261, 0;
	@%p74 bra 	$L__BB9_176;
	shr.u32 	%r362, %r127, 1;
	and.b32  	%r363, %r362, 496;
	mov.u32 	%r364, _ZN6thrust24THRUST_300001_SM_1000_NS8cuda_cub4core6detail5shmemE;
	add.s32 	%r365, %r364, %r363;
	st.shared.u32 	[%r365+8], %r677;
	st.shared.u64 	[%r365+16], %rd285;
$L__BB9_176:
	bar.sync 	0;
	setp.ne.s32 	%p75, %r127, 0;
	@%p75 bra 	$L__BB9_198;
	ld.shared.u32 	%r214, [_ZN6thrust24THRUST_300001_SM_1000_NS8cuda_cub4core6detail5shmemE+24];
	ld.shared.u64 	%rd159, [_ZN6thrust24THRUST_300001_SM_1000_NS8cuda_cub4core6detail5shmemE+32];
	setp.lt.s32 	%p76, %r677, %r214;
	mov.u32 	%r671, %r677;
	mov.u64 	%rd279, %rd285;
	@%p76 bra 	$L__BB9_180;
	setp.lt.s32 	%p77, %r214, %r677;
	mov.u32 	%r671, %r214;
	mov.u64 	%rd279, %rd159;
	@%p77 bra 	$L__BB9_180;
	setp.lt.s64 	%p78, %rd285, %rd159;
	selp.b32 	%r671, %r677, %r214, %p78;
	min.s64 	%rd279, %rd285, %rd159;
$L__BB9_180:
	ld.shared.u32 	%r217, [_ZN6thrust24THRUST_300001_SM_1000_NS8cuda_cub4core6detail5shmemE+40];
	ld.shared.u64 	%rd162, [_ZN6thrust24THRUST_300001_SM_1000_NS8cuda_cub4core6detail5shmemE+48];
	setp.lt.s32 	%p79, %r671, %r217;
	mov.u32 	%r672, %r671;
	mov.u64 	%rd280, %rd279;
	@%p79 bra 	$L__BB9_183;
	setp.lt.s32 	%p80, %r217, %r671;
	mov.u32 	%r672, %r217;
	mov.u64 	%rd280, %rd162;
	@%p80 bra 	$L__BB9_183;
	setp.lt.s64 	%p81, %rd279, %rd162;
	selp.b32 	%r672, %r671, %r217, %p81;
	min.s64 	%rd280, %rd279, %rd162;
$L__BB9_183:
	ld.shared.u32 	%r220, [_ZN6thrust24THRUST_300001_SM_1000_NS8cuda_cub4core6detail5shmemE+56];
	ld.shared.u64 	%rd165, [_ZN6thrust24THRUST_300001_SM_1000_NS8cuda_cub4core6detail5shmemE+64];
	setp.lt.s32 	%p82, %r672, %r220;
	mov.u32 	%r673, %r672;
	mov.u64 	%rd281, %rd280;
	@%p82 bra 	$L__BB9_186;
	setp.lt.s32 	%p83, %r220, %r672;
	mov.u32 	%r673, %r220;
	mov.u64 	%rd281, %rd165;
	@%p83 bra 	$L__BB9_186;
	setp.lt.s64 	%p84, %rd280, %rd165;
	selp.b32 	%r673, %r672, %r220, %p84;
	min.s64 	%rd281, %rd280, %rd165;
$L__BB9_186:
	ld.shared.u32 	%r223, [_ZN6thrust24THRUST_300001_SM_1000_NS8cuda_cub4core6detail5shmemE+72];
	ld.shared.u64 	%rd168, [_ZN6thrust24THRUST_300001_SM_1000_NS8cuda_cub4core6detail5shmemE+80];
	setp.lt.s32 	%p85, %r673, %r223;
	mov.u32 	%r674, %r673;
	mov.u64 	%rd282, %rd281;
	@%p85 bra 	$L__BB9_189;
	setp.lt.s32 	%p86, %r223, %r673;
	mov.u32 	%r674, %r223;
	mov.u64 	%rd282, %rd168;
	@%p86 bra 	$L__BB9_189;
	setp.lt.s64 	%p87, %rd281, %rd168;
	selp.b32 	%r674, %r673, %r223, %p87;
	min.s64 	%rd282, %rd281, %rd168;
$L__BB9_189:
	ld.shared.u32 	%r226, [_ZN6thrust24THRUST_300001_SM_1000_NS8cuda_cub4core6detail5shmemE+88];
	ld.shared.u64 	%rd171, [_ZN6thrust24THRUST_300001_SM_1000_NS8cuda_cub4core6detail5shmemE+96];
	setp.lt.s32 	%p88, %r674, %r226;
	mov.u32 	%r675, %r674;
	mov.u64 	%rd283, %rd282;
	@%p88 bra 	$L__BB9_192;
	setp.lt.s32 	%p89, %r226, %r674;
	mov.u32 	%r675, %r226;
	mov.u64 	%rd283, %rd171;
	@%p89 bra 	$L__BB9_192;
	setp.lt.s64 	%p90, %rd282, %rd171;
	selp.b32 	%r675, %r674, %r226, %p90;
	min.s64 	%rd283, %rd282, %rd171;
$L__BB9_192:
	ld.shared.u32 	%r229, [_ZN6thrust24THRUST_300001_SM_1000_NS8cuda_cub4core6detail5shmemE+104];
	ld.shared.u64 	%rd174, [_ZN6thrust24THRUST_300001_SM_1000_NS8cuda_cub4core6detail5shmemE+112];
	setp.lt.s32 	%p91, %r675, %r229;
	mov.u32 	%r676, %r675;
	mov.u64 	%rd284, %rd283;
	@%p91 bra 	$L__BB9_195;
	setp.lt.s32 	%p92, %r229, %r675;
	mov.u32 	%r676, %r229;
	mov.u64 	%rd284, %rd174;
	@%p92 bra 	$L__BB9_195;
	setp.lt.s64 	%p93, %rd283, %rd174;
	selp.b32 	%r676, %r675, %r229, %p93;
	min.s64 	%rd284, %rd283, %rd174;
$L__BB9_195:
	ld.shared.u32 	%r232, [_ZN6thrust24THRUST_300001_SM_1000_NS8cuda_cub4core6detail5shmemE+120];
	ld.shared.u64 	%rd177, [_ZN6thrust24THRUST_300001_SM_1000_NS8cuda_cub4core6detail5shmemE+128];
	setp.lt.s32 	%p94, %r676, %r232;
	mov.u32 	%r677, %r676;
	mov.u64 	%rd285, %rd284;
	@%p94 bra 	$L__BB9_198;
	setp.lt.s32 	%p95, %r232, %r676;
	mov.u32 	%r677, %r232;
	mov.u64 	%rd285, %rd177;
	@%p95 bra 	$L__BB9_198;
	setp.lt.s64 	%p96, %rd284, %rd177;
	selp.b32 	%r677, %r676, %r232, %p96;
	min.s64 	%rd285, %rd284, %rd177;
$L__BB9_198:
	mov.u32 	%r593, %tid.x;
	setp.ne.s32 	%p223, %r593, 0;
	@%p223 bra 	$L__BB9_200;
	ld.param.u64 	%rd222, [_ZN6thrust24THRUST_300001_SM_1000_NS8cuda_cub4core6detail13_kernel_agentINS1_8__reduce11ReduceAgentINS0_12zip_iteratorIN4cuda3std3__45tupleIJNS0_10device_ptrIiEENS0_17counting_iteratorIlNS0_11use_defaultESF_SF_EEEEEEEPNSB_IJilEEESJ_iNS1_9__extrema9arg_min_fIilNSA_4lessIiEEEEEEJSI_SK_iN3cub18CUB_300001_SM_100013GridEvenShareIiEENSS_9GridQueueIjEESP_EEEvDpT0__param_1];
	cvta.to.global.u64 	%rd219, %rd222;
	mul.wide.u32 	%rd220, %r1, 16;
	add.s64 	%rd221, %rd219, %rd220;
	st.global.u32 	[%rd221], %r677;
	st.global.u64 	[%rd221+8], %rd285;
$L__BB9_200:
	ret;

}
	// .globl	_ZN6thrust24THRUST_300001_SM_1000_NS8cuda_cub4core6detail13_kernel_agentINS1_8__reduce11ReduceAgentIPN4cuda3std3__45tupleIJilEEESC_SB_iNS1_9__extrema9arg_min_fIilNS9_4lessIiEEEEEEJSC_SC_iSH_EEEvDpT0_
.visible .entry _ZN6thrust24THRUST_300001_SM_1000_NS8cuda_cub4core6detail13_kernel_agentINS1_8__reduce11ReduceAgentIPN4cuda3std3__45tupleIJilEEESC_SB_iNS1_9__extrema9arg_min_fIilNS9_4lessIiEEEEEEJSC_SC_iSH_EEEvDpT0_(
	.param .u64 .ptr .align 1 _ZN6thrust24THRUST_300001_SM_1000_NS8cuda_cub4core6detail13_kernel_agentINS1_8__reduce11ReduceAgentIPN4cuda3std3__45tupleIJilEEESC_SB_iNS1_9__extrema9arg_min_fIilNS9_4lessIiEEEEEEJSC_SC_iSH_EEEvDpT0__param_0,
	.param .u64 .ptr .align 1 _ZN6thrust24THRUST_300001_SM_1000_NS8cuda_cub4core6detail13_kernel_agentINS1_8__reduce11ReduceAgentIPN4cuda3std3__45tupleIJilEEESC_SB_iNS1_9__extrema9arg_min_fIilNS9_4lessIiEEEEEEJSC_SC_iSH_EEEvDpT0__param_1,
	.param .u32 _ZN6thrust24THRUST_300001_SM_1000_NS8cuda_cub4core6detail13_kernel_agentINS1_8__reduce11ReduceAgentIPN4cuda3std3__45tupleIJilEEESC_SB_iNS1_9__extrema9arg_min_fIilNS9_4lessIiEEEEEEJSC_SC_iSH_EEEvDpT0__param_2,
	.param .align 1 .b8 _ZN6thrust24THRUST_300001_SM_1000_NS8cuda_cub4core6detail13_kernel_agentINS1_8__reduce11ReduceAgentIPN4cuda3std3__45tupleIJilEEESC_SB_iNS1_9__extrema9arg_min_fIilNS9_4lessIiEEEEEEJSC_SC_iSH_EEEvDpT0__param_3[1]
)
.maxntid 256
{
	.reg .pred 	%p<228>;
	.reg .b32 	%r<637>;
	.reg .b64 	%rd<356>;

	ld.param.u64 	%rd186, [_ZN6thrust24THRUST_300001_SM_1000_NS8cuda_cub4core6detail13_kernel_agentINS1_8__reduce11ReduceAgentIPN4cuda3std3__45tupleIJilEEESC_SB_iNS1_9__extrema9arg_min_fIilNS9_4lessIiEEEEEEJSC_SC_iSH_EEEvDpT0__param_0];
	ld.param.u64 	%rd187, [_ZN6thrust24THRUST_300001_SM_1000_NS8cuda_cub4core6detail13_kernel_agentINS1_8__reduce11ReduceAgentIPN4cuda3std3__45tupleIJilEEESC_SB_iNS1_9__extrema9arg_min_fIilNS9_4lessIiEEEEEEJSC_SC_iSH_EEEvDpT0__param_1];
	ld.param.u32 	%r215, [_ZN6thrust24THRUST_300001_SM_1000_NS8cuda_cub4core6detail13_kernel_agentINS1_8__reduce11ReduceAgentIPN4cuda3std3__45tupleIJilEEESC_SB_iNS1_9__extrema9arg_min_fIilNS9_4lessIiEEEEEEJSC_SC_iSH_EEEvDpT0__param_2];
	setp.eq.s32 	%p1, %r215, 0;
	@%p1 bra 	$L__BB10_205;
	setp.gt.s32 	%p2, %r215, 1279;
	@%p2 bra 	$L__BB10_111;
	mov.u32 	%r1, %tid.x;
	setp.ge.s32 	%p101, %r1, %r215;
	mov.b32 	%r572, 0;
	mov.b64 	%rd298, 0;
	mov.u32 	%r564, %r1;
	@%p101 bra 	$L__BB10_4;
	mul.wide.u32 	%rd263, %r1, 16;
	add.s64 	%rd260, %rd186, %rd263;
	// begin inline asm
	ld.global.nc.u64 %rd259, [%rd260];
	// end inline asm
	add.s64 	%rd262, %rd260, 8;
	// begin inline asm
	ld.global.nc.u64 %rd298, [%rd262];
	// end inline asm
	cvt.u32.u64 	%r572, %rd259;
	add.s32 	%r564, %r1, 256;
$L__BB10_4:
	setp.ge.s32 	%p102, %r564, %r215;
	@%p102 bra 	$L__BB10_25;
	not.b32 	%r334, %r564;
	add.s32 	%r6, %r215, %r334;
	and.b32  	%r335, %r6, 768;
	setp.eq.s32 	%p103, %r335, 768;
	@%p103 bra 	$L__BB10_11;
	mul.wide.u32 	%rd265, %r564, 16;
	add.s64 	%rd289, %rd186, %rd265;
	shr.u32 	%r336, %r6, 8;
	add.s32 	%r337, %r336, 1;
	and.b32  	%r338, %r337, 3;
	neg.s32 	%r560, %r338;
$L__BB10_7:
	.pragma "nounroll";
	mov.u64 	%rd5, %rd298;
	mov.u32 	%r10, %r572;
	// begin inline asm
	ld.global.nc.u64 %rd266, [%rd289];
	// end inline asm
	add.s64 	%rd269, %rd289, 8;
	// begin inline asm
	ld.global.nc.u64 %rd268, [%rd269];
	// end inline asm
	cvt.u32.u64 	%r11, %rd266;
	setp.lt.s32 	%p104, %r10, %r11;
	@%p104 bra 	$L__BB10_10;
	setp.lt.s32 	%p105, %r11, %r10;
	mov.u64 	%rd298, %rd268;
	mov.u32 	%r572, %r11;
	@%p105 bra 	$L__BB10_10;
	setp.lt.s64 	%p106, %rd5, %rd268;
	min.s64 	%rd298, %rd5, %rd268;
	selp.b32 	%r572, %r10, %r11, %p106;
$L__BB10_10:
	add.s32 	%r564, %r564, 256;
	add.s64 	%rd289, %rd289, 4096;
	add.s32 	%r560, %r560, 1;
	setp.ne.s32 	%p107, %r560, 0;
	@%p107 bra 	$L__BB10_7;
$L__BB10_11:
	setp.lt.u32 	%p108, %r6, 768;
	@%p108 bra 	$L__BB10_25;
$L__BB10_12:
	mul.wide.s32 	%rd274, %r564, 16;
	add.s64 	%rd271, %rd186, %rd274;
	// begin inline asm
	ld.global.nc.u64 %rd270, [%rd271];
	// end inline asm
	add.s64 	%rd273, %rd271, 8;
	// begin inline asm
	ld.global.nc.u64 %rd272, [%rd273];
	// end inline asm
	cvt.u32.u64 	%r21, %rd270;
	setp.lt.s32 	%p109, %r572, %r21;
	mov.u64 	%rd295, %rd298;
	mov.u32 	%r569, %r572;
	@%p109 bra 	$L__BB10_15;
	setp.lt.s32 	%p110, %r21, %r572;
	mov.u64 	%rd295, %rd272;
	mov.u32 	%r569, %r21;
	@%p110 bra 	$L__BB10_15;
	setp.lt.s64 	%p111, %rd298, %rd272;
	min.s64 	%rd295, %rd298, %rd272;
	selp.b32 	%r569, %r572, %r21, %p111;
$L__BB10_15:
	add.s64 	%rd276, %rd271, 4096;
	// begin inline asm
	ld.global.nc.u64 %rd275, [%rd276];
	// end inline asm
	add.s64 	%rd278, %rd271, 4104;
	// begin inline asm
	ld.global.nc.u64 %rd277, [%rd278];
	// end inline asm
	cvt.u32.u64 	%r24, %rd275;
	setp.lt.s32 	%p112, %r569, %r24;
	mov.u64 	%rd296, %rd295;
	mov.u32 	%r570, %r569;
	@%p112 bra 	$L__BB10_18;
	setp.lt.s32 	%p113, %r24, %r569;
	mov.u64 	%rd296, %rd277;
	mov.u32 	%r570, %r24;
	@%p113 bra 	$L__BB10_18;
	setp.lt.s64 	%p114, %rd295, %rd277;
	min.s64 	%rd296, %rd295, %rd277;
	selp.b32 	%r570, %r569, %r24, %p114;
$L__BB10_18:
	add.s64 	%rd280, %rd271, 8192;
	// begin inline asm
	ld.global.nc.u64 %rd279, [%rd280];
	// end inline asm
	add.s64 	%rd282, %rd271, 8200;
	// begin inline asm
	ld.global.nc.u64 %rd281, [%rd282];
	// end inline asm
	cvt.u32.u64 	%r27, %rd279;
	setp.lt.s32 	%p115, %r570, %r27;
	mov.u64 	%rd297, %rd296;
	mov.u32 	%r571, %r570;
	@%p115 bra 	$L__BB10_21;
	setp.lt.s32 	%p116, %r27, %r570;
	mov.u64 	%rd297, %rd281;
	mov.u32 	%r571, %r27;
	@%p116 bra 	$L__BB10_21;
	setp.lt.s64 	%p117, %rd296, %rd281;
	min.s64 	%rd297, %rd296, %rd281;
	selp.b32 	%r571, %r570, %r27, %p117;
$L__BB10_21:
	add.s64 	%rd284, %rd271, 12288;
	// begin inline asm
	ld.global.nc.u64 %rd283, [%rd284];
	// end inline asm
	add.s64 	%rd286, %rd271, 12296;
	// begin inline asm
	ld.global.nc.u64 %rd285, [%rd286];
	// end inline asm
	cvt.u32.u64 	%r30, %rd283;
	setp.lt.s32 	%p118, %r571, %r30;
	mov.u64 	%rd298, %rd297;
	mov.u32 	%r572, %r571;
	@%p118 bra 	$L__BB10_24;
	setp.lt.s32 	%p119, %r30, %r571;
	mov.u64 	%rd298, %rd285;
	mov.u32 	%r572, %r30;
	@%p119 bra 	$L__BB10_24;
	setp.lt.s64 	%p120, %rd297, %rd285;
	min.s64 	%rd298, %rd297, %rd285;
	selp.b32 	%r572, %r571, %r30, %p120;
$L__BB10_24:
	add.s32 	%r564, %r564, 1024;
	setp.lt.s32 	%p121, %r564, %r215;
	@%p121 bra 	$L__BB10_12;
$L__BB10_25:
	setp.lt.s32 	%p122, %r215, 256;
	@%p122 bra 	$L__BB10_65;
	// begin inline asm
	mov.u32 %r452, %laneid;
	// end inline asm
	mov.b32 	%r470, 1;
	mov.b32 	%r471, 31;
	mov.b32 	%r472, -1;
	// begin inline asm
	shfl.sync.down.b32 %r453, %r572, %r470, %r471, %r472;
	// end inline asm
	// begin inline asm
	shfl.sync.down.b32 %r458, %r459, %r470, %r471, %r472;
	// end inline asm
	mov.b64 	{%r464, %r469}, %rd298;
	// begin inline asm
	shfl.sync.down.b32 %r463, %r464, %r470, %r471, %r472;
	// end inline asm
	// begin inline asm
	shfl.sync.down.b32 %r468, %r469, %r470, %r471, %r472;
	// end inline asm
	mov.b64 	%rd27, {%r463, %r468};
	setp.gt.s32 	%p179, %r452, 30;
	setp.lt.s32 	%p180, %r572, %r453;
	or.pred  	%p181, %p179, %p180;
	mov.u64 	%rd300, %rd298;
	mov.u32 	%r574, %r572;
	@%p181 bra 	$L__BB10_29;
	setp.lt.s32 	%p182, %r453, %r572;
	mov.u64 	%rd300, %rd27;
	mov.u32 	%r574, %r453;
	@%p182 bra 	$L__BB10_29;
	setp.lt.s64 	%p183, %rd298, %rd27;
	min.s64 	%rd300, %rd298, %rd27;
	selp.b32 	%r574, %r572, %r453, %p183;
$L__BB10_29:
	mov.b32 	%r490, 2;
	mov.b32 	%r491, 31;
	mov.b32 	%r492, -1;
	// begin inline asm
	shfl.sync.down.b32 %r473, %r574, %r490, %r491, %r492;
	// end inline asm
	// begin inline asm
	shfl.sync.down.b32 %r478, %r479, %r490, %r491, %r492;
	// end inline asm
	mov.b64 	{%r484, %r489}, %rd300;
	// begin inline asm
	shfl.sync.down.b32 %r483, %r484, %r490, %r491, %r492;
	// end inline asm
	// begin inline asm
	shfl.sync.down.b32 %r488, %r489, %r490, %r491, %r492;
	// end inline asm
	mov.b64 	%rd30, {%r483, %r488};
	setp.gt.s32 	%p184, %r452, 29;
	setp.lt.s32 	%p185, %r574, %r473;
	or.pred  	%p186, %p184, %p185;
	mov.u64 	%rd301, %rd300;
	mov.u32 	%r575, %r574;
	@%p186 bra 	$L__BB10_32;
	setp.lt.s32 	%p187, %r473, %r574;
	mov.u64 	%rd301, %rd30;
	mov.u32 	%r575, %r473;
	@%p187 bra 	$L__BB10_32;
	setp.lt.s64 	%p188, %rd300, %rd30;
	min.s64 	%rd301, %rd300, %rd30;
	selp.b32 	%r575, %r574, %r473, %p188;
$L__BB10_32:
	mov.b32 	%r510, 4;
	mov.b32 	%r511, 31;
	mov.b32 	%r512, -1;
	// begin inline asm
	shfl.sync.down.b32 %r493, %r575, %r510, %r511, %r512;
	// end inline asm
	// begin inline asm
	shfl.sync.down.b32 %r498, %r499, %r510, %r511, %r512;
	// end inline asm
	mov.b64 	{%r504, %r509}, %rd301;
	// begin inline asm
	shfl.sync.down.b32 %r503, %r504, %r510, %r511, %r512;
	// end inline asm
	// begin inline asm
	shfl.sync.down.b32 %r508, %r509, %r510, %r511, %r512;
	// end inline asm
	mov.b64 	%rd33, {%r503, %r508};
	setp.gt.s32 	%p189, %r452, 27;
	setp.lt.s32 	%p190, %r575, %r493;
	or.pred  	%p191, %p189, %p190;
	mov.u64 	%rd302, %rd301;
	mov.u32 	%r576, %r575;
	@%p191 bra 	$L__BB10_35;
	setp.lt.s32 	%p192, %r493, %r575;
	mov.u64 	%rd302, %rd33;
	mov.u32 	%r576, %r493;
	@%p192 bra 	$L__BB10_35;
	setp.lt.s64 	%p193, %rd301, %rd33;
	min.s64 	%rd302, %rd301, %rd33;
	selp.b32 	%r576, %r575, %r493, %p193;
$L__BB10_35:
	mov.b32 	%r530, 8;
	mov.b32 	%r531, 31;
	mov.b32 	%r532, -1;
	// begin inline asm
	shfl.sync.down.b32 %r513, %r576, %r530, %r531, %r532;
	// end inline asm
	// begin inline asm
	shfl.sync.down.b32 %r518, %r519, %r530, %r531, %r532;
	// end inline asm
	mov.b64 	{%r524, %r529}, %rd302;
	// begin inline asm
	shfl.sync.down.b32 %r523, %r524, %r530, %r531, %r532;
	// end inline asm
	// begin inline asm
	shfl.sync.down.b32 %r528, %r529, %r530, %r531, %r532;
	// end inline asm
	mov.b64 	%rd36, {%r523, %r528};
	setp.gt.s32 	%p194, %r452, 23;
	setp.lt.s32 	%p195, %r576, %r513;
	or.pred  	%p196, %p194, %p195;
	mov.u64 	%rd303, %rd302;
	mov.u32 	%r577, %r576;
	@%p196 bra 	$L__BB10_38;
	setp.lt.s32 	%p197, %r513, %r576;
	mov.u64 	%rd303, %rd36;
	mov.u32 	%r577, %r513;
	@%p197 bra 	$L__BB10_38;
	setp.lt.s64 	%p198, %rd302, %rd36;
	min.s64 	%rd303, %rd302, %rd36;
	selp.b32 	%r577, %r576, %r513, %p198;
$L__BB10_38:
	mov.b32 	%r550, 16;
	mov.b32 	%r551, 31;
	mov.b32 	%r552, -1;
	// begin inline asm
	shfl.sync.down.b32 %r533, %r577, %r550, %r551, %r552;
	// end inline asm
	// begin inline asm
	shfl.sync.down.b32 %r538, %r539, %r550, %r551, %r552;
	// end inline asm
	mov.b64 	{%r544, %r549}, %rd303;
	// begin inline asm
	shfl.sync.down.b32 %r543, %r544, %r550, %r551, %r552;
	// end inline asm
	// begin inline asm
	shfl.sync.down.b32 %r548, %r549, %r550, %r551, %r552;
	// end inline asm
	mov.b64 	%rd39, {%r543, %r548};
	setp.gt.s32 	%p199, %r452, 15;
	setp.lt.s32 	%p200, %r577, %r533;
	or.pred  	%p201, %p199, %p200;
	mov.u64 	%rd355, %rd303;
	mov.u32 	%r636, %r577;
	@%p201 bra 	$L__BB10_41;
	setp.lt.s32 	%p202, %r533, %r577;
	mov.u64 	%rd355, %rd39;
	mov.u32 	%r636, %r533;
	@%p202 bra 	$L__BB10_41;
	setp.lt.s64 	%p203, %rd303, %rd39;
	min.s64 	%rd355, %rd303, %rd39;
	selp.b32 	%r636, %r577, %r533, %p203;
$L__BB10_41:
	setp.ne.s32 	%p204, %r452, 0;
	@%p204 bra 	$L__BB10_43;
	shr.u32 	%r553, %r1, 1;
	and.b32  	%r554, %r553, 496;
	mov.u32 	%r555, _ZN6thrust24THRUST_300001_SM_1000_NS8cuda_cub4core6detail5shmemE;
	add.s32 	%r556, %r555, %r554;
	st.shared.u32 	[%r556+8], %r636;
	st.shared.u64 	[%r556+16], %rd355;
$L__BB10_43:
	bar.sync 	0;
	setp.ne.s32 	%p205, %r1, 0;
	@%p205 bra 	$L__BB10_203;
	ld.shared.u32 	%r51, [_ZN6thrust24THRUST_300001_SM_1000_NS8cuda_cub4core6detail5shmemE+24];
	ld.shared.u64 	%rd42, [_ZN6thrust24THRUST_300001_SM_1000_NS8cuda_cub4core6detail5shmemE+32];
	setp.lt.s32 	%p206, %r636, %r51;
	mov.u64 	%rd305, %rd355;
	mov.u32 	%r579, %r636;
	@%p206 bra 	$L__BB10_47;
	setp.lt.s32 	%p207, %r51, %r636;
	mov.u64 	%rd305, %rd42;
	mov.u32 	%r579, %r51;
	@%p207 bra 	$L__BB10_47;
	setp.lt.s64 	%p208, %rd355, %rd42;
	min.s64 	%rd305, %rd355, %rd42;
	selp.b32 	%r579, %r636, %r51, %p208;
$L__BB10_47:
	ld.shared.u32 	%r54, [_ZN6thrust24THRUST_300001_SM_1000_NS8cuda_cub4core6detail5shmemE+40];
	ld.shared.u64 	%rd45, [_ZN6thrust24THRUST_300001_SM_1000_NS8cuda_cub4core6detail5shmemE+48];
	setp.lt.s32 	%p209, %r579, %r54;
	mov.u64 	%rd306, %rd305;
	mov.u32 	%r580, %r579;
	@%p209 bra 	$L__BB10_50;
	setp.lt.s32 	%p210, %r54, %r579;
	mov.u64 	%rd306, %rd45;
	mov.u32 	%r580, %r54;
	@%p210 bra 	$L__BB10_50;
	setp.lt.s64 	%p211, %rd305, %rd45;
	min.s64 	%rd306, %rd305, %rd45;
	selp.b32 	%r580, %r579, %r54, %p211;
$L__BB10_50:
	ld.shared.u32 	%r57, [_ZN6thrust24THRUST_300001_SM_1000_NS8cuda_cub4core6detail5shmemE+56];
	ld.shared.u64 	%rd48, [_ZN6thrust24THRUST_300001_SM_1000_NS8cuda_cub4core6detail5shmemE+64];
	setp.lt.s32 	%p212, %r580, %r57;
	mov.u64 	%rd307, %rd306;
	mov.u32 	%r581, %r580;
	@%p212 bra 	$L__BB10_53;
	setp.lt.s32 	%p213, %r57, %r580;
	mov.u64 	%rd307, %rd48;
	mov.u32 	%r581, %r57;
	@%p213 bra 	$L__BB10_53;
	setp.lt.s64 	%p214, %rd306, %rd48;
	min.s64 	%rd307, %rd306, %rd48;
	selp.b32 	%r581, %r580, %r57, %p214;
$L__BB10_53:
	ld.shared.u32 	%r60, [_ZN6thrust24THRUST_300001_SM_1000_NS8cuda_cub4core6detail5shmemE+72];
	ld.shared.u64 	%rd51, [_ZN6thrust24THRUST_300001_SM_1000_NS8cuda_cub4core6detail5shmemE+80];
	setp.lt.s32 	%p215, %r581, %r60;
	mov.u64 	%rd308, %rd307;
	mov.u32 	%r582, %r581;
	@%p215 bra 	$L__BB10_56;
	setp.lt.s32 	%p216, %r60, %r581;
	mov.u64 	%rd308, %rd51;
	mov.u32 	%r582, %r60;
	@%p216 bra 	$L__BB10_56;
	setp.lt.s64 	%p217, %rd307, %rd51;
	min.s64 	%rd308, %rd307, %rd51;
	selp.b32 	%r582, %r581, %r60, %p217;
$L__BB10_56:
	ld.shared.u32 	%r63, [_ZN6thrust24THRUST_300001_SM_1000_NS8cuda_cub4core6detail5shmemE+88];
	ld.shared.u64 	%rd54, [_ZN6thrust24THRUST_300001_SM_1000_NS8cuda_cub4core6detail5shmemE+96];
	setp.lt.s32 	%p218, %r582, %r63;
	mov.u64 	%rd309, %rd308;
	mov.u32 	%r583, %r582;
	@%p218 bra 	$L__BB10_59;
	setp.lt.s32 	%p219, %r63, %r582;
	mov.u64 	%rd309, %rd54;
	mov.u32 	%r583, %r63;
	@%p219 bra 	$L__BB10_59;
	setp.lt.s64 	%p220, %rd308, %rd54;
	min.s64 	%rd309, %rd308, %rd54;
	selp.b32 	%r583, %r582, %r63, %p220;
$L__BB10_59:
	ld.shared.u32 	%r66, [_ZN6thrust24THRUST_300001_SM_1000_NS8cuda_cub4core6detail5shmemE+104];
	ld.shared.u64 	%rd57, [_ZN6thrust24THRUST_300001_SM_1000_NS8cuda_cub4core6detail5shmemE+112];
	setp.lt.s32 	%p221, %r583, %r66;
	mov.u64 	%rd310, %rd309;
	mov.u32 	%r584, %r583;
	@%p221 bra 	$L__BB10_62;
	setp.lt.s32 	%p222, %r66, %r583;
	mov.u64 	%rd310, %rd57;
	mov.u32 	%r584, %r66;
	@%p222 bra 	$L__BB10_62;
	setp.lt.s64 	%p223, %rd309, %rd57;
	min.s64 	%rd310, %rd309, %rd57;
	selp.b32 	%r584, %r583, %r66, %p223;
$L__BB10_62:
	ld.shared.u32 	%r69, [_ZN6thrust24THRUST_300001_SM_1000_NS8cuda_cub4core6detail5shmemE+120];
	ld.shared.u64 	%rd60, [_ZN6thrust24THRUST_300001_SM_1000_NS8cuda_cub4core6detail5shmemE+128];
	setp.lt.s32 	%p224, %r584, %r69;
	mov.u32 	%r636, %r584;
	mov.u64 	%rd355, %rd310;
	@%p224 bra 	$L__BB10_203;
	setp.lt.s32 	%p225, %r69, %r584;
	mov.u32 	%r636, %r69;
	mov.u64 	%rd355, %rd60;
	@%p225 bra 	$L__BB10_203;
	setp.lt.s64 	%p226, %rd310, %rd60;
	min.s64 	%rd355, %rd310, %rd60;
	selp.b32 	%r636, %r584, %r69, %p226;
	bra.uni 	$L__BB10_203;
$L__BB10_65:
	// begin inline asm
	mov.u32 %r339, %laneid;
	// end inline asm
	and.b32  	%r360, %r1, 992;
	add.s32 	%r361, %r360, 32;
	setp.gt.s32 	%p123, %r361, %r215;
	not.b32 	%r362, %r360;
	add.s32 	%r363, %r215, %r362;
	selp.b32 	%r358, %r363, 31, %p123;
	mov.b32 	%r357, 1;
	mov.b32 	%r359, -1;
	// begin inline asm
	shfl.sync.down.b32 %r340, %r572, %r357, %r358, %r359;
	// end inline asm
	// begin inline asm
	shfl.sync.down.b32 %r345, %r346, %r357, %r358, %r359;
	// end inline asm
	mov.b64 	{%r351, %r356}, %rd298;
	// begin inline asm
	shfl.sync.down.b32 %r350, %r351, %r357, %r358, %r359;
	// end inline asm
	// begin inline asm
	shfl.sync.down.b32 %r355, %r356, %r357, %r358, %r359;
	// end inline asm
	mov.b64 	%rd62, {%r350, %r355};
	setp.ge.s32 	%p124, %r339, %r358;
	setp.lt.s32 	%p125, %r572, %r340;
	or.pred  	%p126, %p124, %p125;
	mov.u64 	%rd311, %rd298;
	mov.u32 	%r585, %r572;
	@%p126 bra 	$L__BB10_68;
	setp.lt.s32 	%p127, %r340, %r572;
	mov.u64 	%rd311, %rd62;
	mov.u32 	%r585, %r340;
	@%p127 bra 	$L__BB10_68;
	setp.lt.s64 	%p128, %rd298, %rd62;
	min.s64 	%rd311, %rd298, %rd62;
	selp.b32 	%r585, %r572, %r340, %p128;
$L__BB10_68:
	mov.b32 	%r381, 2;
	mov.b32 	%r383, -1;
	// begin inline asm
	shfl.sync.down.b32 %r364, %r585, %r381, %r358, %r383;
	// end inline asm
	// begin inline asm
	shfl.sync.down.b32 %r369, %r370, %r381, %r358, %r383;
	// end inline asm
	mov.b64 	{%r375, %r380}, %rd311;
	// begin inline asm
	shfl.sync.down.b32 %r374, %r375, %r381, %r358, %r383;
	// end inline asm
	// begin inline asm
	shfl.sync.down.b32 %r379, %r380, %r381, %r358, %r383;
	// end inline asm
	mov.b64 	%rd65, {%r374, %r379};
	add.s32 	%r384, %r339, 2;
	setp.gt.s32 	%p129, %r384, %r358;
	setp.lt.s32 	%p130, %r585, %r364;
	or.pred  	%p131, %p129, %p130;
	mov.u64 	%rd312, %rd311;
	mov.u32 	%r586, %r585;
	@%p131 bra 	$L__BB10_71;
	setp.lt.s32 	%p132, %r364, %r585;
	mov.u64 	%rd312, %rd65;
	mov.u32 	%r586, %r364;
	@%p132 bra 	$L__BB10_71;
	setp.lt.s64 	%p133, %rd311, %rd65;
	min.s64 	%rd312, %rd311, %rd65;
	selp.b32 	%r586, %r585, %r364, %p133;
$L__BB10_71:
	mov.b32 	%r402, 4;
	mov.b32 	%r404, -1;
	// begin inline asm
	shfl.sync.down.b32 %r385, %r586, %r402, %r358, %r404;
	// end inline asm
	// begin inline asm
	shfl.sync.down.b32 %r390, %r391, %r402, %r358, %r404;
	// end inline asm
	mov.b64 	{%r396, %r401}, %rd312;
	// begin inline asm
	shfl.sync.down.b32 %r395, %r396, %r402, %r358, %r404;
	// end inline asm
	// begin inline asm
	shfl.sync.down.b32 %r400, %r401, %r402, %r358, %r404;
	// end inline asm
	mov.b64 	%rd68, {%r395, %r400};
	add.s32 	%r405, %r339, 4;
	setp.gt.s32 	%p134, %r405, %r358;
	setp.lt.s32 	%p135, %r586, %r385;
	or.pred  	%p136, %p134, %p135;
	mov.u32 	%r587, %r586;
	mov.u64 	%rd313, %rd312;
	@%p136 bra 	$L__BB10_74;
	setp.lt.s32 	%p137, %r385, %r586;
	mov.u32 	%r587, %r385;
	mov.u64 	%rd313, %rd68;
	@%p137 bra 	$L__BB10_74;
	setp.lt.s64 	%p138, %rd312, %rd68;
	selp.b32 	%r587, %r586, %r385, %p138;
	min.s64 	%rd313, %rd312, %rd68;
$L__BB10_74:
	mov.b32 	%r423, 8;
	mov.b32 	%r425, -1;
	// begin inline asm
	shfl.sync.down.b32 %r406, %r587, %r423, %r358, %r425;
	// end inline asm
	// begin inline asm
	shfl.sync.down.b32 %r411, %r412, %r423, %r358, %r425;
	// end inline asm
	mov.b64 	{%r417, %r422}, %rd313;
	// begin inline asm
	shfl.sync.down.b32 %r416, %r417, %r423, %r358, %r425;
	// end inline asm
	// begin inline asm
	shfl.sync.down.b32 %r421, %r422, %r423, %r358, %r425;
	// end inline asm
	mov.b64 	%rd71, {%r416, %r421};
	add.s32 	%r426, %r339, 8;
	setp.gt.s32 	%p139, %r426, %r358;
	setp.lt.s32 	%p140, %r587, %r406;
	or.pred  	%p141, %p139, %p140;
	mov.u32 	%r588, %r587;
	mov.u64 	%rd314, %rd313;
	@%p141 bra 	$L__BB10_77;
	setp.lt.s32 	%p142, %r406, %r587;
	mov.u32 	%r588, %r406;
	mov.u64 	%rd314, %rd71;
	@%p142 bra 	$L__BB10_77;
	setp.lt.s64 	%p143, %rd313, %rd71;
	selp.b32 	%r588, %r587, %r406, %p143;
	min.s64 	%rd314, %rd313, %rd71;
$L__BB10_77:
	mov.b32 	%r444, 16;
	mov.b32 	%r446, -1;
	// begin inline asm
	shfl.sync.down.b32 %r427, %r588, %r444, %r358, %r446;
	// end inline asm
	// begin inline asm
	shfl.sync.down.b32 %r432, %r433, %r444, %r358, %r446;
	// end inline asm
	mov.b64 	{%r438, %r443}, %rd314;
	// begin inline asm
	shfl.sync.down.b32 %r437, %r438, %r444, %r358, %r446;
	// end inline asm
	// begin inline asm
	shfl.sync.down.b32 %r442, %r443, %r444, %r358, %r446;
	// end inline asm
	mov.b64 	%rd74, {%r437, %r442};
	add.s32 	%r447, %r339, 16;
	setp.gt.s32 	%p144, %r447, %r358;
	setp.lt.s32 	%p145, %r588, %r427;
	or.pred  	%p146, %p144, %p145;
	mov.u32 	%r636, %r588;
	mov.u64 	%rd355, %rd314;
	@%p146 bra 	$L__BB10_80;
	setp.lt.s32 	%p147, %r427, %r588;
	mov.u32 	%r636, %r427;
	mov.u64 	%rd355, %rd74;
	@%p147 bra 	$L__BB10_80;
	setp.lt.s64 	%p148, %rd314, %rd74;
	selp.b32 	%r636, %r588, %r427, %p148;
	min.s64 	%rd355, %rd314, %rd74;
$L__BB10_80:
	setp.ne.s32 	%p149, %r339, 0;
	@%p149 bra 	$L__BB10_82;
	shr.u32 	%r448, %r1, 1;
	and.b32  	%r449, %r448, 496;
	mov.u32 	%r450, _ZN6thrust24THRUST_300001_SM_1000_NS8cuda_cub4core6detail5shmemE;
	add.s32 	%r451, %r450, %r449;
	st.shared.u32 	[%r451+8], %r636;
	st.shared.u64 	[%r451+16], %rd355;
$L__BB10_82:
	bar.sync 	0;
	setp.ne.s32 	%p150, %r1, 0;
	@%p150 bra 	$L__BB10_203;
	setp.lt.s32 	%p151, %r215, 33;
	mov.u32 	%r590, %r636;
	mov.u64 	%rd316, %rd355;
	@%p151 bra 	$L__BB10_87;
	ld.shared.u32 	%r88, [_ZN6thrust24THRUST_300001_SM_1000_NS8cuda_cub4core6detail5shmemE+24];
	ld.shared.u64 	%rd77, [_ZN6thrust24THRUST_300001_SM_1000_NS8cuda_cub4core6detail5shmemE+32];
	setp.lt.s32 	%p152, %r636, %r88;
	mov.u32 	%r590, %r636;
	mov.u64 	%rd316, %rd355;
	@%p152 bra 	$L__BB10_87;
	setp.lt.s32 	%p153, %r88, %r636;
	mov.u32 	%r590, %r88;
	mov.u64 	%rd316, %rd77;
	@%p153 bra 	$L__BB10_87;
	setp.lt.s64 	%p154, %rd355, %rd77;
	selp.b32 	%r590, %r636, %r88, %p154;
	min.s64 	%rd316, %rd355, %rd77;
$L__BB10_87:
	setp.lt.s32 	%p155, %r215, 65;
	mov.u32 	%r591, %r590;
	mov.u64 	%rd317, %rd316;
	@%p155 bra 	$L__BB10_91;
	ld.shared.u32 	%r91, [_ZN6thrust24THRUST_300001_SM_1000_NS8cuda_cub4core6detail5shmemE+40];
	ld.shared.u64 	%rd80, [_ZN6thrust24THRUST_300001_SM_1000_NS8cuda_cub4core6detail5shmemE+48];
	setp.lt.s32 	%p156, %r590, %r91;
	mov.u32 	%r591, %r590;
	mov.u64 	%rd317, %rd316;
	@%p156 bra 	$L__BB10_91;
	setp.lt.s32 	%p157, %r91, %r590;
	mov.u32 	%r591, %r91;
	mov.u64 	%rd317, %rd80;
	@%p157 bra 	$L__BB10_91;
	setp.lt.s64 	%p158, %rd316, %rd80;
	selp.b32 	%r591, %r590, %r91, %p158;
	min.s64 	%rd317, %rd316, %rd80;
$L__BB10_91:
	setp.lt.s32 	%p159, %r215, 97;
	mov.u32 	%r592, %r591;
	mov.u64 	%rd318, %rd317;
	@%p159 bra 	$L__BB10_95;
	ld.shared.u32 	%r94, [_ZN6thrust24THRUST_300001_SM_1000_NS8cuda_cub4core6detail5shmemE+56];
	ld.shared.u64 	%rd83, [_ZN6thrust24THRUST_300001_SM_1000_NS8cuda_cub4core6detail5shmemE+64];
	setp.lt.s32 	%p160, %r591, %r94;
	mov.u32 	%r592, %r591;
	mov.u64 	%rd318, %rd317;
	@%p160 bra 	$L__BB10_95;
	setp.lt.s32 	%p161, %r94, %r591;
	mov.u32 	%r592, %r94;
	mov.u64 	%rd318, %rd83;
	@%p161 bra 	$L__BB10_95;
	setp.lt.s64 	%p162, %rd317, %rd83;
	selp.b32 	%r592, %r591, %r94, %p162;
	min.s64 	%rd318, %rd317, %rd83;
$L__BB10_95:
	setp.lt.s32 	%p163, %r215, 129;
	mov.u32 	%r593, %r592;
	mov.u64 	%rd319, %rd318;
	@%p163 bra 	$L__BB10_99;
	ld.shared.u32 	%r97, [_ZN6thrust24THRUST_300001_SM_1000_NS8cuda_cub4core6detail5shmemE+72];
	ld.shared.u64 	%rd86, [_ZN6thrust24THRUST_300001_SM_1000_NS8cuda_cub4core6detail5shmemE+80];
	setp.lt.s32 	%p164, %r592, %r97;
	mov.u32 	%r593, %r592;
	mov.u64 	%rd319, %rd318;
	@%p164 bra 	$L__BB10_99;
	setp.lt.s32 	%p165, %r97, %r592;
	mov.u32 	%r593, %r97;
	mov.u64 	%rd319, %rd86;
	@%p165 bra 	$L__BB10_99;
	setp.lt.s64 	%p166, %rd318, %rd86;
	selp.b32 	%r593, %r592, %r97, %p166;
	min.s64 	%rd319, %rd318, %rd86;
$L__BB10_99:
	setp.lt.s32 	%p167, %r215, 161;
	mov.u32 	%r594, %r593;
	mov.u64 	%rd320, %rd319;
	@%p167 bra 	$L__BB10_103;
	ld.shared.u32 	%r100, [_ZN6thrust24THRUST_300001_SM_1000_NS8cuda_cub4core6detail5shmemE+88];
	ld.shared.u64 	%rd89, [_ZN6thrust24THRUST_300001_SM_1000_NS8cuda_cub4core6detail5shmemE+96];
	setp.lt.s32 	%p168, %r593, %r100;
	mov.u32 	%r594, %r593;
	mov.u64 	%rd320, %rd319;
	@%p168 bra 	$L__BB10_103;
	setp.lt.s32 	%p169, %r100, %r593;
	mov.u32 	%r594, %r100;
	mov.u64 	%rd320, %rd89;
	@%p169 bra 	$L__BB10_103;
	setp.lt.s64 	%p170, %rd319, %rd89;
	selp.b32 	%r594, %r593, %r100, %p170;
	min.s64 	%rd320, %rd319, %rd89;
$L__BB10_103:
	setp.lt.s32 	%p171, %r215, 193;
	mov.u32 	%r595, %r594;
	mov.u64 	%rd321, %rd320;
	@%p171 bra 	$L__BB10_107;
	ld.shared.u32 	%r103, [_ZN6thrust24THRUST_300001_SM_1000_NS8cuda_cub4core6detail5shmemE+104];
	ld.shared.u64 	%rd92, [_ZN6thrust24THRUST_300001_SM_1000_NS8cuda_cub4core6detail5shmemE+112];
	setp.lt.s32 	%p172, %r594, %r103;
	mov.u32 	%r595, %r594;
	mov.u64 	%rd321, %rd320;
	@%p172 bra 	$L__BB10_107;
	setp.lt.s32 	%p173, %r103, %r594;
	mov.u32 	%r595, %r103;
	mov.u64 	%rd321, %rd92;
	@%p173 bra 	$L__BB10_107;
	setp.lt.s64 	%p174, %rd320, %rd92;
	selp.b32 	%r595, %r594, %r103, %p174;
	min.s64 	%rd321, %rd320, %rd92;
$L__BB10_107:
	setp.lt.s32 	%p175, %r215, 225;
	mov.u32 	%r636, %r595;
	mov.u64 	%rd355, %rd321;
	@%p175 bra 	$L__BB10_203;
	ld.shared.u32 	%r106, [_ZN6thrust24THRUST_300001_SM_1000_NS8cuda_cub4core6detail5shmemE+120];
	ld.shared.u64 	%rd95, [_ZN6thrust24THRUST_300001_SM_1000_NS8cuda_cub4core6detail5shmemE+128];
	setp.lt.s32 	%p176, %r595, %r106;
	mov.u32 	%r636, %r595;
	mov.u64 	%rd355, %rd321;
	@%p176 bra 	$L__BB10_203;
	setp.lt.s32 	%p177, %r106, %r595;
	mov.u32 	%r636, %r106;
	mov.u64 	%rd355, %rd95;
	@%p177 bra 	$L__BB10_203;
	setp.lt.s64 	%p178, %rd321, %rd95;
	selp.b32 	%r636, %r595, %r106, %p178;
	min.s64 	%rd355, %rd321, %rd95;
	bra.uni 	$L__BB10_203;
$L__BB10_111:
	mov.u32 	%r108, %tid.x;
	mul.wide.u32 	%rd208, %r108, 16;
	add.s64 	%rd189, %rd186, %rd208;
	// begin inline asm
	ld.global.nc.u64 %rd188, [%rd189];
	// end inline asm
	add.s64 	%rd191, %rd189, 8;
	// begin inline asm
	ld.global.nc.u64 %rd190, [%rd191];
	// end inline asm
	cvt.u32.u64 	%r109, %rd188;
	add.s64 	%rd193, %rd189, 4096;
	// begin inline asm
	ld.global.nc.u64 %rd192, [%rd193];
	// end inline asm
	add.s64 	%rd195, %rd189, 4104;
	// begin inline asm
	ld.global.nc.u64 %rd194, [%rd195];
	// end inline asm
	cvt.u32.u64 	%r110, %rd192;
	add.s64 	%rd197, %rd189, 8192;
	// begin inline asm
	ld.global.nc.u64 %rd196, [%rd197];
	// end inline asm
	add.s64 	%rd199, %rd189, 8200;
	// begin inline asm
	ld.global.nc.u64 %rd198, [%rd199];
	// end inline asm
	cvt.u32.u64 	%r111, %rd196;
	add.s64 	%rd201, %rd189, 12288;
	// begin inline asm
	ld.global.nc.u64 %rd200, [%rd201];
	// end inline asm
	add.s64 	%rd203, %rd189, 12296;
	// begin inline asm
	ld.global.nc.u64 %rd202, [%rd203];
	// end inline asm
	cvt.u32.u64 	%r112, %rd200;
	add.s64 	%rd205, %rd189, 16384;
	// begin inline asm
	ld.global.nc.u64 %rd204, [%rd205];
	// end inline asm
	add.s64 	%rd207, %rd189, 16392;
	// begin inline asm
	ld.global.nc.u64 %rd206, [%rd207];
	// end inline asm
	cvt.u32.u64 	%r113, %rd204;
	setp.lt.s32 	%p3, %r109, %r110;
	mov.u32 	%r596, %r109;
	mov.u64 	%rd322, %rd190;
	@%p3 bra 	$L__BB10_114;
	setp.lt.s32 	%p4, %r110, %r109;
	mov.u32 	%r596, %r110;
	mov.u64 	%rd322, %rd194;
	@%p4 bra 	$L__BB10_114;
	setp.lt.s64 	%p5, %rd190, %rd194;
	selp.b32 	%r596, %r109, %r110, %p5;
	min.s64 	%rd322, %rd190, %rd194;
$L__BB10_114:
	setp.lt.s32 	%p6, %r596, %r111;
	mov.u32 	%r597, %r596;
	mov.u64 	%rd323, %rd322;
	@%p6 bra 	$L__BB10_117;
	setp.lt.s32 	%p7, %r111, %r596;
	mov.u32 	%r597, %r111;
	mov.u64 	%rd323, %rd198;
	@%p7 bra 	$L__BB10_117;
	setp.lt.s64 	%p8, %rd322, %rd198;
	selp.b32 	%r597, %r596, %r111, %p8;
	min.s64 	%rd323, %rd322, %rd198;
$L__BB10_117:
	setp.lt.s32 	%p9, %r597, %r112;
	mov.u32 	%r598, %r597;
	mov.u64 	%rd324, %rd323;
	@%p9 bra 	$L__BB10_120;
	setp.lt.s32 	%p10, %r112, %r597;
	mov.u32 	%r598, %r112;
	mov.u64 	%rd324, %rd202;
	@%p10 bra 	$L__BB10_120;
	setp.lt.s64 	%p11, %rd323, %rd202;
	selp.b32 	%r598, %r597, %r112, %p11;
	min.s64 	%rd324, %rd323, %rd202;
$L__BB10_120:
	setp.lt.s32 	%p12, %r598, %r113;
	mov.u32 	%r623, %r598;
	mov.u64 	%rd342, %rd324;
	@%p12 bra 	$L__BB10_123;
	setp.lt.s32 	%p13, %r113, %r598;
	mov.u32 	%r623, %r113;
	mov.u64 	%rd342, %rd206;
	@%p13 bra 	$L__BB10_123;
	setp.lt.s64 	%p14, %rd324, %rd206;
	selp.b32 	%r623, %r598, %r113, %p14;
	min.s64 	%rd342, %rd324, %rd206;
$L__BB10_123:
	setp.lt.u32 	%p15, %r215, 2560;
	mov.b32 	%r608, 1280;
	@%p15 bra 	$L__BB10_141;
	mov.b32 	%r608, 1280;
$L__BB10_125:
	mov.u32 	%r122, %r608;
	add.s32 	%r218, %r122, %r108;
	mul.wide.u32 	%rd229, %r218, 16;
	add.s64 	%rd210, %rd186, %rd229;
	// begin inline asm
	ld.global.nc.u64 %rd209, [%rd210];
	// end inline asm
	add.s64 	%rd212, %rd210, 8;
	// begin inline asm
	ld.global.nc.u64 %rd211, [%rd212];
	// end inline asm
	cvt.u32.u64 	%r124, %rd209;
	add.s64 	%rd214, %rd210, 4096;
	// begin inline asm
	ld.global.nc.u64 %rd213, [%rd214];
	// end inline asm
	add.s64 	%rd216, %rd210, 4104;
	// begin inline asm
	ld.global.nc.u64 %rd215, [%rd216];
	// end inline asm
	cvt.u32.u64 	%r125, %rd213;
	add.s64 	%rd218, %rd210, 8192;
	// begin inline asm
	ld.global.nc.u64 %rd217, [%rd218];
	// end inline asm
	add.s64 	%rd220, %rd210, 8200;
	// begin inline asm
	ld.global.nc.u64 %rd219, [%rd220];
	// end inline asm
	cvt.u32.u64 	%r126, %rd217;
	add.s64 	%rd222, %rd210, 12288;
	// begin inline asm
	ld.global.nc.u64 %rd221, [%rd222];
	// end inline asm
	add.s64 	%rd224, %rd210, 12296;
	// begin inline asm
	ld.global.nc.u64 %rd223, [%rd224];
	// end inline asm
	cvt.u32.u64 	%r127, %rd221;
	add.s64 	%rd226, %rd210, 16384;
	// begin inline asm
	ld.global.nc.u64 %rd225, [%rd226];
	// end inline asm
	add.s64 	%rd228, %rd210, 16392;
	// begin inline asm
	ld.global.nc.u64 %rd227, [%rd228];
	// end inline asm
	cvt.u32.u64 	%r128, %rd225;
	setp.lt.s32 	%p16, %r623, %r124;
	mov.u32 	%r602, %r623;
	mov.u64 	%rd327, %rd342;
	@%p16 bra 	$L__BB10_128;
	setp.lt.s32 	%p17, %r124, %r623;
	mov.u32 	%r602, %r124;
	mov.u64 	%rd327, %rd211;
	@%p17 bra 	$L__BB10_128;
	setp.lt.s64 	%p18, %rd342, %rd211;
	selp.b32 	%r602, %r623, %r124, %p18;
	min.s64 	%rd327, %rd342, %rd211;
$L__BB10_128:
	setp.lt.s32 	%p19, %r602, %r125;
	mov.u32 	%r603, %r602;
	mov.u64 	%rd328, %rd327;
	@%p19 bra 	$L__BB10_131;
	setp.lt.s32 	%p20, %r125, %r602;
	mov.u32 	%r603, %r125;
	mov.u64 	%rd328, %rd215;
	@%p20 bra 	$L__BB10_131;
	setp.lt.s64 	%p21, %rd327, %rd215;
	selp.b32 	%r603, %r602, %r125, %p21;
	min.s64 	%rd328, %rd327, %rd215;
$L__BB10_131:
	setp.lt.s32 	%p22, %r603, %r126;
	mov.u32 	%r604, %r603;
	mov.u64 	%rd329, %rd328;
	@%p22 bra 	$L__BB10_134;
	setp.lt.s32 	%p23, %r126, %r603;
	mov.u32 	%r604, %r126;
	mov.u64 	%rd329, %rd219;
	@%p23 bra 	$L__BB10_134;
	setp.lt.s64 	%p24, %rd328, %rd219;
	selp.b32 	%r604, %r603, %r126, %p24;
	min.s64 	%rd329, %rd328, %rd219;
$L__BB10_134:
	setp.lt.s32 	%p25, %r604, %r127;
	mov.u32 	%r605, %r604;
	mov.u64 	%rd330, %rd329;
	@%p25 bra 	$L__BB10_137;
	setp.lt.s32 	%p26, %r127, %r604;
	mov.u32 	%r605, %r127;
	mov.u64 	%rd330, %rd223;
	@%p26 bra 	$L__BB10_137;
	setp.lt.s64 	%p27, %rd329, %rd223;
	selp.b32 	%r605, %r604, %r127, %p27;
	min.s64 	%rd330, %rd329, %rd223;
$L__BB10_137:
	setp.lt.s32 	%p28, %r605, %r128;
	mov.u32 	%r623, %r605;
	mov.u64 	%rd342, %rd330;
	@%p28 bra 	$L__BB10_140;
	setp.lt.s32 	%p29, %r128, %r605;
	mov.u32 	%r623, %r128;
	mov.u64 	%rd342, %rd227;
	@%p29 bra 	$L__BB10_140;
	setp.lt.s64 	%p30, %rd330, %rd227;
	selp.b32 	%r623, %r605, %r128, %p30;
	min.s64 	%rd342, %rd330, %rd227;
$L__BB10_140:
	add.s32 	%r608, %r122, 1280;
	add.s32 	%r219, %r122, 2560;
	setp.le.s32 	%p31, %r219, %r215;
	@%p31 bra 	$L__BB10_125;
$L__BB10_141:
	setp.le.s32 	%p32, %r215, %r608;
	@%p32 bra 	$L__BB10_164;
	sub.s32 	%r142, %r215, %r608;
	setp.ge.s32 	%p33, %r108, %r142;
	@%p33 bra 	$L__BB10_164;
	not.b32 	%r221, %r108;
	add.s32 	%r222, %r215, %r221;
	sub.s32 	%r143, %r222, %r608;
	and.b32  	%r223, %r143, 768;
	setp.eq.s32 	%p34, %r223, 768;
	mov.u32 	%r614, %r108;
	@%p34 bra 	$L__BB10_149;
	add.s32 	%r610, %r108, %r608;
	shr.u32 	%r224, %r143, 8;
	add.s32 	%r225, %r224, 1;
	and.b32  	%r226, %r225, 3;
	neg.s32 	%r609, %r226;
	mov.u32 	%r614, %r108;
$L__BB10_145:
	.pragma "nounroll";
	mov.u64 	%rd127, %rd342;
	mov.u32 	%r149, %r623;
	mul.wide.u32 	%rd235, %r610, 16;
	add.s64 	%rd232, %rd186, %rd235;
	// begin inline asm
	ld.global.nc.u64 %rd231, [%rd232];
	// end inline asm
	add.s64 	%rd234, %rd232, 8;
	// begin inline asm
	ld.global.nc.u64 %rd233, [%rd234];
	// end inline asm
	cvt.u32.u64 	%r150, %rd231;
	setp.lt.s32 	%p35, %r149, %r150;
	@%p35 bra 	$L__BB10_148;
	setp.lt.s32 	%p36, %r150, %r149;
	mov.u32 	%r623, %r150;
	mov.u64 	%rd342, %rd233;
	@%p36 bra 	$L__BB10_148;
	setp.lt.s64 	%p37, %rd127, %rd233;
	selp.b32 	%r623, %r149, %r150, %p37;
	min.s64 	%rd342, %rd127, %rd233;
$L__BB10_148:
	add.s32 	%r614, %r614, 256;
	add.s32 	%r610, %r610, 256;
	add.s32 	%r609, %r609, 1;
	setp.ne.s32 	%p38, %r609, 0;
	@%p38 bra 	$L__BB10_145;
$L__BB10_149:
	setp.lt.u32 	%p39, %r143, 768;
	@%p39 bra 	$L__BB10_164;
	cvt.u64.u32 	%rd236, %r614;
	cvt.u64.u32 	%rd237, %r608;
	add.s64 	%rd238, %rd236, %rd237;
	shl.b64 	%rd239, %rd238, 4;
	add.s64 	%rd240, %rd239, %rd186;
	add.s64 	%rd337, %rd240, 12296;
	add.s32 	%r617, %r614, %r608;
$L__BB10_151:
	mul.wide.u32 	%rd245, %r617, 16;
	add.s64 	%rd242, %rd186, %rd245;
	// begin inline asm
	ld.global.nc.u64 %rd241, [%rd242];
	// end inline asm
	add.s64 	%rd244, %rd242, 8;
	// begin inline asm
	ld.global.nc.u64 %rd243, [%rd244];
	// end inline asm
	cvt.u32.u64 	%r163, %rd241;
	setp.lt.s32 	%p40, %r623, %r163;
	mov.u32 	%r620, %r623;
	mov.u64 	%rd339, %rd342;
	@%p40 bra 	$L__BB10_154;
	setp.lt.s32 	%p41, %r163, %r623;
	mov.u32 	%r620, %r163;
	mov.u64 	%rd339, %rd243;
	@%p41 bra 	$L__BB10_154;
	setp.lt.s64 	%p42, %rd342, %rd243;
	selp.b32 	%r620, %r623, %r163, %p42;
	min.s64 	%rd339, %rd342, %rd243;
$L__BB10_154:
	add.s64 	%rd247, %rd337, -8200;
	// begin inline asm
	ld.global.nc.u64 %rd246, [%rd247];
	// end inline asm
	add.s64 	%rd249, %rd337, -8192;
	// begin inline asm
	ld.global.nc.u64 %rd248, [%rd249];
	// end inline asm
	cvt.u32.u64 	%r166, %rd246;
	setp.lt.s32 	%p43, %r620, %r166;
	mov.u32 	%r621, %r620;
	mov.u64 	%rd340, %rd339;
	@%p43 bra 	$L__BB10_157;
	setp.lt.s32 	%p44, %r166, %r620;
	mov.u32 	%r621, %r166;
	mov.u64 	%rd340, %rd248;
	@%p44 bra 	$L__BB10_157;
	setp.lt.s64 	%p45, %rd339, %rd248;
	selp.b32 	%r621, %r620, %r166, %p45;
	min.s64 	%rd340, %rd339, %rd248;
$L__BB10_157:
	add.s64 	%rd251, %rd337, -4104;
	// begin inline asm
	ld.global.nc.u64 %rd250, [%rd251];
	// end inline asm
	add.s64 	%rd253, %rd337, -4096;
	// begin inline asm
	ld.global.nc.u64 %rd252, [%rd253];
	// end inline asm
	cvt.u32.u64 	%r169, %rd250;
	setp.lt.s32 	%p46, %r621, %r169;
	mov.u32 	%r622, %r621;
	mov.u64 	%rd341, %rd340;
	@%p46 bra 	$L__BB10_160;
	setp.lt.s32 	%p47, %r169, %r621;
	mov.u32 	%r622, %r169;
	mov.u64 	%rd341, %rd252;
	@%p47 bra 	$L__BB10_160;
	setp.lt.s64 	%p48, %rd340, %rd252;
	selp.b32 	%r622, %r621, %r169, %p48;
	min.s64 	%rd341, %rd340, %rd252;
$L__BB10_160:
	add.s64 	%rd255, %rd337, -8;
	// begin inline asm
	ld.global.nc.u64 %rd254, [%rd255];
	// end inline asm
	// begin inline asm
	ld.global.nc.u64 %rd256, [%rd337];
	// end inline asm
	cvt.u32.u64 	%r172, %rd254;
	setp.lt.s32 	%p49, %r622, %r172;
	mov.u32 	%r623, %r622;
	mov.u64 	%rd342, %rd341;
	@%p49 bra 	$L__BB10_163;
	setp.lt.s32 	%p50, %r172, %r622;
	mov.u32 	%r623, %r172;
	mov.u64 	%rd342, %rd256;
	@%p50 bra 	$L__BB10_163;
	setp.lt.s64 	%p51, %rd341, %rd256;
	selp.b32 	%r623, %r622, %r172, %p51;
	min.s64 	%rd342, %rd341, %rd256;
$L__BB10_163:
	add.s32 	%r614, %r614, 1024;
	add.s64 	%rd337, %rd337, 16384;
	add.s32 	%r617, %r617, 1024;
	setp.lt.s32 	%p52, %r614, %r142;
	@%p52 bra 	$L__BB10_151;
$L__BB10_164:
	// begin inline asm
	mov.u32 %r227, %laneid;
	// end inline asm
	mov.b32 	%r245, 1;
	mov.b32 	%r246, 31;
	mov.b32 	%r247, -1;
	// begin inline asm
	shfl.sync.down.b32 %r228, %r623, %r245, %r246, %r247;
	// end inline asm
	// begin inline asm
	shfl.sync.down.b32 %r233, %r234, %r245, %r246, %r247;
	// end inline asm
	mov.b64 	{%r239, %r244}, %rd342;
	// begin inline asm
	shfl.sync.down.b32 %r238, %r239, %r245, %r246, %r247;
	// end inline asm
	// begin inline asm
	shfl.sync.down.b32 %r243, %r244, %r245, %r246, %r247;
	// end inline asm
	mov.b64 	%rd150, {%r238, %r243};
	setp.gt.s32 	%p53, %r227, 30;
	setp.lt.s32 	%p54, %r623, %r228;
	or.pred  	%p55, %p53, %p54;
	mov.u32 	%r625, %r623;
	mov.u64 	%rd344, %rd342;
	@%p55 bra 	$L__BB10_167;
	setp.lt.s32 	%p56, %r228, %r623;
	mov.u32 	%r625, %r228;
	mov.u64 	%rd344, %rd150;
	@%p56 bra 	$L__BB10_167;
	setp.lt.s64 	%p57, %rd342, %rd150;
	selp.b32 	%r625, %r623, %r228, %p57;
	min.s64 	%rd344, %rd342, %rd150;
$L__BB10_167:
	mov.b32 	%r265, 2;
	mov.b32 	%r266, 31;
	mov.b32 	%r267, -1;
	// begin inline asm
	shfl.sync.down.b32 %r248, %r625, %r265, %r266, %r267;
	// end inline asm
	// begin inline asm
	shfl.sync.down.b32 %r253, %r254, %r265, %r266, %r267;
	// end inline asm
	mov.b64 	{%r259, %r264}, %rd344;
	// begin inline asm
	shfl.sync.down.b32 %r258, %r259, %r265, %r266, %r267;
	// end inline asm
	// begin inline asm
	shfl.sync.down.b32 %r263, %r264, %r265, %r266, %r267;
	// end inline asm
	mov.b64 	%rd153, {%r258, %r263};
	setp.gt.s32 	%p58, %r227, 29;
	setp.lt.s32 	%p59, %r625, %r248;
	or.pred  	%p60, %p58, %p59;
	mov.u32 	%r626, %r625;
	mov.u64 	%rd345, %rd344;
	@%p60 bra 	$L__BB10_170;
	setp.lt.s32 	%p61, %r248, %r625;
	mov.u32 	%r626, %r248;
	mov.u64 	%rd345, %rd153;
	@%p61 bra 	$L__BB10_170;
	setp.lt.s64 	%p62, %rd344, %rd153;
	selp.b32 	%r626, %r625, %r248, %p62;
	min.s64 	%rd345, %rd344, %rd153;
$L__BB10_170:
	mov.b32 	%r285, 4;
	mov.b32 	%r286, 31;
	mov.b32 	%r287, -1;
	// begin inline asm
	shfl.sync.down.b32 %r268, %r626, %r285, %r286, %r287;
	// end inline asm
	// begin inline asm
	shfl.sync.down.b32 %r273, %r274, %r285, %r286, %r287;
	// end inline asm
	mov.b64 	{%r279, %r284}, %rd345;
	// begin inline asm
	shfl.sync.down.b32 %r278, %r279, %r285, %r286, %r287;
	// end inline asm
	// begin inline asm
	shfl.sync.down.b32 %r283, %r284, %r285, %r286, %r287;
	// end inline asm
	mov.b64 	%rd156, {%r278, %r283};
	setp.gt.s32 	%p63, %r227, 27;
	setp.lt.s32 	%p64, %r626, %r268;
	or.pred  	%p65, %p63, %p64;
	mov.u32 	%r627, %r626;
	mov.u64 	%rd346, %rd345;
	@%p65 bra 	$L__BB10_173;
	setp.lt.s32 	%p66, %r268, %r626;
	mov.u32 	%r627, %r268;
	mov.u64 	%rd346, %rd156;
	@%p66 bra 	$L__BB10_173;
	setp.lt.s64 	%p67, %rd345, %rd156;
	selp.b32 	%r627, %r626, %r268, %p67;
	min.s64 	%rd346, %rd345, %rd156;
$L__BB10_173:
	mov.b32 	%r305, 8;
	mov.b32 	%r306, 31;
	mov.b32 	%r307, -1;
	// begin inline asm
	shfl.sync.down.b32 %r288, %r627, %r305, %r306, %r307;
	// end inline asm
	// begin inline asm
	shfl.sync.down.b32 %r293, %r294, %r305, %r306, %r307;
	// end inline asm
	mov.b64 	{%r299, %r304}, %rd346;
	// begin inline asm
	shfl.sync.down.b32 %r298, %r299, %r305, %r306, %r307;
	// end inline asm
	// begin inline asm
	shfl.sync.down.b32 %r303, %r304, %r305, %r306, %r307;
	// end inline asm
	mov.b64 	%rd159, {%r298, %r303};
	setp.gt.s32 	%p68, %r227, 23;
	setp.lt.s32 	%p69, %r627, %r288;
	or.pred  	%p70, %p68, %p69;
	mov.u32 	%r628, %r627;
	mov.u64 	%rd347, %rd346;
	@%p70 bra 	$L__BB10_176;
	setp.lt.s32 	%p71, %r288, %r627;
	mov.u32 	%r628, %r288;
	mov.u64 	%rd347, %rd159;
	@%p71 bra 	$L__BB10_176;
	setp.lt.s64 	%p72, %rd346, %rd159;
	selp.b32 	%r628, %r627, %r288, %p72;
	min.s64 	%rd347, %rd346, %rd159;
$L__BB10_176:
	mov.b32 	%r325, 16;
	mov.b32 	%r326, 31;
	mov.b32 	%r327, -1;
	// begin inline asm
	shfl.sync.down.b32 %r308, %r628, %r325, %r326, %r327;
	// end inline asm
	// begin inline asm
	shfl.sync.down.b32 %r313, %r314, %r325, %r326, %r327;
	// end inline asm
	mov.b64 	{%r319, %r324}, %rd347;
	// begin inline asm
	shfl.sync.down.b32 %r318, %r319, %r325, %r326, %r327;
	// end inline asm
	// begin inline asm
	shfl.sync.down.b32 %r323, %r324, %r325, %r326, %r327;
	// end inline asm
	mov.b64 	%rd162, {%r318, %r323};
	setp.gt.s32 	%p73, %r227, 15;
	setp.lt.s32 	%p74, %r628, %r308;
	or.pred  	%p75, %p73, %p74;
	mov.u32 	%r636, %r628;
	mov.u64 	%rd355, %rd347;
	@%p75 bra 	$L__BB10_179;
	setp.lt.s32 	%p76, %r308, %r628;
	mov.u32 	%r636, %r308;
	mov.u64 	%rd355, %rd162;
	@%p76 bra 	$L__BB10_179;
	setp.lt.s64 	%p77, %rd347, %rd162;
	selp.b32 	%r636, %r628, %r308, %p77;
	min.s64 	%rd355, %rd347, %rd162;
$L__BB10_179:
	setp.ne.s32 	%p78, %r227, 0;
	@%p78 bra 	$L__BB10_181;
	shr.u32 	%r328, %r108, 1;
	and.b32  	%r329, %r328, 496;
	mov.u32 	%r330, _ZN6thrust24THRUST_300001_SM_1000_NS8cuda_cub4core6detail5shmemE;
	add.s32 	%r331, %r330, %r329;
	st.shared.u32 	[%r331+8], %r636;
	st.shared.u64 	[%r331+16], %rd355;
$L__BB10_181:
	bar.sync 	0;
	setp.ne.s32 	%p79, %r108, 0;
	@%p79 bra 	$L__BB10_203;
	ld.shared.u32 	%r194, [_ZN6thrust24THRUST_300001_SM_1000_NS8cuda_cub4core6detail5shmemE+24];
	ld.shared.u64 	%rd165, [_ZN6thrust24THRUST_300001_SM_1000_NS8cuda_cub4core6detail5shmemE+32];
	setp.lt.s32 	%p80, %r636, %r194;
	mov.u32 	%r630, %r636;
	mov.u64 	%rd349, %rd355;
	@%p80 bra 	$L__BB10_185;
	setp.lt.s32 	%p81, %r194, %r636;
	mov.u32 	%r630, %r194;
	mov.u64 	%rd349, %rd165;
	@%p81 bra 	$L__BB10_185;
	setp.lt.s64 	%p82, %rd355, %rd165;
	selp.b32 	%r630, %r636, %r194, %p82;
	min.s64 	%rd349, %rd355, %rd165;
$L__BB10_185:
	ld.shared.u32 	%r197, [_ZN6thrust24THRUST_300001_SM_1000_NS8cuda_cub4core6detail5shmemE+40];
	ld.shared.u64 	%rd168, [_ZN6thrust24THRUST_300001_SM_1000_NS8cuda_cub4core6detail5shmemE+48];
	setp.lt.s32 	%p83, %r630, %r197;
	mov.u32 	%r631, %r630;
	mov.u64 	%rd350, %rd349;
	@%p83 bra 	$L__BB10_188;
	setp.lt.s32 	%p84, %r197, %r630;
	mov.u32 	%r631, %r197;
	mov.u64 	%rd350, %rd168;
	@%p84 bra 	$L__BB10_188;
	setp.lt.s64 	%p85, %rd349, %rd168;
	selp.b32 	%r631, %r630, %r197, %p85;
	min.s64 	%rd350, %rd349, %rd168;
$L__BB10_188:
	ld.shared.u32 	%r200, [_ZN6thrust24THRUST_300001_SM_1000_NS8cuda_cub4core6detail5shmemE+56];
	ld.shared.u64 	%rd171, [_ZN6thrust24THRUST_300001_SM_1000_NS8cuda_cub4core6detail5shmemE+64];
	setp.lt.s32 	%p86, %r631, %r200;
	mov.u32 	%r632, %r631;
	mov.u64 	%rd351, %rd350;
	@%p86 bra 	$L__BB10_191;
	setp.lt.s32 	%p87, %r200, %r631;
	mov.u32 	%r632, %r200;
	mov.u64 	%rd351, %rd171;
	@%p87 bra 	$L__BB10_191;
	setp.lt.s64 	%p88, %rd350, %rd171;
	selp.b32 	%r632, %r631, %r200, %p88;
	min.s64 	%rd351, %rd350, %rd171;
$L__BB10_191:
	ld.shared.u32 	%r203, [_ZN6thrust24THRUST_300001_SM_1000_NS8cuda_cub4core6detail5shmemE+72];
	ld.shared.u64 	%rd174, [_ZN6thrust24THRUST_300001_SM_1000_NS8cuda_cub4core6detail5shmemE+80];
	setp.lt.s32 	%p89, %r632, %r203;
	mov.u32 	%r633, %r632;
	mov.u64 	%rd352, %rd351;
	@%p89 bra 	$L__BB10_194;
	setp.lt.s32 	%p90, %r203, %r632;
	mov.u32 	%r633, %r203;
	mov.u64 	%rd352, %rd174;
	@%p90 bra 	$L__BB10_194;
	setp.lt.s64 	%p91, %rd351, %rd174;
	selp.b32 	%r633, %r632, %r203, %p91;
	min.s64 	%rd352, %rd351, %rd174;
$L__BB10_194:
	ld.shared.u32 	%r206, [_ZN6thrust24THRUST_300001_SM_1000_NS8cuda_cub4core6detail5shmemE+88];
	ld.shared.u64 	%rd177, [_ZN6thrust24THRUST_300001_SM_1000_NS8cuda_cub4core6detail5shmemE+96];
	setp.lt.s32 	%p92, %r633, %r206;
	mov.u32 	%r634, %r633;
	mov.u64 	%rd353, %rd352;
	@%p92 bra 	$L__BB10_197;
	setp.lt.s32 	%p93, %r206, %r633;
	mov.u32 	%r634, %r206;
	mov.u64 	%rd353, %rd177;
	@%p93 bra 	$L__BB10_197;
	setp.lt.s64 	%p94, %rd352, %rd177;
	selp.b32 	%r634, %r633, %r206, %p94;
	min.s64 	%rd353, %rd352, %rd177;
$L__BB10_197:
	ld.shared.u32 	%r209, [_ZN6thrust24THRUST_300001_SM_1000_NS8cuda_cub4core6detail5shmemE+104];
	ld.shared.u64 	%rd180, [_ZN6thrust24THRUST_300001_SM_1000_NS8cuda_cub4core6detail5shmemE+112];
	setp.lt.s32 	%p95, %r634, %r209;
	mov.u32 	%r635, %r634;
	mov.u64 	%rd354, %rd353;
	@%p95 bra 	$L__BB10_200;
	setp.lt.s32 	%p96, %r209, %r634;
	mov.u32 	%r635, %r209;
	mov.u64 	%rd354, %rd180;
	@%p96 bra 	$L__BB10_200;
	setp.lt.s64 	%p97, %rd353, %rd180;
	selp.b32 	%r635, %r634, %r209, %p97;
	min.s64 	%rd354, %rd353, %rd180;
$L__BB10_200:
	ld.shared.u32 	%r212, [_ZN6thrust24THRUST_300001_SM_1000_NS8cuda_cub4core6detail5shmemE+120];
	ld.shared.u64 	%rd183, [_ZN6thrust24THRUST_300001_SM_1000_NS8cuda_cub4core6detail5shmemE+128];
	setp.lt.s32 	%p98, %r635, %r212;
	mov.u32 	%r636, %r635;
	mov.u64 	%rd355, %rd354;
	@%p98 bra 	$L__BB10_203;
	setp.lt.s32 	%p99, %r212, %r635;
	mov.u32 	%r636, %r212;
	mov.u64 	%rd355, %rd183;
	@%p99 bra 	$L__BB10_203;
	setp.lt.s64 	%p100, %rd354, %rd183;
	selp.b32 	%r636, %r635, %r212, %p100;
	min.s64 	%rd355, %rd354, %rd183;
$L__BB10_203:
	mov.u32 	%r557, %tid.x;
	setp.ne.s32 	%p227, %r557, 0;
	@%p227 bra 	$L__BB10_205;
	cvta.to.global.u64 	%rd287, %rd187;
	st.global.u32 	[%rd287], %r636;
	st.global.u64 	[%rd287+8], %rd355;
$L__BB10_205:
	ret;

}
	// .globl	_ZN6thrust24THRUST_300001_SM_1000_NS8cuda_cub4core6detail13_kernel_agentINS1_8__reduce11ReduceAgentINS0_12zip_iteratorIN4cuda3std3__45tupleIJNS0_10device_ptrIiEENS0_17counting_iteratorIlNS0_11use_defaultESF_SF_EEEEEEEPNSB_IJilEEESJ_lNS1_9__extrema9arg_min_fIilNSA_4lessIiEEEEEEJSI_SK_lSP_EEEvDpT0_
.visible .entry _ZN6thrust24THRUST_300001_SM_1000_NS8cuda_cub4core6detail13_kernel_agentINS1_8__reduce11ReduceAgentINS0_12zip_iteratorIN4cuda3std3__45tupleIJNS0_10device_ptrIiEENS0_17counting_iteratorIlNS0_11use_defaultESF_SF_EEEEEEEPNSB_IJilEEESJ_lNS1_9__extrema9arg_min_fIilNSA_4lessIiEEEEEEJSI_SK_lSP_EEEvDpT0_(
	.param .align 8 .b8 _ZN6thrust24THRUST_300001_SM_1000_NS8cuda_cub4core6detail13_kernel_agentINS1_8__reduce11ReduceAgentINS0_12zip_iteratorIN4cuda3std3__45tupleIJNS0_10device_ptrIiEENS0_17counting_iteratorIlNS0_11use_defaultESF_SF_EEEEEEEPNSB_IJilEEESJ_lNS1_9__extrema9arg_min_fIilNSA_4lessIiEEEEEEJSI_SK_lSP_EEEvDpT0__param_0[16],
	.param .u64 .ptr .align 1 _ZN6thrust24THRUST_300001_SM_1000_NS8cuda_cub4core6detail13_kernel_agentINS1_8__reduce11ReduceAgentINS0_12zip_iteratorIN4cuda3std3__45tupleIJNS0_10device_ptrIiEENS0_17counting_iteratorIlNS0_11use_defaultESF_SF_EEEEEEEPNSB_IJilEEESJ_lNS1_9__extrema9arg_min_fIilNSA_4lessIiEEEEEEJSI_SK_lSP_EEEvDpT0__param_1,
	.param .u64 _ZN6thrust24THRUST_300001_SM_1000_NS8cuda_cub4core6detail13_kernel_agentINS1_8__reduce11ReduceAgentINS0_12zip_iteratorIN4cuda3std3__45tupleIJNS0_10device_ptrIiEENS0_17counting_iteratorIlNS0_11use_defaultESF_SF_EEEEEEEPNSB_IJilEEESJ_lNS1_9__extrema9arg_min_fIilNSA_4lessIiEEEEEEJSI_SK_lSP_EEEvDpT0__param_2,
	.param .align 1 .b8 _ZN6thrust24THRUST_300001_SM_1000_NS8cuda_cub4core6detail13_kernel_agentINS1_8__reduce11ReduceAgentINS0_12zip_iteratorIN4cuda3std3__45tupleIJNS0_10device_ptrIiEENS0_17counting_iteratorIlNS0_11use_defaultESF_SF_EEEEEEEPNSB_IJilEEESJ_lNS1_9__extrema9arg_min_fIilNSA_4lessIiEEEEEEJSI_SK_lSP_EEEvDpT0__param_3[1]
)
.maxntid 256
{
	.reg .pred 	%p<222>;
	.reg .b32 	%r<632>;
	.reg .b64 	%rd<307>;

	ld.param.u64 	%rd193, [_ZN6thrust24THRUST_300001_SM_1000_NS8cuda_cub4core6detail13_kernel_agentINS1_8__reduce11ReduceAgentINS0_12zip_iteratorIN4cuda3std3__45tupleIJNS0_10device_ptrIiEENS0_17counting_iteratorIlNS0_11use_defaultESF_SF_EEEEEEEPNSB_IJilEEESJ_lNS1_9__extrema9arg_min_fIilNSA_4lessIiEEEEEEJSI_SK_lSP_EEEvDpT0__param_0+8];
	ld.param.u64 	%rd192, [_ZN6thrust24THRUST_300001_SM_1000_NS8cuda_cub4core6detail13_kernel_agentINS1_8__reduce11ReduceAgentINS0_12zip_iteratorIN4cuda3std3__45tupleIJNS0_10device_ptrIiEENS0_17counting_iteratorIlNS0_11use_defaultESF_SF_EEEEEEEPNSB_IJilEEESJ_lNS1_9__extrema9arg_min_fIilNSA_4lessIiEEEEEEJSI_SK_lSP_EEEvDpT0__param_0];
	ld.param.u64 	%rd195, [_ZN6thrust24THRUST_300001_SM_1000_NS8cuda_cub4core6detail13_kernel_agentINS1_8__reduce11ReduceAgentINS0_12zip_iteratorIN4cuda3std3__45tupleIJNS0_10device_ptrIiEENS0_17counting_iteratorIlNS0_11use_defaultESF_SF_EEEEEEEPNSB_IJilEEESJ_lNS1_9__extrema9arg_min_fIilNSA_4lessIiEEEEEEJSI_SK_lSP_EEEvDpT0__param_2];
	setp.eq.s64 	%p1, %rd195, 0;
	@%p1 bra 	$L__BB11_197;
	cvta.to.global.u64 	%rd1, %rd192;
	setp.gt.s64 	%p2, %rd195, 1279;
	@%p2 bra 	$L__BB11_112;
	cvt.u32.u64 	%r1, %rd195;
	mov.u32 	%r2, %tid.x;
	setp.ge.s32 	%p95, %r2, %r1;
	mov.b32 	%r574, 0;
	mov.b64 	%rd249, 0;
	mov.u32 	%r566, %r2;
	@%p95 bra 	$L__BB11_4;
	cvt.u64.u32 	%rd225, %r2;
	mul.wide.u32 	%rd226, %r2, 4;
	add.s64 	%rd227, %rd1, %rd226;
	add.s64 	%rd249, %rd193, %rd225;
	ld.global.u32 	%r574, [%rd227];
	add.s32 	%r566, %r2, 256;
$L__BB11_4:
	setp.ge.s32 	%p96, %r566, %r1;
	@%p96 bra 	$L__BB11_26;
	not.b32 	%r332, %r566;
	add.s32 	%r7, %r332, %r1;
	and.b32  	%r333, %r7, 768;
	setp.eq.s32 	%p97, %r333, 768;
	@%p97 bra 	$L__BB11_11;
	cvt.u64.u32 	%rd229, %r566;
	add.s64 	%rd240, %rd193, %rd229;
	mul.wide.u32 	%rd230, %r566, 4;
	add.s64 	%rd239, %rd1, %rd230;
	shr.u32 	%r334, %r7, 8;
	add.s32 	%r335, %r334, 1;
	and.b32  	%r336, %r335, 3;
	neg.s32 	%r562, %r336;
$L__BB11_7:
	.pragma "nounroll";
	mov.u64 	%rd9, %rd249;
	mov.u32 	%r11, %r574;
	ld.global.u32 	%r12, [%rd239];
	setp.lt.s32 	%p98, %r11, %r12;
	@%p98 bra 	$L__BB11_10;
	setp.lt.s32 	%p99, %r12, %r11;
	mov.u64 	%rd249, %rd240;
	mov.u32 	%r574, %r12;
	@%p99 bra 	$L__BB11_10;
	setp.lt.s64 	%p100, %rd9, %rd240;
	min.s64 	%rd249, %rd9, %rd240;
	selp.b32 	%r574, %r11, %r12, %p100;
$L__BB11_10:
	add.s32 	%r566, %r566, 256;
	add.s64 	%rd240, %rd240, 256;
	add.s64 	%rd239, %rd239, 1024;
	add.s32 	%r562, %r562, 1;
	setp.ne.s32 	%p101, %r562, 0;
	@%p101 bra 	$L__BB11_7;
$L__BB11_11:
	setp.lt.u32 	%p102, %r7, 768;
	@%p102 bra 	$L__BB11_26;
	add.s32 	%r569, %r566, 512;
$L__BB11_13:
	mov.u32 	%r21, %r569;
	add.s32 	%r337, %r21, -512;
	cvt.s64.s32 	%rd231, %r337;
	mul.wide.s32 	%rd232, %r337, 4;
	add.s64 	%rd17, %rd1, %rd232;
	add.s64 	%rd18, %rd193, %rd231;
	ld.global.u32 	%r23, [%rd17];
	setp.lt.s32 	%p103, %r574, %r23;
	mov.u64 	%rd246, %rd249;
	mov.u32 	%r571, %r574;
	@%p103 bra 	$L__BB11_16;
	setp.lt.s32 	%p104, %r23, %r574;
	mov.u64 	%rd246, %rd18;
	mov.u32 	%r571, %r23;
	@%p104 bra 	$L__BB11_16;
	setp.lt.s64 	%p105, %rd249, %rd18;
	min.s64 	%rd246, %rd249, %rd18;
	selp.b32 	%r571, %r574, %r23, %p105;
$L__BB11_16:
	add.s32 	%r338, %r21, -256;
	cvt.s64.s32 	%rd233, %r338;
	add.s64 	%rd21, %rd193, %rd233;
	ld.global.u32 	%r26, [%rd17+1024];
	setp.lt.s32 	%p106, %r571, %r26;
	mov.u64 	%rd247, %rd246;
	mov.u32 	%r572, %r571;
	@%p106 bra 	$L__BB11_19;
	setp.lt.s32 	%p107, %r26, %r571;
	mov.u64 	%rd247, %rd21;
	mov.u32 	%r572, %r26;
	@%p107 bra 	$L__BB11_19;
	setp.lt.s64 	%p108, %rd246, %rd21;
	min.s64 	%rd247, %rd246, %rd21;
	selp.b32 	%r572, %r571, %r26, %p108;
$L__BB11_19:
	cvt.s64.s32 	%rd234, %r21;
	add.s64 	%rd24, %rd193, %rd234;
	ld.global.u32 	%r29, [%rd17+2048];
	setp.lt.s32 	%p109, %r572, %r29;
	mov.u64 	%rd248, %rd247;
	mov.u32 	%r573, %r572;
	@%p109 bra 	$L__BB11_22;
	setp.lt.s32 	%p110, %r29, %r572;
	mov.u64 	%rd248, %rd24;
	mov.u32 	%r573, %r29;
	@%p110 bra 	$L__BB11_22;
	setp.lt.s64 	%p111, %rd247, %rd24;
	min.s64 	%rd248, %rd247, %rd24;
	selp.b32 	%r573, %r572, %r29, %p111;
$L__BB11_22:
	add.s32 	%r339, %r21, 256;
	cvt.s64.s32 	%rd235, %r339;
	add.s64 	%rd27, %rd193, %rd235;
	ld.global.u32 	%r32, [%rd17+3072];
	setp.lt.s32 	%p112, %r573, %r32;
	mov.u64 	%rd249, %rd248;
	mov.u32 	%r574, %r573;
	@%p112 bra 	$L__BB11_25;
	setp.lt.s32 	%p113, %r32, %r573;
	mov.u64 	%rd249, %rd27;
	mov.u32 	%r574, %r32;
	@%p113 bra 	$L__BB11_25;
	setp.lt.s64 	%p114, %rd248, %rd27;
	min.s64 	%rd249, %rd248, %rd27;
	selp.b32 	%r574, %r573, %r32, %p114;
$L__BB11_25:
	add.s32 	%r569, %r21, 1024;
	add.s32 	%r340, %r21, 512;
	setp.lt.s32 	%p115, %r340, %r1;
	@%p115 bra 	$L__BB11_13;
$L__BB11_26:
	setp.lt.s32 	%p116, %r1, 256;
	@%p116 bra 	$L__BB11_66;
	// begin inline asm
	mov.u32 %r454, %laneid;
	// end inline asm
	mov.b32 	%r472, 1;
	mov.b32 	%r473, 31;
	mov.b32 	%r474, -1;
	// begin inline asm
	shfl.sync.down.b32 %r455, %r574, %r472, %r473, %r474;
	// end inline asm
	// begin inline asm
	shfl.sync.down.b32 %r460, %r461, %r472, %r473, %r474;
	// end inline asm
	mov.b64 	{%r466, %r471}, %rd249;
	// begin inline asm
	shfl.sync.down.b32 %r465, %r466, %r472, %r473, %r474;
	// end inline asm
	// begin inline asm
	shfl.sync.down.b32 %r470, %r471, %r472, %r473, %r474;
	// end inline asm
	mov.b64 	%rd31, {%r465, %r470};
	setp.gt.s32 	%p173, %r454, 30;
	setp.lt.s32 	%p174, %r574, %r455;
	or.pred  	%p175, %p173, %p174;
	mov.u64 	%rd251, %rd249;
	mov.u32 	%r576, %r574;
	@%p175 bra 	$L__BB11_30;
	setp.lt.s32 	%p176, %r455, %r574;
	mov.u64 	%rd251, %rd31;
	mov.u32 	%r576, %r455;
	@%p176 bra 	$L__BB11_30;
	setp.lt.s64 	%p177, %rd249, %rd31;
	min.s64 	%rd251, %rd249, %rd31;
	selp.b32 	%r576, %r574, %r455, %p177;
$L__BB11_30:
	mov.b32 	%r492, 2;
	mov.b32 	%r493, 31;
	mov.b32 	%r494, -1;
	// begin inline asm
	shfl.sync.down.b32 %r475, %r576, %r492, %r493, %r494;
	// end inline asm
	// begin inline asm
	shfl.sync.down.b32 %r480, %r481, %r492, %r493, %r494;
	// end inline asm
	mov.b64 	{%r486, %r491}, %rd251;
	// begin inline asm
	shfl.sync.down.b32 %r485, %r486, %r492, %r493, %r494;
	// end inline asm
	// begin inline asm
	shfl.sync.down.b32 %r490, %r491, %r492, %r493, %r494;
	// end inline asm
	mov.b64 	%rd34, {%r485, %r490};
	setp.gt.s32 	%p178, %r454, 29;
	setp.lt.s32 	%p179, %r576, %r475;
	or.pred  	%p180, %p178, %p179;
	mov.u64 	%rd252, %rd251;
	mov.u32 	%r577, %r576;
	@%p180 bra 	$L__BB11_33;
	setp.lt.s32 	%p181, %r475, %r576;
	mov.u64 	%rd252, %rd34;
	mov.u32 	%r577, %r475;
	@%p181 bra 	$L__BB11_33;
	setp.lt.s64 	%p182, %rd251, %rd34;
	min.s64 	%rd252, %rd251, %rd34;
	selp.b32 	%r577, %r576, %r475, %p182;
$L__BB11_33:
	mov.b32 	%r512, 4;
	mov.b32 	%r513, 31;
	mov.b32 	%r514, -1;
	// begin inline asm
	shfl.sync.down.b32 %r495, %r577, %r512, %r513, %r514;
	// end inline asm
	// begin inline asm
	shfl.sync.down.b32 %r500, %r501, %r512, %r513, %r514;
	// end inline asm
	mov.b64 	{%r506, %r511}, %rd252;
	// begin inline asm
	shfl.sync.down.b32 %r505, %r506, %r512, %r513, %r514;
	// end inline asm
	// begin inline asm
	shfl.sync.down.b32 %r510, %r511, %r512, %r513, %r514;
	// end inline asm
	mov.b64 	%rd37, {%r505, %r510};
	setp.gt.s32 	%p183, %r454, 27;
	setp.lt.s32 	%p184, %r577, %r495;
	or.pred  	%p185, %p183, %p184;
	mov.u64 	%rd253, %rd252;
	mov.u32 	%r578, %r577;
	@%p185 bra 	$L__BB11_36;
	setp.lt.s32 	%p186, %r495, %r577;
	mov.u64 	%rd253, %rd37;
	mov.u32 	%r578, %r495;
	@%p186 bra 	$L__BB11_36;
	setp.lt.s64 	%p187, %rd252, %rd37;
	min.s64 	%rd253, %rd252, %rd37;
	selp.b32 	%r578, %r577, %r495, %p187;
$L__BB11_36:
	mov.b32 	%r532, 8;
	mov.b32 	%r533, 31;
	mov.b32 	%r534, -1;
	// begin inline asm
	shfl.sync.down.b32 %r515, %r578, %r532, %r533, %r534;
	// end inline asm
	// begin inline asm
	shfl.sync.down.b32 %r520, %r521, %r532, %r533, %r534;
	// end inline asm
	mov.b64 	{%r526, %r531}, %rd253;
	// begin inline asm
	shfl.sync.down.b32 %r525, %r526, %r532, %r533, %r534;
	// end inline asm
	// begin inline asm
	shfl.sync.down.b32 %r530, %r531, %r532, %r533, %r534;
	// end inline asm
	mov.b64 	%rd40, {%r525, %r530};
	setp.gt.s32 	%p188, %r454, 23;
	setp.lt.s32 	%p189, %r578, %r515;
	or.pred  	%p190, %p188, %p189;
	mov.u64 	%rd254, %rd253;
	mov.u32 	%r579, %r578;
	@%p190 bra 	$L__BB11_39;
	setp.lt.s32 	%p191, %r515, %r578;
	mov.u64 	%rd254, %rd40;
	mov.u32 	%r579, %r515;
	@%p191 bra 	$L__BB11_39;
	setp.lt.s64 	%p192, %rd253, %rd40;
	min.s64 	%rd254, %rd253, %rd40;
	selp.b32 	%r579, %r578, %r515, %p192;
$L__BB11_39:
	mov.b32 	%r552, 16;
	mov.b32 	%r553, 31;
	mov.b32 	%r554, -1;
	// begin inline asm
	shfl.sync.down.b32 %r535, %r579, %r552, %r553, %r554;
	// end inline asm
	// begin inline asm
	shfl.sync.down.b32 %r540, %r541, %r552, %r553, %r554;
	// end inline asm
	mov.b64 	{%r546, %r551}, %rd254;
	// begin inline asm
	shfl.sync.down.b32 %r545, %r546, %r552, %r553, %r554;
	// end inline asm
	// begin inline asm
	shfl.sync.down.b32 %r550, %r551, %r552, %r553, %r554;
	// end inline asm
	mov.b64 	%rd43, {%r545, %r550};
	setp.gt.s32 	%p193, %r454, 15;
	setp.lt.s32 	%p194, %r579, %r535;
	or.pred  	%p195, %p193, %p194;
	mov.u64 	%rd306, %rd254;
	mov.u32 	%r631, %r579;
	@%p195 bra 	$L__BB11_42;
	setp.lt.s32 	%p196, %r535, %r579;
	mov.u64 	%rd306, %rd43;
	mov.u32 	%r631, %r535;
	@%p196 bra 	$L__BB11_42;
	setp.lt.s64 	%p197, %rd254, %rd43;
	min.s64 	%rd306, %rd254, %rd43;
	selp.b32 	%r631, %r579, %r535, %p197;
$L__BB11_42:
	setp.ne.s32 	%p198, %r454, 0;
	@%p198 bra 	$L__BB11_44;
	shr.u32 	%r555, %r2, 1;
	and.b32  	%r556, %r555, 496;
	mov.u32 	%r557, _ZN6thrust24THRUST_300001_SM_1000_NS8cuda_cub4core6detail5shmemE;
	add.s32 	%r558, %r557, %r556;
	st.shared.u32 	[%r558+8], %r631;
	st.shared.u64 	[%r558+16], %rd306;
$L__BB11_44:
	bar.sync 	0;
	setp.ne.s32 	%p199, %r2, 0;
	@%p199 bra 	$L__BB11_195;
	ld.shared.u32 	%r53, [_ZN6thrust24THRUST_300001_SM_1000_NS8cuda_cub4core6detail5shmemE+24];
	ld.shared.u64 	%rd46, [_ZN6thrust24THRUST_300001_SM_1000_NS8cuda_cub4core6detail5shmemE+32];
	setp.lt.s32 	%p200, %r631, %r53;
	mov.u64 	%rd256, %rd306;
	mov.u32 	%r581, %r631;
	@%p200 bra 	$L__BB11_48;
	setp.lt.s32 	%p201, %r53, %r631;
	mov.u64 	%rd256, %rd46;
	mov.u32 	%r581, %r53;
	@%p201 bra 	$L__BB11_48;
	setp.lt.s64 	%p202, %rd306, %rd46;
	min.s64 	%rd256, %rd306, %rd46;
	selp.b32 	%r581, %r631, %r53, %p202;
$L__BB11_48:
	ld.shared.u32 	%r56, [_ZN6thrust24THRUST_300001_SM_1000_NS8cuda_cub4core6detail5shmemE+40];
	ld.shared.u64 	%rd49, [_ZN6thrust24THRUST_300001_SM_1000_NS8cuda_cub4core6detail5shmemE+48];
	setp.lt.s32 	%p203, %r581, %r56;
	mov.u64 	%rd257, %rd256;
	mov.u32 	%r582, %r581;
	@%p203 bra 	$L__BB11_51;
	setp.lt.s32 	%p204, %r56, %r581;
	mov.u64 	%rd257, %rd49;
	mov.u32 	%r582, %r56;
	@%p204 bra 	$L__BB11_51;
	setp.lt.s64 	%p205, %rd256, %rd49;
	min.s64 	%rd257, %rd256, %rd49;
	selp.b32 	%r582, %r581, %r56, %p205;
$L__BB11_51:
	ld.shared.u32 	%r59, [_ZN6thrust24THRUST_300001_SM_1000_NS8cuda_cub4core6detail5shmemE+56];
	ld.shared.u64 	%rd52, [_ZN6thrust24THRUST_300001_SM_1000_NS8cuda_cub4core6detail5shmemE+64];
	setp.lt.s32 	%p206, %r582, %r59;
	mov.u64 	%rd258, %rd257;
	mov.u32 	%r583, %r582;
	@%p206 bra 	$L__BB11_54;
	setp.lt.s32 	%p207, %r59, %r582;
	mov.u64 	%rd258, %rd52;
	mov.u32 	%r583, %r59;
	@%p207 bra 	$L__BB11_54;
	setp.lt.s64 	%p208, %rd257, %rd52;
	min.s64 	%rd258, %rd257, %rd52;
	selp.b32 	%r583, %r582, %r59, %p208;
$L__BB11_54:
	ld.shared.u32 	%r62, [_ZN6thrust24THRUST_300001_SM_1000_NS8cuda_cub4core6detail5shmemE+72];
	ld.shared.u64 	%rd55, [_ZN6thrust24THRUST_300001_SM_1000_NS8cuda_cub4core6detail5shmemE+80];
	setp.lt.s32 	%p209, %r583, %r62;
	mov.u64 	%rd259, %rd258;
	mov.u32 	%r584, %r583;
	@%p209 bra 	$L__BB11_57;
	setp.lt.s32 	%p210, %r62, %r583;
	mov.u64 	%rd259, %rd55;
	mov.u32 	%r584, %r62;
	@%p210 bra 	$L__BB11_57;
	setp.lt.s64 	%p211, %rd258, %rd55;
	min.s64 	%rd259, %rd258, %rd55;
	selp.b32 	%r584, %r583, %r62, %p211;
$L__BB11_57:
	ld.shared.u32 	%r65, [_ZN6thrust24THRUST_300001_SM_1000_NS8cuda_cub4core6detail5shmemE+88];
	ld.shared.u64 	%rd58, [_ZN6thrust24THRUST_300001_SM_1000_NS8cuda_cub4core6detail5shmemE+96];
	setp.lt.s32 	%p212, %r584, %r65;
	mov.u64 	%rd260, %rd259;
	mov.u32 	%r585, %r584;
	@%p212 bra 	$L__BB11_60;
	setp.lt.s32 	%p213, %r65, %r584;
	mov.u64 	%rd260, %rd58;
	mov.u32 	%r585, %r65;
	@%p213 bra 	$L__BB11_60;
	setp.lt.s64 	%p214, %rd259, %rd58;
	min.s64 	%rd260, %rd259, %rd58;
	selp.b32 	%r585, %r584, %r65, %p214;
$L__BB11_60:
	ld.shared.u32 	%r68, [_ZN6thrust24THRUST_300001_SM_1000_NS8cuda_cub4core6detail5shmemE+104];
	ld.shared.u64 	%rd61, [_ZN6thrust24THRUST_300001_SM_1000_NS8cuda_cub4core6detail5shmemE+112];
	setp.lt.s32 	%p215, %r585, %r68;
	mov.u64 	%rd261, %rd260;
	mov.u32 	%r586, %r585;
	@%p215 bra 	$L__BB11_63;
	setp.lt.s32 	%p216, %r68, %r585;
	mov.u64 	%rd261, %rd61;
	mov.u32 	%r586, %r68;
	@%p216 bra 	$L__BB11_63;
	setp.lt.s64 	%p217, %rd260, %rd61;
	min.s64 	%rd261, %rd260, %rd61;
	selp.b32 	%r586, %r585, %r68, %p217;
$L__BB11_63:
	ld.shared.u32 	%r71, [_ZN6thrust24THRUST_300001_SM_1000_NS8cuda_cub4core6detail5shmemE+120];
	ld.shared.u64 	%rd64, [_ZN6thrust24THRUST_300001_SM_1000_NS8cuda_cub4core6detail5shmemE+128];
	setp.lt.s32 	%p218, %r586, %r71;
	mov.u32 	%r631, %r586;
	mov.u64 	%rd306, %rd261;
	@%p218 bra 	$L__BB11_195;
	setp.lt.s32 	%p219, %r71, %r586;
	mov.u32 	%r631, %r71;
	mov.u64 	%rd306, %rd64;
	@%p219 bra 	$L__BB11_195;
	setp.lt.s64 	%p220, %rd261, %rd64;
	min.s64 	%rd306, %rd261, %rd64;
	selp.b32 	%r631, %r586, %r71, %p220;
	bra.uni 	$L__BB11_195;
$L__BB11_66:
	// begin inline asm
	mov.u32 %r341, %laneid;
	// end inline asm
	and.b32  	%r362, %r2, 992;
	add.s32 	%r363, %r362, 32;
	setp.gt.s32 	%p117, %r363, %r1;
	not.b32 	%r364, %r362;
	add.s32 	%r365, %r1, %r364;
	selp.b32 	%r360, %r365, 31, %p117;
	mov.b32 	%r359, 1;
	mov.b32 	%r361, -1;
	// begin inline asm
	shfl.sync.down.b32 %r342, %r574, %r359, %r360, %r361;
	// end inline asm
	// begin inline asm
	shfl.sync.down.b32 %r347, %r348, %r359, %r360, %r361;
	// end inline asm
	mov.b64 	{%r353, %r358}, %rd249;
	// begin inline asm
	shfl.sync.down.b32 %r352, %r353, %r359, %r360, %r361;
	// end inline asm
	// begin inline asm
	shfl.sync.down.b32 %r357, %r358, %r359, %r360, %r361;
	// end inline asm
	mov.b64 	%rd66, {%r352, %r357};
	setp.ge.s32 	%p118, %r341, %r360;
	setp.lt.s32 	%p119, %r574, %r342;
	or.pred  	%p120, %p118, %p119;
	mov.u32 	%r587, %r574;
	mov.u64 	%rd262, %rd249;
	@%p120 bra 	$L__BB11_69;
	setp.lt.s32 	%p121, %r342, %r574;
	mov.u32 	%r587, %r342;
	mov.u64 	%rd262, %rd66;
	@%p121 bra 	$L__BB11_69;
	setp.lt.s64 	%p122, %rd249, %rd66;
	selp.b32 	%r587, %r574, %r342, %p122;
	min.s64 	%rd262, %rd249, %rd66;
$L__BB11_69:
	mov.b32 	%r383, 2;
	mov.b32 	%r385, -1;
	// begin inline asm
	shfl.sync.down.b32 %r366, %r587, %r383, %r360, %r385;
	// end inline asm
	// begin inline asm
	shfl.sync.down.b32 %r371, %r372, %r383, %r360, %r385;
	// end inline asm
	mov.b64 	{%r377, %r382}, %rd262;
	// begin inline asm
	shfl.sync.down.b32 %r376, %r377, %r383, %r360, %r385;
	// end inline asm
	// begin inline asm
	shfl.sync.down.b32 %r381, %r382, %r383, %r360, %r385;
	// end inline asm
	mov.b64 	%rd69, {%r376, %r381};
	add.s32 	%r386, %r341, 2;
	setp.gt.s32 	%p123, %r386, %r360;
	setp.lt.s32 	%p124, %r587, %r366;
	or.pred  	%p125, %p123, %p124;
	mov.u32 	%r588, %r587;
	mov.u64 	%rd263, %rd262;
	@%p125 bra 	$L__BB11_72;
	setp.lt.s32 	%p126, %r366, %r587;
	mov.u32 	%r588, %r366;
	mov.u64 	%rd263, %rd69;
	@%p126 bra 	$L__BB11_72;
	setp.lt.s64 	%p127, %rd262, %rd69;
	selp.b32 	%r588, %r587, %r366, %p127;
	min.s64 	%rd263, %rd262, %rd69;
$L__BB11_72:
	mov.b32 	%r404, 4;
	mov.b32 	%r406, -1;
	// begin inline asm
	shfl.sync.down.b32 %r387, %r588, %r404, %r360, %r406;
	// end inline asm
	// begin inline asm
	shfl.sync.down.b32 %r392, %r393, %r404, %r360, %r406;
	// end inline asm
	mov.b64 	{%r398, %r403}, %rd263;
	// begin inline asm
	shfl.sync.down.b32 %r397, %r398, %r404, %r360, %r406;
	// end inline asm
	// begin inline asm
	shfl.sync.down.b32 %r402, %r403, %r404, %r360, %r406;
	// end inline asm
	mov.b64 	%rd72, {%r397, %r402};
	add.s32 	%r407, %r341, 4;
	setp.gt.s32 	%p128, %r407, %r360;
	setp.lt.s32 	%p129, %r588, %r387;
	or.pred  	%p130, %p128, %p129;
	mov.u32 	%r589, %r588;
	mov.u64 	%rd264, %rd263;
	@%p130 bra 	$L__BB11_75;
	setp.lt.s32 	%p131, %r387, %r588;
	mov.u32 	%r589, %r387;
	mov.u64 	%rd264, %rd72;
	@%p131 bra 	$L__BB11_75;
	setp.lt.s64 	%p132, %rd263, %rd72;
	selp.b32 	%r589, %r588, %r387, %p132;
	min.s64 	%rd264, %rd263, %rd72;
$L__BB11_75:
	mov.b32 	%r425, 8;
	mov.b32 	%r427, -1;
	// begin inline asm
	shfl.sync.down.b32 %r408, %r589, %r425, %r360, %r427;
	// end inline asm
	// begin inline asm
	shfl.sync.down.b32 %r413, %r414, %r425, %r360, %r427;
	// end inline asm
	mov.b64 	{%r419, %r424}, %rd264;
	// begin inline asm
	shfl.sync.down.b32 %r418, %r419, %r425, %r360, %r427;
	// end inline asm
	// begin inline asm
	shfl.sync.down.b32 %r423, %r424, %r425, %r360, %r427;
	// end inline asm
	mov.b64 	%rd75, {%r418, %r423};
	add.s32 	%r428, %r341, 8;
	setp.gt.s32 	%p133, %r428, %r360;
	setp.lt.s32 	%p134, %r589, %r408;
	or.pred  	%p135, %p133, %p134;
	mov.u32 	%r590, %r589;
	mov.u64 	%rd265, %rd264;
	@%p135 bra 	$L__BB11_78;
	setp.lt.s32 	%p136, %r408, %r589;
	mov.u32 	%r590, %r408;
	mov.u64 	%rd265, %rd75;
	@%p136 bra 	$L__BB11_78;
	setp.lt.s64 	%p137, %rd264, %rd75;
	selp.b32 	%r590, %r589, %r408, %p137;
	min.s64 	%rd265, %rd264, %rd75;
$L__BB11_78:
	mov.b32 	%r446, 16;
	mov.b32 	%r448, -1;
	// begin inline asm
	shfl.sync.down.b32 %r429, %r590, %r446, %r360, %r448;
	// end inline asm
	// begin inline asm
	shfl.sync.down.b32 %r434, %r435, %r446, %r360, %r448;
	// end inline asm
	mov.b64 	{%r440, %r445}, %rd265;
	// begin inline asm
	shfl.sync.down.b32 %r439, %r440, %r446, %r360, %r448;
	// end inline asm
	// begin inline asm
	shfl.sync.down.b32 %r444, %r445, %r446, %r360, %r448;
	// end inline asm
	mov.b64 	%rd78, {%r439, %r444};
	add.s32 	%r449, %r341, 16;
	setp.gt.s32 	%p138, %r449, %r360;
	setp.lt.s32 	%p139, %r590, %r429;
	or.pred  	%p140, %p138, %p139;
	mov.u32 	%r631, %r590;
	mov.u64 	%rd306, %rd265;
	@%p140 bra 	$L__BB11_81;
	setp.lt.s32 	%p141, %r429, %r590;
	mov.u32 	%r631, %r429;
	mov.u64 	%rd306, %rd78;
	@%p141 bra 	$L__BB11_81;
	setp.lt.s64 	%p142, %rd265, %rd78;
	selp.b32 	%r631, %r590, %r429, %p142;
	min.s64 	%rd306, %rd265, %rd78;
$L__BB11_81:
	setp.ne.s32 	%p143, %r341, 0;
	@%p143 bra 	$L__BB11_83;
	shr.u32 	%r450, %r2, 1;
	and.b32  	%r451, %r450, 496;
	mov.u32 	%r452, _ZN6thrust24THRUST_300001_SM_1000_NS8cuda_cub4core6detail5shmemE;
	add.s32 	%r453, %r452, %r451;
	st.shared.u32 	[%r453+8], %r631;
	st.shared.u64 	[%r453+16], %rd306;
$L__BB11_83:
	bar.sync 	0;
	setp.ne.s32 	%p144, %r2, 0;
	@%p144 bra 	$L__BB11_195;
	setp.lt.s32 	%p145, %r1, 33;
	mov.u32 	%r592, %r631;
	mov.u64 	%rd267, %rd306;
	@%p145 bra 	$L__BB11_88;
	ld.shared.u32 	%r90, [_ZN6thrust24THRUST_300001_SM_1000_NS8cuda_cub4core6detail5shmemE+24];
	ld.shared.u64 	%rd81, [_ZN6thrust24THRUST_300001_SM_1000_NS8cuda_cub4core6detail5shmemE+32];
	setp.lt.s32 	%p146, %r631, %r90;
	mov.u32 	%r592, %r631;
	mov.u64 	%rd267, %rd306;
	@%p146 bra 	$L__BB11_88;
	setp.lt.s32 	%p147, %r90, %r631;
	mov.u32 	%r592, %r90;
	mov.u64 	%rd267, %rd81;
	@%p147 bra 	$L__BB11_88;
	setp.lt.s64 	%p148, %rd306, %rd81;
	selp.b32 	%r592, %r631, %r90, %p148;
	min.s64 	%rd267, %rd306, %rd81;
$L__BB11_88:
	setp.lt.s32 	%p149, %r1, 65;
	mov.u32 	%r593, %r592;
	mov.u64 	%rd268, %rd267;
	@%p149 bra 	$L__BB11_92;
	ld.shared.u32 	%r93, [_ZN6thrust24THRUST_300001_SM_1000_NS8cuda_cub4core6detail5shmemE+40];
	ld.shared.u64 	%rd84, [_ZN6thrust24THRUST_300001_SM_1000_NS8cuda_cub4core6detail5shmemE+48];
	setp.lt.s32 	%p150, %r592, %r93;
	mov.u32 	%r593, %r592;
	mov.u64 	%rd268, %rd267;
	@%p150 bra 	$L__BB11_92;
	setp.lt.s32 	%p151, %r93, %r592;
	mov.u32 	%r593, %r93;
	mov.u64 	%rd268, %rd84;
	@%p151 bra 	$L__BB11_92;
	setp.lt.s64 	%p152, %rd267, %rd84;
	selp.b32 	%r593, %r592, %r93, %p152;
	min.s64 	%rd268, %rd267, %rd84;
$L__BB11_92:
	setp.lt.s32 	%p153, %r1, 97;
	mov.u32 	%r594, %r593;
	mov.u64 	%rd269, %rd268;
	@%p153 bra 	$L__BB11_96;
	ld.shared.u32 	%r96, [_ZN6thrust24THRUST_300001_SM_1000_NS8cuda_cub4core6detail5shmemE+56];
	ld.shared.u64 	%rd87, [_ZN6thrust24THRUST_300001_SM_1000_NS8cuda_cub4core6detail5shmemE+64];
	setp.lt.s32 	%p154, %r593, %r96;
	mov.u32 	%r594, %r593;
	mov.u64 	%rd269, %rd268;
	@%p154 bra 	$L__BB11_96;
	setp.lt.s32 	%p155, %r96, %r593;
	mov.u32 	%r594, %r96;
	mov.u64 	%rd269, %rd87;
	@%p155 bra 	$L__BB11_96;
	setp.lt.s64 	%p156, %rd268, %rd87;
	selp.b32 	%r594, %r593, %r96, %p156;
	min.s64 	%rd269, %rd268, %rd87;
$L__BB11_96:
	setp.lt.s32 	%p157, %r1, 129;
	mov.u32 	%r595, %r594;
	mov.u64 	%rd270, %rd269;
	@%p157 bra 	$L__BB11_100;
	ld.shared.u32 	%r99, [_ZN6thrust24THRUST_300001_SM_1000_NS8cuda_cub4core6detail5shmemE+72];
	ld.shared.u64 	%rd90, [_ZN6thrust24THRUST_300001_SM_1000_NS8cuda_cub4core6detail5shmemE+80];
	setp.lt.s32 	%p158, %r594, %r99;
	mov.u32 	%r595, %r594;
	mov.u64 	%rd270, %rd269;
	@%p158 bra 	$L__BB11_100;
	setp.lt.s32 	%p159, %r99, %r594;
	mov.u32 	%r595, %r99;
	mov.u64 	%rd270, %rd90;
	@%p159 bra 	$L__BB11_100;
	setp.lt.s64 	%p160, %rd269, %rd90;
	selp.b32 	%r595, %r594, %r99, %p160;
	min.s64 	%rd270, %rd269, %rd90;
$L__BB11_100:
	setp.lt.s32 	%p161, %r1, 161;
	mov.u32 	%r596, %r595;
	mov.u64 	%rd271, %rd270;
	@%p161 bra 	$L__BB11_104;
	ld.shared.u32 	%r102, [_ZN6thrust24THRUST_300001_SM_1000_NS8cuda_cub4core6detail5shmemE+88];
	ld.shared.u64 	%rd93, [_ZN6thrust24THRUST_300001_SM_1000_NS8cuda_cub4core6detail5shmemE+96];
	setp.lt.s32 	%p162, %r595, %r102;
	mov.u32 	%r596, %r595;
	mov.u64 	%rd271, %rd270;
	@%p162 bra 	$L__BB11_104;
	setp.lt.s32 	%p163, %r102, %r595;
	mov.u32 	%r596, %r102;
	mov.u64 	%rd271, %rd93;
	@%p163 bra 	$L__BB11_104;
	setp.lt.s64 	%p164, %rd270, %rd93;
	selp.b32 	%r596, %r595, %r102, %p164;
	min.s64 	%rd271, %rd270, %rd93;
$L__BB11_104:
	setp.lt.s32 	%p165, %r1, 193;
	mov.u32 	%r597, %r596;
	mov.u64 	%rd272, %rd271;
	@%p165 bra 	$L__BB11_108;
	ld.shared.u32 	%r105, [_ZN6thrust24THRUST_300001_SM_1000_NS8cuda_cub4core6detail5shmemE+104];
	ld.shared.u64 	%rd96, [_ZN6thrust24THRUST_300001_SM_1000_NS8cuda_cub4core6detail5shmemE+112];
	setp.lt.s32 	%p166, %r596, %r105;
	mov.u32 	%r597, %r596;
	mov.u64 	%rd272, %rd271;
	@%p166 bra 	$L__BB11_108;
	setp.lt.s32 	%p167, %r105, %r596;
	mov.u32 	%r597, %r105;
	mov.u64 	%rd272, %rd96;
	@%p167 bra 	$L__BB11_108;
	setp.lt.s64 	%p168, %rd271, %rd96;
	selp.b32 	%r597, %r596, %r105, %p168;
	min.s64 	%rd272, %rd271, %rd96;
$L__BB11_108:
	setp.lt.s32 	%p169, %r1, 225;
	mov.u32 	%r631, %r597;
	mov.u64 	%rd306, %rd272;
	@%p169 bra 	$L__BB11_195;
	ld.shared.u32 	%r108, [_ZN6thrust24THRUST_300001_SM_1000_NS8cuda_cub4core6detail5shmemE+120];
	ld.shared.u64 	%rd99, [_ZN6thrust24THRUST_300001_SM_1000_NS8cuda_cub4core6detail5shmemE+128];
	setp.lt.s32 	%p170, %r597, %r108;
	mov.u32 	%r631, %r597;
	mov.u64 	%rd306, %rd272;
	@%p170 bra 	$L__BB11_195;
	setp.lt.s32 	%p171, %r108, %r597;
	mov.u32 	%r631, %r108;
	mov.u64 	%rd306, %rd99;
	@%p171 bra 	$L__BB11_195;
	setp.lt.s64 	%p172, %rd272, %rd99;
	selp.b32 	%r631, %r597, %r108, %p172;
	min.s64 	%rd306, %rd272, %rd99;
	bra.uni 	$L__BB11_195;
$L__BB11_112:
	mov.u32 	%r110, %tid.x;
	cvt.u64.u32 	%rd101, %r110;
	mul.wide.u32 	%rd196, %r110, 4;
	add.s64 	%rd102, %rd1, %rd196;
	ld.global.u32 	%r200, [%rd102];
	add.s32 	%r201, %r110, 256;
	cvt.u64.u32 	%rd197, %r201;
	ld.global.u32 	%r202, [%rd102+1024];
	add.s32 	%r203, %r110, 512;
	cvt.u64.u32 	%rd198, %r203;
	ld.global.u32 	%r204, [%rd102+2048];
	add.s32 	%r205, %r110, 768;
	cvt.u64.u32 	%rd199, %r205;
	ld.global.u32 	%r206, [%rd102+3072];
	or.b32  	%r207, %r110, 1024;
	cvt.u64.u32 	%rd103, %r207;
	add.s64 	%rd104, %rd193, %rd103;
	ld.global.u32 	%r111, [%rd102+4096];
	setp.lt.s32 	%p3, %r202, %r200;
	min.s32 	%r208, %r202, %r200;
	selp.b64 	%rd200, %rd197, %rd101, %p3;
	setp.lt.s32 	%p4, %r204, %r208;
	min.s32 	%r209, %r204, %r208;
	selp.b64 	%rd201, %rd198, %rd200, %p4;
	setp.lt.s32 	%p5, %r206, %r209;
	min.s32 	%r112, %r206, %r209;
	selp.b64 	%rd105, %rd199, %rd201, %p5;
	add.s64 	%rd106, %rd193, %rd105;
	setp.lt.s32 	%p6, %r112, %r111;
	mov.u32 	%r618, %r112;
	mov.u64 	%rd293, %rd106;
	@%p6 bra 	$L__BB11_115;
	setp.lt.s32 	%p7, %r111, %r112;
	mov.u32 	%r618, %r111;
	mov.u64 	%rd293, %rd104;
	@%p7 bra 	$L__BB11_115;
	setp.lt.u64 	%p8, %rd105, %rd103;
	selp.b32 	%r618, %r112, %r111, %p8;
	selp.b64 	%rd293, %rd106, %rd104, %p8;
$L__BB11_115:
	setp.lt.u64 	%p9, %rd195, 2560;
	mov.b64 	%rd282, 1280;
	@%p9 bra 	$L__BB11_133;
	mov.b64 	%rd282, 1280;
$L__BB11_117:
	mov.u64 	%rd109, %rd282;
	add.s64 	%rd204, %rd109, %rd101;
	shl.b64 	%rd205, %rd109, 2;
	add.s64 	%rd206, %rd102, %rd205;
	add.s64 	%rd111, %rd204, %rd193;
	ld.global.u32 	%r116, [%rd206];
	ld.global.u32 	%r117, [%rd206+1024];
	add.s64 	%rd112, %rd111, 512;
	ld.global.u32 	%r118, [%rd206+2048];
	add.s64 	%rd113, %rd111, 768;
	ld.global.u32 	%r119, [%rd206+3072];
	ld.global.u32 	%r120, [%rd206+4096];
	setp.lt.s32 	%p10, %r618, %r116;
	mov.u32 	%r600, %r618;
	mov.u64 	%rd276, %rd293;
	@%p10 bra 	$L__BB11_120;
	setp.lt.s32 	%p11, %r116, %r618;
	mov.u32 	%r600, %r116;
	mov.u64 	%rd276, %rd111;
	@%p11 bra 	$L__BB11_120;
	setp.lt.s64 	%p12, %rd293, %rd111;
	selp.b32 	%r600, %r618, %r116, %p12;
	min.s64 	%rd276, %rd293, %rd111;
$L__BB11_120:
	setp.lt.s32 	%p13, %r600, %r117;
	mov.u32 	%r601, %r600;
	mov.u64 	%rd277, %rd276;
	@%p13 bra 	$L__BB11_123;
	add.s64 	%rd208, %rd204, %rd193;
	add.s64 	%rd277, %rd208, 256;
	setp.lt.s32 	%p14, %r117, %r600;
	mov.u32 	%r601, %r117;
	@%p14 bra 	$L__BB11_123;
	setp.lt.s64 	%p15, %rd276, %rd277;
	selp.b32 	%r601, %r600, %r117, %p15;
	min.s64 	%rd277, %rd276, %rd277;
$L__BB11_123:
	setp.lt.s32 	%p16, %r601, %r118;
	mov.u32 	%r602, %r601;
	mov.u64 	%rd278, %rd277;
	@%p16 bra 	$L__BB11_126;
	setp.lt.s32 	%p17, %r118, %r601;
	mov.u32 	%r602, %r118;
	mov.u64 	%rd278, %rd112;
	@%p17 bra 	$L__BB11_126;
	setp.lt.s64 	%p18, %rd277, %rd112;
	selp.b32 	%r602, %r601, %r118, %p18;
	min.s64 	%rd278, %rd277, %rd112;
$L__BB11_126:
	setp.lt.s32 	%p19, %r602, %r119;
	mov.u32 	%r603, %r602;
	mov.u64 	%rd279, %rd278;
	@%p19 bra 	$L__BB11_129;
	setp.lt.s32 	%p20, %r119, %r602;
	mov.u32 	%r603, %r119;
	mov.u64 	%rd279, %rd113;
	@%p20 bra 	$L__BB11_129;
	setp.lt.s64 	%p21, %rd278, %rd113;
	selp.b32 	%r603, %r602, %r119, %p21;
	min.s64 	%rd279, %rd278, %rd113;
$L__BB11_129:
	setp.lt.s32 	%p22, %r603, %r120;
	mov.u32 	%r618, %r603;
	mov.u64 	%rd293, %rd279;
	@%p22 bra 	$L__BB11_132;
	add.s64 	%rd210, %rd204, %rd193;
	add.s64 	%rd293, %rd210, 1024;
	setp.lt.s32 	%p23, %r120, %r603;
	mov.u32 	%r618, %r120;
	@%p23 bra 	$L__BB11_132;
	setp.lt.s64 	%p24, %rd279, %rd293;
	selp.b32 	%r618, %r603, %r120, %p24;
	min.s64 	%rd293, %rd279, %rd293;
$L__BB11_132:
	add.s64 	%rd282, %rd109, 1280;
	add.s64 	%rd211, %rd109, 2560;
	setp.le.s64 	%p25, %rd211, %rd195;
	@%p25 bra 	$L__BB11_117;
$L__BB11_133:
	setp.le.s64 	%p26, %rd195, %rd282;
	@%p26 bra 	$L__BB11_156;
	cvt.u32.u64 	%r210, %rd282;
	cvt.u32.u64 	%r211, %rd195;
	sub.s32 	%r132, %r211, %r210;
	setp.ge.s32 	%p27, %r110, %r132;
	@%p27 bra 	$L__BB11_156;
	cvta.to.global.u64 	%rd129, %rd192;
	not.b32 	%r214, %r110;
	add.s32 	%r215, %r214, %r211;
	sub.s32 	%r133, %r215, %r210;
	and.b32  	%r217, %r133, 768;
	setp.eq.s32 	%p28, %r217, 768;
	mov.u32 	%r610, %r110;
	@%p28 bra 	$L__BB11_141;
	add.s64 	%rd213, %rd282, %rd101;
	add.s64 	%rd284, %rd213, %rd193;
	shl.b64 	%rd214, %rd213, 2;
	add.s64 	%rd283, %rd129, %rd214;
	shr.u32 	%r218, %r133, 8;
	add.s32 	%r219, %r218, 1;
	and.b32  	%r220, %r219, 3;
	neg.s32 	%r606, %r220;
	mov.u32 	%r610, %r110;
$L__BB11_137:
	.pragma "nounroll";
	mov.u64 	%rd134, %rd293;
	mov.u32 	%r137, %r618;
	ld.global.u32 	%r138, [%rd283];
	setp.lt.s32 	%p29, %r137, %r138;
	@%p29 bra 	$L__BB11_140;
	setp.lt.s32 	%p30, %r138, %r137;
	mov.u32 	%r618, %r138;
	mov.u64 	%rd293, %rd284;
	@%p30 bra 	$L__BB11_140;
	setp.lt.s64 	%p31, %rd134, %rd284;
	selp.b32 	%r618, %r137, %r138, %p31;
	min.s64 	%rd293, %rd134, %rd284;
$L__BB11_140:
	add.s32 	%r610, %r610, 256;
	add.s64 	%rd284, %rd284, 256;
	add.s64 	%rd283, %rd283, 1024;
	add.s32 	%r606, %r606, 1;
	setp.ne.s32 	%p32, %r606, 0;
	@%p32 bra 	$L__BB11_137;
$L__BB11_141:
	setp.lt.u32 	%p33, %r133, 768;
	@%p33 bra 	$L__BB11_156;
	add.s32 	%r613, %r610, 512;
$L__BB11_143:
	mov.u32 	%r147, %r613;
	add.s32 	%r221, %r147, -512;
	cvt.u64.u32 	%rd215, %r221;
	add.s64 	%rd216, %rd282, %rd215;
	shl.b64 	%rd217, %rd216, 2;
	add.s64 	%rd142, %rd129, %rd217;
	add.s64 	%rd143, %rd216, %rd193;
	ld.global.u32 	%r149, [%rd142];
	setp.lt.s32 	%p34, %r618, %r149;
	mov.u32 	%r615, %r618;
	mov.u64 	%rd290, %rd293;
	@%p34 bra 	$L__BB11_146;
	setp.lt.s32 	%p35, %r149, %r618;
	mov.u32 	%r615, %r149;
	mov.u64 	%rd290, %rd143;
	@%p35 bra 	$L__BB11_146;
	setp.lt.s64 	%p36, %rd293, %rd143;
	selp.b32 	%r615, %r618, %r149, %p36;
	min.s64 	%rd290, %rd293, %rd143;
$L__BB11_146:
	add.s32 	%r222, %r147, -256;
	cvt.u64.u32 	%rd218, %r222;
	add.s64 	%rd219, %rd282, %rd218;
	add.s64 	%rd146, %rd219, %rd193;
	ld.global.u32 	%r152, [%rd142+1024];
	setp.lt.s32 	%p37, %r615, %r152;
	mov.u32 	%r616, %r615;
	mov.u64 	%rd291, %rd290;
	@%p37 bra 	$L__BB11_149;
	setp.lt.s32 	%p38, %r152, %r615;
	mov.u32 	%r616, %r152;
	mov.u64 	%rd291, %rd146;
	@%p38 bra 	$L__BB11_149;
	setp.lt.s64 	%p39, %rd290, %rd146;
	selp.b32 	%r616, %r615, %r152, %p39;
	min.s64 	%rd291, %rd290, %rd146;
$L__BB11_149:
	cvt.u64.u32 	%rd220, %r147;
	add.s64 	%rd221, %rd282, %rd220;
	add.s64 	%rd149, %rd221, %rd193;
	ld.global.u32 	%r155, [%rd142+2048];
	setp.lt.s32 	%p40, %r616, %r155;
	mov.u32 	%r617, %r616;
	mov.u64 	%rd292, %rd291;
	@%p40 bra 	$L__BB11_152;
	setp.lt.s32 	%p41, %r155, %r616;
	mov.u32 	%r617, %r155;
	mov.u64 	%rd292, %rd149;
	@%p41 bra 	$L__BB11_152;
	setp.lt.s64 	%p42, %rd291, %rd149;
	selp.b32 	%r617, %r616, %r155, %p42;
	min.s64 	%rd292, %rd291, %rd149;
$L__BB11_152:
	add.s32 	%r223, %r147, 256;
	cvt.u64.u32 	%rd222, %r223;
	add.s64 	%rd223, %rd282, %rd222;
	add.s64 	%rd152, %rd223, %rd193;
	ld.global.u32 	%r158, [%rd142+3072];
	setp.lt.s32 	%p43, %r617, %r158;
	mov.u32 	%r618, %r617;
	mov.u64 	%rd293, %rd292;
	@%p43 bra 	$L__BB11_155;
	setp.lt.s32 	%p44, %r158, %r617;
	mov.u32 	%r618, %r158;
	mov.u64 	%rd293, %rd152;
	@%p44 bra 	$L__BB11_155;
	setp.lt.s64 	%p45, %rd292, %rd152;
	selp.b32 	%r618, %r617, %r158, %p45;
	min.s64 	%rd293, %rd292, %rd152;
$L__BB11_155:
	add.s32 	%r613, %r147, 1024;
	add.s32 	%r224, %r147, 512;
	setp.lt.s32 	%p46, %r224, %r132;
	@%p46 bra 	$L__BB11_143;
$L__BB11_156:
	// begin inline asm
	mov.u32 %r225, %laneid;
	// end inline asm
	mov.b32 	%r243, 1;
	mov.b32 	%r244, 31;
	mov.b32 	%r245, -1;
	// begin inline asm
	shfl.sync.down.b32 %r226, %r618, %r243, %r244, %r245;
	// end inline asm
	// begin inline asm
	shfl.sync.down.b32 %r231, %r232, %r243, %r244, %r245;
	// end inline asm
	mov.b64 	{%r237, %r242}, %rd293;
	// begin inline asm
	shfl.sync.down.b32 %r236, %r237, %r243, %r244, %r245;
	// end inline asm
	// begin inline asm
	shfl.sync.down.b32 %r241, %r242, %r243, %r244, %r245;
	// end inline asm
	mov.b64 	%rd156, {%r236, %r241};
	setp.gt.s32 	%p47, %r225, 30;
	setp.lt.s32 	%p48, %r618, %r226;
	or.pred  	%p49, %p47, %p48;
	mov.u32 	%r620, %r618;
	mov.u64 	%rd295, %rd293;
	@%p49 bra 	$L__BB11_159;
	setp.lt.s32 	%p50, %r226, %r618;
	mov.u32 	%r620, %r226;
	mov.u64 	%rd295, %rd156;
	@%p50 bra 	$L__BB11_159;
	setp.lt.s64 	%p51, %rd293, %rd156;
	selp.b32 	%r620, %r618, %r226, %p51;
	min.s64 	%rd295, %rd293, %rd156;
$L__BB11_159:
	mov.b32 	%r263, 2;
	mov.b32 	%r264, 31;
	mov.b32 	%r265, -1;
	// begin inline asm
	shfl.sync.down.b32 %r246, %r620, %r263, %r264, %r265;
	// end inline asm
	// begin inline asm
	shfl.sync.down.b32 %r251, %r252, %r263, %r264, %r265;
	// end inline asm
	mov.b64 	{%r257, %r262}, %rd295;
	// begin inline asm
	shfl.sync.down.b32 %r256, %r257, %r263, %r264, %r265;
	// end inline asm
	// begin inline asm
	shfl.sync.down.b32 %r261, %r262, %r263, %r264, %r265;
	// end inline asm
	mov.b64 	%rd159, {%r256, %r261};
	setp.gt.s32 	%p52, %r225, 29;
	setp.lt.s32 	%p53, %r620, %r246;
	or.pred  	%p54, %p52, %p53;
	mov.u32 	%r621, %r620;
	mov.u64 	%rd296, %rd295;
	@%p54 bra 	$L__BB11_162;
	setp.lt.s32 	%p55, %r246, %r620;
	mov.u32 	%r621, %r246;
	mov.u64 	%rd296, %rd159;
	@%p55 bra 	$L__BB11_162;
	setp.lt.s64 	%p56, %rd295, %rd159;
	selp.b32 	%r621, %r620, %r246, %p56;
	min.s64 	%rd296, %rd295, %rd159;
$L__BB11_162:
	mov.b32 	%r283, 4;
	mov.b32 	%r284, 31;
	mov.b32 	%r285, -1;
	// begin inline asm
	shfl.sync.down.b32 %r266, %r621, %r283, %r284, %r285;
	// end inline asm
	// begin inline asm
	shfl.sync.down.b32 %r271, %r272, %r283, %r284, %r285;
	// end inline asm
	mov.b64 	{%r277, %r282}, %rd296;
	// begin inline asm
	shfl.sync.down.b32 %r276, %r277, %r283, %r284, %r285;
	// end inline asm
	// begin inline asm
	shfl.sync.down.b32 %r281, %r282, %r283, %r284, %r285;
	// end inline asm
	mov.b64 	%rd162, {%r276, %r281};
	setp.gt.s32 	%p57, %r225, 27;
	setp.lt.s32 	%p58, %r621, %r266;
	or.pred  	%p59, %p57, %p58;
	mov.u32 	%r622, %r621;
	mov.u64 	%rd297, %rd296;
	@%p59 bra 	$L__BB11_165;
	setp.lt.s32 	%p60, %r266, %r621;
	mov.u32 	%r622, %r266;
	mov.u64 	%rd297, %rd162;
	@%p60 bra 	$L__BB11_165;
	setp.lt.s64 	%p61, %rd296, %rd162;
	selp.b32 	%r622, %r621, %r266, %p61;
	min.s64 	%rd297, %rd296, %rd162;
$L__BB11_165:
	mov.b32 	%r303, 8;
	mov.b32 	%r304, 31;
	mov.b32 	%r305, -1;
	// begin inline asm
	shfl.sync.down.b32 %r286, %r622, %r303, %r304, %r305;
	// end inline asm
	// begin inline asm
	shfl.sync.down.b32 %r291, %r292, %r303, %r304, %r305;
	// end inline asm
	mov.b64 	{%r297, %r302}, %rd297;
	// begin inline asm
	shfl.sync.down.b32 %r296, %r297, %r303, %r304, %r305;
	// end inline asm
	// begin inline asm
	shfl.sync.down.b32 %r301, %r302, %r303, %r304, %r305;
	// end inline asm
	mov.b64 	%rd165, {%r296, %r301};
	setp.gt.s32 	%p62, %r225, 23;
	setp.lt.s32 	%p63, %r622, %r286;
	or.pred  	%p64, %p62, %p63;
	mov.u32 	%r623, %r622;
	mov.u64 	%rd298, %rd297;
	@%p64 bra 	$L__BB11_168;
	setp.lt.s32 	%p65, %r286, %r622;
	mov.u32 	%r623, %r286;
	mov.u64 	%rd298, %rd165;
	@%p65 bra 	$L__BB11_168;
	setp.lt.s64 	%p66, %rd297, %rd165;
	selp.b32 	%r623, %r622, %r286, %p66;
	min.s64 	%rd298, %rd297, %rd165;
$L__BB11_168:
	mov.b32 	%r323, 16;
	mov.b32 	%r324, 31;
	mov.b32 	%r325, -1;
	// begin inline asm
	shfl.sync.down.b32 %r306, %r623, %r323, %r324, %r325;
	// end inline asm
	// begin inline asm
	shfl.sync.down.b32 %r311, %r312, %r323, %r324, %r325;
	// end inline asm
	mov.b64 	{%r317, %r322}, %rd298;
	// begin inline asm
	shfl.sync.down.b32 %r316, %r317, %r323, %r324, %r325;
	// end inline asm
	// begin inline asm
	shfl.sync.down.b32 %r321, %r322, %r323, %r324, %r325;
	// end inline asm
	mov.b64 	%rd168, {%r316, %r321};
	setp.gt.s32 	%p67, %r225, 15;
	setp.lt.s32 	%p68, %r623, %r306;
	or.pred  	%p69, %p67, %p68;
	mov.u32 	%r631, %r623;
	mov.u64 	%rd306, %rd298;
	@%p69 bra 	$L__BB11_171;
	setp.lt.s32 	%p70, %r306, %r623;
	mov.u32 	%r631, %r306;
	mov.u64 	%rd306, %rd168;
	@%p70 bra 	$L__BB11_171;
	setp.lt.s64 	%p71, %rd298, %rd168;
	selp.b32 	%r631, %r623, %r306, %p71;
	min.s64 	%rd306, %rd298, %rd168;
$L__BB11_171:
	setp.ne.s32 	%p72, %r225, 0;
	@%p72 bra 	$L__BB11_173;
	shr.u32 	%r326, %r110, 1;
	and.b32  	%r327, %r326, 496;
	mov.u32 	%r328, _ZN6thrust24THRUST_300001_SM_1000_NS8cuda_cub4core6detail5shmemE;
	add.s32 	%r329, %r328, %r327;
	st.shared.u32 	[%r329+8], %r631;
	st.shared.u64 	[%r329+16], %rd306;
$L__BB11_173:
	bar.sync 	0;
	setp.ne.s32 	%p73, %r110, 0;
	@%p73 bra 	$L__BB11_195;
	ld.shared.u32 	%r179, [_ZN6thrust24THRUST_300001_SM_1000_NS8cuda_cub4core6detail5shmemE+24];
	ld.shared.u64 	%rd171, [_ZN6thrust24THRUST_300001_SM_1000_NS8cuda_cub4core6detail5shmemE+32];
	setp.lt.s32 	%p74, %r631, %r179;
	mov.u32 	%r625, %r631;
	mov.u64 	%rd300, %rd306;
	@%p74 bra 	$L__BB11_177;
	setp.lt.s32 	%p75, %r179, %r631;
	mov.u32 	%r625, %r179;
	mov.u64 	%rd300, %rd171;
	@%p75 bra 	$L__BB11_177;
	setp.lt.s64 	%p76, %rd306, %rd171;
	selp.b32 	%r625, %r631, %r179, %p76;
	min.s64 	%rd300, %rd306, %rd171;
$L__BB11_177:
	ld.shared.u32 	%r182, [_ZN6thrust24THRUST_300001_SM_1000_NS8cuda_cub4core6detail5shmemE+40];
	ld.shared.u64 	%rd174, [_ZN6thrust24THRUST_300001_SM_1000_NS8cuda_cub4core6detail5shmemE+48];
	setp.lt.s32 	%p77, %r625, %r182;
	mov.u32 	%r626, %r625;
	mov.u64 	%rd301, %rd300;
	@%p77 bra 	$L__BB11_180;
	setp.lt.s32 	%p78, %r182, %r625;
	mov.u32 	%r626, %r182;
	mov.u64 	%rd301, %rd174;
	@%p78 bra 	$L__BB11_180;
	setp.lt.s64 	%p79, %rd300, %rd174;
	selp.b32 	%r626, %r625, %r182, %p79;
	min.s64 	%rd301, %rd300, %rd174;
$L__BB11_180:
	ld.shared.u32 	%r185, [_ZN6thrust24THRUST_300001_SM_1000_NS8cuda_cub4core6detail5shmemE+56];
	ld.shared.u64 	%rd177, [_ZN6thrust24THRUST_300001_SM_1000_NS8cuda_cub4core6detail5shmemE+64];
	setp.lt.s32 	%p80, %r626, %r185;
	mov.u32 	%r627, %r626;
	mov.u64 	%rd302, %rd301;
	@%p80 bra 	$L__BB11_183;
	setp.lt.s32 	%p81, %r185, %r626;
	mov.u32 	%r627, %r185;
	mov.u64 	%rd302, %rd177;
	@%p81 bra 	$L__BB11_183;
	setp.lt.s64 	%p82, %rd301, %rd177;
	selp.b32 	%r627, %r626, %r185, %p82;
	min.s64 	%rd302, %rd301, %rd177;
$L__BB11_183:
	ld.shared.u32 	%r188, [_ZN6thrust24THRUST_300001_SM_1000_NS8cuda_cub4core6detail5shmemE+72];
	ld.shared.u64 	%rd180, [_ZN6thrust24THRUST_300001_SM_1000_NS8cuda_cub4core6detail5shmemE+80];
	setp.lt.s32 	%p83, %r627, %r188;
	mov.u32 	%r628, %r627;
	mov.u64 	%rd303, %rd302;
	@%p83 bra 	$L__BB11_186;
	setp.lt.s32 	%p84, %r188, %r627;
	mov.u32 	%r628, %r188;
	mov.u64 	%rd303, %rd180;
	@%p84 bra 	$L__BB11_186;
	setp.lt.s64 	%p85, %rd302, %rd180;
	selp.b32 	%r628, %r627, %r188, %p85;
	min.s64 	%rd303, %rd302, %rd180;
$L__BB11_186:
	ld.shared.u32 	%r191, [_ZN6thrust24THRUST_300001_SM_1000_NS8cuda_cub4core6detail5shmemE+88];
	ld.shared.u64 	%rd183, [_ZN6thrust24THRUST_300001_SM_1000_NS8cuda_cub4core6detail5shmemE+96];
	setp.lt.s32 	%p86, %r628, %r191;
	mov.u32 	%r629, %r628;
	mov.u64 	%rd304, %rd303;
	@%p86 bra 	$L__BB11_189;
	setp.lt.s32 	%p87, %r191, %r628;
	mov.u32 	%r629, %r191;
	mov.u64 	%rd304, %rd183;
	@%p87 bra 	$L__BB11_189;
	setp.lt.s64 	%p88, %rd303, %rd183;
	selp.b32 	%r629, %r628, %r191, %p88;
	min.s64 	%rd304, %rd303, %rd183;
$L__BB11_189:
	ld.shared.u32 	%r194, [_ZN6thrust24THRUST_300001_SM_1000_NS8cuda_cub4core6detail5shmemE+104];
	ld.shared.u64 	%rd186, [_ZN6thrust24THRUST_300001_SM_1000_NS8cuda_cub4core6detail5shmemE+112];
	setp.lt.s32 	%p89, %r629, %r194;
	mov.u32 	%r630, %r629;
	mov.u64 	%rd305, %rd304;
	@%p89 bra 	$L__BB11_192;
	setp.lt.s32 	%p90, %r194, %r629;
	mov.u32 	%r630, %r194;
	mov.u64 	%rd305, %rd186;
	@%p90 bra 	$L__BB11_192;
	setp.lt.s64 	%p91, %rd304, %rd186;
	selp.b32 	%r630, %r629, %r194, %p91;
	min.s64 	%rd305, %rd304, %rd186;
$L__BB11_192:
	ld.shared.u32 	%r197, [_ZN6thrust24THRUST_300001_SM_1000_NS8cuda_cub4core6detail5shmemE+120];
	ld.shared.u64 	%rd189, [_ZN6thrust24THRUST_300001_SM_1000_NS8cuda_cub4core6detail5shmemE+128];
	setp.lt.s32 	%p92, %r630, %r197;
	mov.u32 	%r631, %r630;
	mov.u64 	%rd306, %rd305;
	@%p92 bra 	$L__BB11_195;
	setp.lt.s32 	%p93, %r197, %r630;
	mov.u32 	%r631, %r197;
	mov.u64 	%rd306, %rd189;
	@%p93 bra 	$L__BB11_195;
	setp.lt.s64 	%p94, %rd305, %rd189;
	selp.b32 	%r631, %r630, %r197, %p94;
	min.s64 	%rd306, %rd305, %rd189;
$L__BB11_195:
	mov.u32 	%r559, %tid.x;
	setp.ne.s32 	%p221, %r559, 0;
	@%p221 bra 	$L__BB11_197;
	ld.param.u64 	%rd237, [_ZN6thrust24THRUST_300001_SM_1000_NS8cuda_cub4core6detail13_kernel_agentINS1_8__reduce11ReduceAgentINS0_12zip_iteratorIN4cuda3std3__45tupleIJNS0_10device_ptrIiEENS0_17counting_iteratorIlNS0_11use_defaultESF_SF_EEEEEEEPNSB_IJilEEESJ_lNS1_9__extrema9arg_min_fIilNSA_4lessIiEEEEEEJSI_SK_lSP_EEEvDpT0__param_1];
	cvta.to.global.u64 	%rd236, %rd237;
	st.global.u32 	[%rd236], %r631;
	st.global.u64 	[%rd236+8], %rd306;
$L__BB11_197:
	ret;

}
	// .globl	_ZN6thrust24THRUST_300001_SM_1000_NS8cuda_cub4core6detail13_kernel_agentINS1_8__reduce11ReduceAgentINS0_12zip_iteratorIN4cuda3std3__45tupleIJNS0_10device_ptrIiEENS0_17counting_iteratorIlNS0_11use_defaultESF_SF_EEEEEEEPNSB_IJilEEESJ_lNS1_9__extrema9arg_min_fIilNSA_4lessIiEEEEEEJSI_SK_lN3cub18CUB_300001_SM_100013GridEvenShareIlEENSS_9GridQueueIyEESP_EEEvDpT0_
.visible .entry _ZN6thrust24THRUST_300001_SM_1000_NS8cuda_cub4core6detail13_kernel_agentINS1_8__reduce11ReduceAgentINS0_12zip_iteratorIN4cuda3std3__45tupleIJNS0_10device_ptrIiEENS0_17counting_iteratorIlNS0_11use_defaultESF_SF_EEEEEEEPNSB_IJilEEESJ_lNS1_9__extrema9arg_min_fIilNSA_4lessIiEEEEEEJSI_SK_lN3cub18CUB_300001_SM_100013GridEvenShareIlEENSS_9GridQueueIyEESP_EEEvDpT0_(
	.param .align 8 .b8 _ZN6thrust24THRUST_300001_SM_1000_NS8cuda_cub4core6detail13_kernel_agentINS1_8__reduce11ReduceAgentINS0_12zip_iteratorIN4cuda3std3__45tupleIJNS0_10device_ptrIiEENS0_17counting_iteratorIlNS0_11use_defaultESF_SF_EEEEEEEPNSB_IJilEEESJ_lNS1_9__extrema9arg_min_fIilNSA_4lessIiEEEEEEJSI_SK_lN3cub18CUB_300001_SM_100013GridEvenShareIlEENSS_9GridQueueIyEESP_EEEvDpT0__param_0[16],
	.param .u64 .ptr .align 1 _ZN6thrust24THRUST_300001_SM_1000_NS8cuda_cub4core6detail13_kernel_agentINS1_8__reduce11ReduceAgentINS0_12zip_iteratorIN4cuda3std3__45tupleIJNS0_10device_ptrIiEENS0_17counting_iteratorIlNS0_11use_defaultESF_SF_EEEEEEEPNSB_IJilEEESJ_lNS1_9__extrema9arg_min_fIilNSA_4lessIiEEEEEEJSI_SK_lN3cub18CUB_300001_SM_100013GridEvenShareIlEENSS_9GridQueueIyEESP_EEEvDpT0__param_1,
	.param .u64 _ZN6thrust24THRUST_300001_SM_1000_NS8cuda_cub4core6detail13_kernel_agentINS1_8__reduce11ReduceAgentINS0_12zip_iteratorIN4cuda3std3__45tupleIJNS0_10device_ptrIiEENS0_17counting_iteratorIlNS0_11use_defaultESF_SF_EEEEEEEPNSB_IJilEEESJ_lNS1_9__extrema9arg_min_fIilNSA_4lessIiEEEEEEJSI_SK_lN3cub18CUB_300001_SM_100013GridEvenShareIlEENSS_9GridQueueIyEESP_EEEvDpT0__param_2,
	.param .align 8 .b8 _ZN6thrust24THRUST_300001_SM_1000_NS8cuda_cub4core6detail13_kernel_agentINS1_8__reduce11ReduceAgentINS0_12zip_iteratorIN4cuda3std3__45tupleIJNS0_10device_ptrIiEENS0_17counting_iteratorIlNS0_11use_defaultESF_SF_EEEEEEEPNSB_IJilEEESJ_lNS1_9__extrema9arg_min_fIilNSA_4lessIiEEEEEEJSI_SK_lN3cub18CUB_300001_SM_100013GridEvenShareIlEENSS_9GridQueueIyEESP_EEEvDpT0__param_3[72],
	.param .align 8 .b8 _ZN6thrust24THRUST_300001_SM_1000_NS8cuda_cub4core6detail13_kernel_agentINS1_8__reduce11ReduceAgentINS0_12zip_iteratorIN4cuda3std3__45tupleIJNS0_10device_ptrIiEENS0_17counting_iteratorIlNS0_11use_defaultESF_SF_EEEEEEEPNSB_IJilEEESJ_lNS1_9__extrema9arg_min_fIilNSA_4lessIiEEEEEEJSI_SK_lN3cub18CUB_300001_SM_100013GridEvenShareIlEENSS_9GridQueueIyEESP_EEEvDpT0__param_4[8],
	.param .align 1 .b8 _ZN6thrust24THRUST_300001_SM_1000_NS8cuda_cub4core6detail13_kernel_agentINS1_8__reduce11ReduceAgentINS0_12zip_iteratorIN4cuda3std3__45tupleIJNS0_10device_ptrIiEENS0_17counting_iteratorIlNS0_11use_defaultESF_SF_EEEEEEEPNSB_IJilEEESJ_lNS1_9__extrema9arg_min_fIilNSA_4lessIiEEEEEEJSI_SK_lN3cub18CUB_300001_SM_100013GridEvenShareIlEENSS_9GridQueueIyEESP_EEEvDpT0__param_5[1]
)
.maxntid 256
{
	.reg .pred 	%p<224>;
	.reg .b32 	%r<640>;
	.reg .b64 	%rd<324>;

	ld.param.u64 	%rd196, [_ZN6thrust24THRUST_300001_SM_1000_NS8cuda_cub4core6detail13_kernel_agentINS1_8__reduce11ReduceAgentINS0_12zip_iteratorIN4cuda3std3__45tupleIJNS0_10device_ptrIiEENS0_17counting_iteratorIlNS0_11use_defaultESF_SF_EEEEEEEPNSB_IJilEEESJ_lNS1_9__extrema9arg_min_fIilNSA_4lessIiEEEEEEJSI_SK_lN3cub18CUB_300001_SM_100013GridEvenShareIlEENSS_9GridQueueIyEESP_EEEvDpT0__param_0+8];
	ld.param.u64 	%rd195, [_ZN6thrust24THRUST_300001_SM_1000_NS8cuda_cub4core6detail13_kernel_agentINS1_8__reduce11ReduceAgentINS0_12zip_iteratorIN4cuda3std3__45tupleIJNS0_10device_ptrIiEENS0_17counting_iteratorIlNS0_11use_defaultESF_SF_EEEEEEEPNSB_IJilEEESJ_lNS1_9__extrema9arg_min_fIilNSA_4lessIiEEEEEEJSI_SK_lN3cub18CUB_300001_SM_100013GridEvenShareIlEENSS_9GridQueueIyEESP_EEEvDpT0__param_0];
	ld.param.u64 	%rd199, [_ZN6thrust24THRUST_300001_SM_1000_NS8cuda_cub4core6detail13_kernel_agentINS1_8__reduce11ReduceAgentINS0_12zip_iteratorIN4cuda3std3__45tupleIJNS0_10device_ptrIiEENS0_17counting_iteratorIlNS0_11use_defaultESF_SF_EEEEEEEPNSB_IJilEEESJ_lNS1_9__extrema9arg_min_fIilNSA_4lessIiEEEEEEJSI_SK_lN3cub18CUB_300001_SM_100013GridEvenShareIlEENSS_9GridQueueIyEESP_EEEvDpT0__param_4];
	ld.param.u64 	%rd198, [_ZN6thrust24THRUST_300001_SM_1000_NS8cuda_cub4core6detail13_kernel_agentINS1_8__reduce11ReduceAgentINS0_12zip_iteratorIN4cuda3std3__45tupleIJNS0_10device_ptrIiEENS0_17counting_iteratorIlNS0_11use_defaultESF_SF_EEEEEEEPNSB_IJilEEESJ_lNS1_9__extrema9arg_min_fIilNSA_4lessIiEEEEEEJSI_SK_lN3cub18CUB_300001_SM_100013GridEvenShareIlEENSS_9GridQueueIyEESP_EEEvDpT0__param_2];
	cvta.to.global.u64 	%rd1, %rd199;
	cvta.to.global.u64 	%rd2, %rd195;
	mov.u32 	%r1, %ctaid.x;
	mul.lo.s32 	%r202, %r1, 1280;
	cvt.u64.u32 	%rd4, %r202;
	mov.u32 	%r203, %nctaid.x;
	mul.lo.s32 	%r204, %r203, 1280;
	cvt.u64.u32 	%rd5, %r204;
	add.s64 	%rd200, %rd4, 1280;
	setp.le.s64 	%p1, %rd200, %rd198;
	@%p1 bra 	$L__BB12_111;
	cvt.u32.u64 	%r336, %rd4;
	cvt.u32.u64 	%r2, %rd198;
	sub.s32 	%r3, %r2, %r336;
	mov.u32 	%r4, %tid.x;
	setp.ge.s32 	%p97, %r4, %r3;
	mov.b32 	%r582, 0;
	mov.b64 	%rd266, 0;
	mov.u32 	%r574, %r4;
	@%p97 bra 	$L__BB12_3;
	cvt.u64.u32 	%rd234, %r4;
	add.s64 	%rd235, %rd4, %rd234;
	shl.b64 	%rd236, %rd235, 2;
	add.s64 	%rd237, %rd2, %rd236;
	add.s64 	%rd266, %rd196, %rd235;
	ld.global.u32 	%r582, [%rd237];
	add.s32 	%r574, %r4, 256;
$L__BB12_3:
	setp.ge.s32 	%p98, %r574, %r3;
	@%p98 bra 	$L__BB12_25;
	not.b32 	%r339, %r574;
	add.s32 	%r340, %r339, %r2;
	sub.s32 	%r9, %r340, %r336;
	and.b32  	%r341, %r9, 768;
	setp.eq.s32 	%p99, %r341, 768;
	@%p99 bra 	$L__BB12_10;
	cvt.u64.u32 	%rd239, %r574;
	add.s64 	%rd240, %rd239, %rd4;
	add.s64 	%rd257, %rd240, %rd196;
	shl.b64 	%rd241, %rd240, 2;
	add.s64 	%rd256, %rd2, %rd241;
	shr.u32 	%r342, %r9, 8;
	add.s32 	%r343, %r342, 1;
	and.b32  	%r344, %r343, 3;
	neg.s32 	%r570, %r344;
$L__BB12_6:
	.pragma "nounroll";
	mov.u64 	%rd12, %rd266;
	mov.u32 	%r13, %r582;
	ld.global.u32 	%r14, [%rd256];
	setp.lt.s32 	%p100, %r13, %r14;
	@%p100 bra 	$L__BB12_9;
	setp.lt.s32 	%p101, %r14, %r13;
	mov.u64 	%rd266, %rd257;
	mov.u32 	%r582, %r14;
	@%p101 bra 	$L__BB12_9;
	setp.lt.s64 	%p102, %rd12, %rd257;
	min.s64 	%rd266, %rd12, %rd257;
	selp.b32 	%r582, %r13, %r14, %p102;
$L__BB12_9:
	add.s32 	%r574, %r574, 256;
	add.s64 	%rd257, %rd257, 256;
	add.s64 	%rd256, %rd256, 1024;
	add.s32 	%r570, %r570, 1;
	setp.ne.s32 	%p103, %r570, 0;
	@%p103 bra 	$L__BB12_6;
$L__BB12_10:
	setp.lt.u32 	%p104, %r9, 768;
	@%p104 bra 	$L__BB12_25;
	add.s32 	%r577, %r574, 512;
$L__BB12_12:
	mov.u32 	%r23, %r577;
	add.s32 	%r345, %r23, -512;
	cvt.s64.s32 	%rd242, %r345;
	add.s64 	%rd243, %rd242, %rd4;
	shl.b64 	%rd244, %rd243, 2;
	add.s64 	%rd20, %rd2, %rd244;
	add.s64 	%rd21, %rd243, %rd196;
	ld.global.u32 	%r25, [%rd20];
	setp.lt.s32 	%p105, %r582, %r25;
	mov.u64 	%rd263, %rd266;
	mov.u32 	%r579, %r582;
	@%p105 bra 	$L__BB12_15;
	setp.lt.s32 	%p106, %r25, %r582;
	mov.u64 	%rd263, %rd21;
	mov.u32 	%r579, %r25;
	@%p106 bra 	$L__BB12_15;
	setp.lt.s64 	%p107, %rd266, %rd21;
	min.s64 	%rd263, %rd266, %rd21;
	selp.b32 	%r579, %r582, %r25, %p107;
$L__BB12_15:
	add.s32 	%r346, %r23, -256;
	cvt.s64.s32 	%rd245, %r346;
	add.s64 	%rd246, %rd245, %rd4;
	add.s64 	%rd24, %rd246, %rd196;
	ld.global.u32 	%r28, [%rd20+1024];
	setp.lt.s32 	%p108, %r579, %r28;
	mov.u64 	%rd264, %rd263;
	mov.u32 	%r580, %r579;
	@%p108 bra 	$L__BB12_18;
	setp.lt.s32 	%p109, %r28, %r579;
	mov.u64 	%rd264, %rd24;
	mov.u32 	%r580, %r28;
	@%p109 bra 	$L__BB12_18;
	setp.lt.s64 	%p110, %rd263, %rd24;
	min.s64 	%rd264, %rd263, %rd24;
	selp.b32 	%r580, %r579, %r28, %p110;
$L__BB12_18:
	cvt.s64.s32 	%rd247, %r23;
	add.s64 	%rd248, %rd247, %rd4;
	add.s64 	%rd27, %rd248, %rd196;
	ld.global.u32 	%r31, [%rd20+2048];
	setp.lt.s32 	%p111, %r580, %r31;
	mov.u64 	%rd265, %rd264;
	mov.u32 	%r581, %r580;
	@%p111 bra 	$L__BB12_21;
	setp.lt.s32 	%p112, %r31, %r580;
	mov.u64 	%rd265, %rd27;
	mov.u32 	%r581, %r31;
	@%p112 bra 	$L__BB12_21;
	setp.lt.s64 	%p113, %rd264, %rd27;
	min.s64 	%rd265, %rd264, %rd27;
	selp.b32 	%r581, %r580, %r31, %p113;
$L__BB12_21:
	add.s32 	%r347, %r23, 256;
	cvt.s64.s32 	%rd249, %r347;
	add.s64 	%rd250, %rd249, %rd4;
	add.s64 	%rd30, %rd250, %rd196;
	ld.global.u32 	%r34, [%rd20+3072];
	setp.lt.s32 	%p114, %r581, %r34;
	mov.u64 	%rd266, %rd265;
	mov.u32 	%r582, %r581;
	@%p114 bra 	$L__BB12_24;
	setp.lt.s32 	%p115, %r34, %r581;
	mov.u64 	%rd266, %rd30;
	mov.u32 	%r582, %r34;
	@%p115 bra 	$L__BB12_24;
	setp.lt.s64 	%p116, %rd265, %rd30;
	min.s64 	%rd266, %rd265, %rd30;
	selp.b32 	%r582, %r581, %r34, %p116;
$L__BB12_24:
	add.s32 	%r577, %r23, 1024;
	add.s32 	%r348, %r23, 512;
	setp.lt.s32 	%p117, %r348, %r3;
	@%p117 bra 	$L__BB12_12;
$L__BB12_25:
	setp.lt.s32 	%p118, %r3, 256;
	@%p118 bra 	$L__BB12_65;
	// begin inline asm
	mov.u32 %r462, %laneid;
	// end inline asm
	mov.b32 	%r480, 1;
	mov.b32 	%r481, 31;
	mov.b32 	%r482, -1;
	// begin inline asm
	shfl.sync.down.b32 %r463, %r582, %r480, %r481, %r482;
	// end inline asm
	// begin inline asm
	shfl.sync.down.b32 %r468, %r469, %r480, %r481, %r482;
	// end inline asm
	mov.b64 	{%r474, %r479}, %rd266;
	// begin inline asm
	shfl.sync.down.b32 %r473, %r474, %r480, %r481, %r482;
	// end inline asm
	// begin inline asm
	shfl.sync.down.b32 %r478, %r479, %r480, %r481, %r482;
	// end inline asm
	mov.b64 	%rd34, {%r473, %r478};
	setp.gt.s32 	%p175, %r462, 30;
	setp.lt.s32 	%p176, %r582, %r463;
	or.pred  	%p177, %p175, %p176;
	mov.u64 	%rd268, %rd266;
	mov.u32 	%r584, %r582;
	@%p177 bra 	$L__BB12_29;
	setp.lt.s32 	%p178, %r463, %r582;
	mov.u64 	%rd268, %rd34;
	mov.u32 	%r584, %r463;
	@%p178 bra 	$L__BB12_29;
	setp.lt.s64 	%p179, %rd266, %rd34;
	min.s64 	%rd268, %rd266, %rd34;
	selp.b32 	%r584, %r582, %r463, %p179;
$L__BB12_29:
	mov.b32 	%r500, 2;
	mov.b32 	%r501, 31;
	mov.b32 	%r502, -1;
	// begin inline asm
	shfl.sync.down.b32 %r483, %r584, %r500, %r501, %r502;
	// end inline asm
	// begin inline asm
	shfl.sync.down.b32 %r488, %r489, %r500, %r501, %r502;
	// end inline asm
	mov.b64 	{%r494, %r499}, %rd268;
	// begin inline asm
	shfl.sync.down.b32 %r493, %r494, %r500, %r501, %r502;
	// end inline asm
	// begin inline asm
	shfl.sync.down.b32 %r498, %r499, %r500, %r501, %r502;
	// end inline asm
	mov.b64 	%rd37, {%r493, %r498};
	setp.gt.s32 	%p180, %r462, 29;
	setp.lt.s32 	%p181, %r584, %r483;
	or.pred  	%p182, %p180, %p181;
	mov.u64 	%rd269, %rd268;
	mov.u32 	%r585, %r584;
	@%p182 bra 	$L__BB12_32;
	setp.lt.s32 	%p183, %r483, %r584;
	mov.u64 	%rd269, %rd37;
	mov.u32 	%r585, %r483;
	@%p183 bra 	$L__BB12_32;
	setp.lt.s64 	%p184, %rd268, %rd37;
	min.s64 	%rd269, %rd268, %rd37;
	selp.b32 	%r585, %r584, %r483, %p184;
$L__BB12_32:
	mov.b32 	%r520, 4;
	mov.b32 	%r521, 31;
	mov.b32 	%r522, -1;
	// begin inline asm
	shfl.sync.down.b32 %r503, %r585, %r520, %r521, %r522;
	// end inline asm
	// begin inline asm
	shfl.sync.down.b32 %r508, %r509, %r520, %r521, %r522;
	// end inline asm
	mov.b64 	{%r514, %r519}, %rd269;
	// begin inline asm
	shfl.sync.down.b32 %r513, %r514, %r520, %r521, %r522;
	// end inline asm
	// begin inline asm
	shfl.sync.down.b32 %r518, %r519, %r520, %r521, %r522;
	// end inline asm
	mov.b64 	%rd40, {%r513, %r518};
	setp.gt.s32 	%p185, %r462, 27;
	setp.lt.s32 	%p186, %r585, %r503;
	or.pred  	%p187, %p185, %p186;
	mov.u64 	%rd270, %rd269;
	mov.u32 	%r586, %r585;
	@%p187 bra 	$L__BB12_35;
	setp.lt.s32 	%p188, %r503, %r585;
	mov.u64 	%rd270, %rd40;
	mov.u32 	%r586, %r503;
	@%p188 bra 	$L__BB12_35;
	setp.lt.s64 	%p189, %rd269, %rd40;
	min.s64 	%rd270, %rd269, %rd40;
	selp.b32 	%r586, %r585, %r503, %p189;
$L__BB12_35:
	mov.b32 	%r540, 8;
	mov.b32 	%r541, 31;
	mov.b32 	%r542, -1;
	// begin inline asm
	shfl.sync.down.b32 %r523, %r586, %r540, %r541, %r542;
	// end inline asm
	// begin inline asm
	shfl.sync.down.b32 %r528, %r529, %r540, %r541, %r542;
	// end inline asm
	mov.b64 	{%r534, %r539}, %rd270;
	// begin inline asm
	shfl.sync.down.b32 %r533, %r534, %r540, %r541, %r542;
	// end inline asm
	// begin inline asm
	shfl.sync.down.b32 %r538, %r539, %r540, %r541, %r542;
	// end inline asm
	mov.b64 	%rd43, {%r533, %r538};
	setp.gt.s32 	%p190, %r462, 23;
	setp.lt.s32 	%p191, %r586, %r523;
	or.pred  	%p192, %p190, %p191;
	mov.u64 	%rd271, %rd270;
	mov.u32 	%r587, %r586;
	@%p192 bra 	$L__BB12_38;
	setp.lt.s32 	%p193, %r523, %r586;
	mov.u64 	%rd271, %rd43;
	mov.u32 	%r587, %r523;
	@%p193 bra 	$L__BB12_38;
	setp.lt.s64 	%p194, %rd270, %rd43;
	min.s64 	%rd271, %rd270, %rd43;
	selp.b32 	%r587, %r586, %r523, %p194;
$L__BB12_38:
	mov.b32 	%r560, 16;
	mov.b32 	%r561, 31;
	mov.b32 	%r562, -1;
	// begin inline asm
	shfl.sync.down.b32 %r543, %r587, %r560, %r561, %r562;
	// end inline asm
	// begin inline asm
	shfl.sync.down.b32 %r548, %r549, %r560, %r561, %r562;
	// end inline asm
	mov.b64 	{%r554, %r559}, %rd271;
	// begin inline asm
	shfl.sync.down.b32 %r553, %r554, %r560, %r561, %r562;
	// end inline asm
	// begin inline asm
	shfl.sync.down.b32 %r558, %r559, %r560, %r561, %r562;
	// end inline asm
	mov.b64 	%rd46, {%r553, %r558};
	setp.gt.s32 	%p195, %r462, 15;
	setp.lt.s32 	%p196, %r587, %r543;
	or.pred  	%p197, %p195, %p196;
	mov.u64 	%rd323, %rd271;
	mov.u32 	%r639, %r587;
	@%p197 bra 	$L__BB12_41;
	setp.lt.s32 	%p198, %r543, %r587;
	mov.u64 	%rd323, %rd46;
	mov.u32 	%r639, %r543;
	@%p198 bra 	$L__BB12_41;
	setp.lt.s64 	%p199, %rd271, %rd46;
	min.s64 	%rd323, %rd271, %rd46;
	selp.b32 	%r639, %r587, %r543, %p199;
$L__BB12_41:
	setp.ne.s32 	%p200, %r462, 0;
	@%p200 bra 	$L__BB12_43;
	shr.u32 	%r563, %r4, 1;
	and.b32  	%r564, %r563, 496;
	mov.u32 	%r565, _ZN6thrust24THRUST_300001_SM_1000_NS8cuda_cub4core6detail5shmemE;
	add.s32 	%r566, %r565, %r564;
	st.shared.u32 	[%r566+8], %r639;
	st.shared.u64 	[%r566+16], %rd323;
$L__BB12_43:
	bar.sync 	0;
	setp.ne.s32 	%p201, %r4, 0;
	@%p201 bra 	$L__BB12_198;
	ld.shared.u32 	%r55, [_ZN6thrust24THRUST_300001_SM_1000_NS8cuda_cub4core6detail5shmemE+24];
	ld.shared.u64 	%rd49, [_ZN6thrust24THRUST_300001_SM_1000_NS8cuda_cub4core6detail5shmemE+32];
	setp.lt.s32 	%p202, %r639, %r55;
	mov.u64 	%rd273, %rd323;
	mov.u32 	%r589, %r639;
	@%p202 bra 	$L__BB12_47;
	setp.lt.s32 	%p203, %r55, %r639;
	mov.u64 	%rd273, %rd49;
	mov.u32 	%r589, %r55;
	@%p203 bra 	$L__BB12_47;
	setp.lt.s64 	%p204, %rd323, %rd49;
	min.s64 	%rd273, %rd323, %rd49;
	selp.b32 	%r589, %r639, %r55, %p204;
$L__BB12_47:
	ld.shared.u32 	%r58, [_ZN6thrust24THRUST_300001_SM_1000_NS8cuda_cub4core6detail5shmemE+40];
	ld.shared.u64 	%rd52, [_ZN6thrust24THRUST_300001_SM_1000_NS8cuda_cub4core6detail5shmemE+48];
	setp.lt.s32 	%p205, %r589, %r58;
	mov.u64 	%rd274, %rd273;
	mov.u32 	%r590, %r589;
	@%p205 bra 	$L__BB12_50;
	setp.lt.s32 	%p206, %r58, %r589;
	mov.u64 	%rd274, %rd52;
	mov.u32 	%r590, %r58;
	@%p206 bra 	$L__BB12_50;
	setp.lt.s64 	%p207, %rd273, %rd52;
	min.s64 	%rd274, %rd273, %rd52;
	selp.b32 	%r590, %r589, %r58, %p207;
$L__BB12_50:
	ld.shared.u32 	%r61, [_ZN6thrust24THRUST_300001_SM_1000_NS8cuda_cub4core6detail5shmemE+56];
	ld.shared.u64 	%rd55, [_ZN6thrust24THRUST_300001_SM_1000_NS8cuda_cub4core6detail5shmemE+64];
	setp.lt.s32 	%p208, %r590, %r61;
	mov.u64 	%rd275, %rd274;
	mov.u32 	%r591, %r590;
	@%p208 bra 	$L__BB12_53;
	setp.lt.s32 	%p209, %r61, %r590;
	mov.u64 	%rd275, %rd55;
	mov.u32 	%r591, %r61;
	@%p209 bra 	$L__BB12_53;
	setp.lt.s64 	%p210, %rd274, %rd55;
	min.s64 	%rd275, %rd274, %rd55;
	selp.b32 	%r591, %r590, %r61, %p210;
$L__BB12_53:
	ld.shared.u32 	%r64, [_ZN6thrust24THRUST_300001_SM_1000_NS8cuda_cub4core6detail5shmemE+72];
	ld.shared.u64 	%rd58, [_ZN6thrust24THRUST_300001_SM_1000_NS8cuda_cub4core6detail5shmemE+80];
	setp.lt.s32 	%p211, %r591, %r64;
	mov.u64 	%rd276, %rd275;
	mov.u32 	%r592, %r591;
	@%p211 bra 	$L__BB12_56;
	setp.lt.s32 	%p212, %r64, %r591;
	mov.u64 	%rd276, %rd58;
	mov.u32 	%r592, %r64;
	@%p212 bra 	$L__BB12_56;
	setp.lt.s64 	%p213, %rd275, %rd58;
	min.s64 	%rd276, %rd275, %rd58;
	selp.b32 	%r592, %r591, %r64, %p213;
$L__BB12_56:
	ld.shared.u32 	%r67, [_ZN6thrust24THRUST_300001_SM_1000_NS8cuda_cub4core6detail5shmemE+88];
	ld.shared.u64 	%rd61, [_ZN6thrust24THRUST_300001_SM_1000_NS8cuda_cub4core6detail5shmemE+96];
	setp.lt.s32 	%p214, %r592, %r67;
	mov.u32 	%r593, %r592;
	mov.u64 	%rd277, %rd276;
	@%p214 bra 	$L__BB12_59;
	setp.lt.s32 	%p215, %r67, %r592;
	mov.u32 	%r593, %r67;
	mov.u64 	%rd277, %rd61;
	@%p215 bra 	$L__BB12_59;
	setp.lt.s64 	%p216, %rd276, %rd61;
	selp.b32 	%r593, %r592, %r67, %p216;
	min.s64 	%rd277, %rd276, %rd61;
$L__BB12_59:
	ld.shared.u32 	%r70, [_ZN6thrust24THRUST_300001_SM_1000_NS8cuda_cub4core6detail5shmemE+104];
	ld.shared.u64 	%rd64, [_ZN6thrust24THRUST_300001_SM_1000_NS8cuda_cub4core6detail5shmemE+112];
	setp.lt.s32 	%p217, %r593, %r70;
	mov.u32 	%r594, %r593;
	mov.u64 	%rd278, %rd277;
	@%p217 bra 	$L__BB12_62;
	setp.lt.s32 	%p218, %r70, %r593;
	mov.u32 	%r594, %r70;
	mov.u64 	%rd278, %rd64;
	@%p218 bra 	$L__BB12_62;
	setp.lt.s64 	%p219, %rd277, %rd64;
	selp.b32 	%r594, %r593, %r70, %p219;
	min.s64 	%rd278, %rd277, %rd64;
$L__BB12_62:
	ld.shared.u32 	%r73, [_ZN6thrust24THRUST_300001_SM_1000_NS8cuda_cub4core6detail5shmemE+120];
	ld.shared.u64 	%rd67, [_ZN6thrust24THRUST_300001_SM_1000_NS8cuda_cub4core6detail5shmemE+128];
	setp.lt.s32 	%p220, %r594, %r73;
	mov.u32 	%r639, %r594;
	mov.u64 	%rd323, %rd278;
	@%p220 bra 	$L__BB12_198;
	setp.lt.s32 	%p221, %r73, %r594;
	mov.u32 	%r639, %r73;
	mov.u64 	%rd323, %rd67;
	@%p221 bra 	$L__BB12_198;
	setp.lt.s64 	%p222, %rd278, %rd67;
	selp.b32 	%r639, %r594, %r73, %p222;
	min.s64 	%rd323, %rd278, %rd67;
	bra.uni 	$L__BB12_198;
$L__BB12_65:
	// begin inline asm
	mov.u32 %r349, %laneid;
	// end inline asm
	and.b32  	%r370, %r4, 992;
	add.s32 	%r371, %r370, 32;
	setp.gt.s32 	%p119, %r371, %r3;
	not.b32 	%r372, %r370;
	add.s32 	%r373, %r3, %r372;
	selp.b32 	%r368, %r373, 31, %p119;
	mov.b32 	%r367, 1;
	mov.b32 	%r369, -1;
	// begin inline asm
	shfl.sync.down.b32 %r350, %r582, %r367, %r368, %r369;
	// end inline asm
	// begin inline asm
	shfl.sync.down.b32 %r355, %r356, %r367, %r368, %r369;
	// end inline asm
	mov.b64 	{%r361, %r366}, %rd266;
	// begin inline asm
	shfl.sync.down.b32 %r360, %r361, %r367, %r368, %r369;
	// end inline asm
	// begin inline asm
	shfl.sync.down.b32 %r365, %r366, %r367, %r368, %r369;
	// end inline asm
	mov.b64 	%rd69, {%r360, %r365};
	setp.ge.s32 	%p120, %r349, %r368;
	setp.lt.s32 	%p121, %r582, %r350;
	or.pred  	%p122, %p120, %p121;
	mov.u32 	%r595, %r582;
	mov.u64 	%rd279, %rd266;
	@%p122 bra 	$L__BB12_68;
	setp.lt.s32 	%p123, %r350, %r582;
	mov.u32 	%r595, %r350;
	mov.u64 	%rd279, %rd69;
	@%p123 bra 	$L__BB12_68;
	setp.lt.s64 	%p124, %rd266, %rd69;
	selp.b32 	%r595, %r582, %r350, %p124;
	min.s64 	%rd279, %rd266, %rd69;
$L__BB12_68:
	mov.b32 	%r391, 2;
	mov.b32 	%r393, -1;
	// begin inline asm
	shfl.sync.down.b32 %r374, %r595, %r391, %r368, %r393;
	// end inline asm
	// begin inline asm
	shfl.sync.down.b32 %r379, %r380, %r391, %r368, %r393;
	// end inline asm
	mov.b64 	{%r385, %r390}, %rd279;
	// begin inline asm
	shfl.sync.down.b32 %r384, %r385, %r391, %r368, %r393;
	// end inline asm
	// begin inline asm
	shfl.sync.down.b32 %r389, %r390, %r391, %r368, %r393;
	// end inline asm
	mov.b64 	%rd72, {%r384, %r389};
	add.s32 	%r394, %r349, 2;
	setp.gt.s32 	%p125, %r394, %r368;
	setp.lt.s32 	%p126, %r595, %r374;
	or.pred  	%p127, %p125, %p126;
	mov.u32 	%r596, %r595;
	mov.u64 	%rd280, %rd279;
	@%p127 bra 	$L__BB12_71;
	setp.lt.s32 	%p128, %r374, %r595;
	mov.u32 	%r596, %r374;
	mov.u64 	%rd280, %rd72;
	@%p128 bra 	$L__BB12_71;
	setp.lt.s64 	%p129, %rd279, %rd72;
	selp.b32 	%r596, %r595, %r374, %p129;
	min.s64 	%rd280, %rd279, %rd72;
$L__BB12_71:
	mov.b32 	%r412, 4;
	mov.b32 	%r414, -1;
	// begin inline asm
	shfl.sync.down.b32 %r395, %r596, %r412, %r368, %r414;
	// end inline asm
	// begin inline asm
	shfl.sync.down.b32 %r400, %r401, %r412, %r368, %r414;
	// end inline asm
	mov.b64 	{%r406, %r411}, %rd280;
	// begin inline asm
	shfl.sync.down.b32 %r405, %r406, %r412, %r368, %r414;
	// end inline asm
	// begin inline asm
	shfl.sync.down.b32 %r410, %r411, %r412, %r368, %r414;
	// end inline asm
	mov.b64 	%rd75, {%r405, %r410};
	add.s32 	%r415, %r349, 4;
	setp.gt.s32 	%p130, %r415, %r368;
	setp.lt.s32 	%p131, %r596, %r395;
	or.pred  	%p132, %p130, %p131;
	mov.u32 	%r597, %r596;
	mov.u64 	%rd281, %rd280;
	@%p132 bra 	$L__BB12_74;
	setp.lt.s32 	%p133, %r395, %r596;
	mov.u32 	%r597, %r395;
	mov.u64 	%rd281, %rd75;
	@%p133 bra 	$L__BB12_74;
	setp.lt.s64 	%p134, %rd280, %rd75;
	selp.b32 	%r597, %r596, %r395, %p134;
	min.s64 	%rd281, %rd280, %rd75;
$L__BB12_74:
	mov.b32 	%r433, 8;
	mov.b32 	%r435, -1;
	// begin inline asm
	shfl.sync.down.b32 %r416, %r597, %r433, %r368, %r435;
	// end inline asm
	// begin inline asm
	shfl.sync.down.b32 %r421, %r422, %r433, %r368, %r435;
	// end inline asm
	mov.b64 	{%r427, %r432}, %rd281;
	// begin inline asm
	shfl.sync.down.b32 %r426, %r427, %r433, %r368, %r435;
	// end inline asm
	// begin inline asm
	shfl.sync.down.b32 %r431, %r432, %r433, %r368, %r435;
	// end inline asm
	mov.b64 	%rd78, {%r426, %r431};
	add.s32 	%r436, %r349, 8;
	setp.gt.s32 	%p135, %r436, %r368;
	setp.lt.s32 	%p136, %r597, %r416;
	or.pred  	%p137, %p135, %p136;
	mov.u32 	%r598, %r597;
	mov.u64 	%rd282, %rd281;
	@%p137 bra 	$L__BB12_77;
	setp.lt.s32 	%p138, %r416, %r597;
	mov.u32 	%r598, %r416;
	mov.u64 	%rd282, %rd78;
	@%p138 bra 	$L__BB12_77;
	setp.lt.s64 	%p139, %rd281, %rd78;
	selp.b32 	%r598, %r597, %r416, %p139;
	min.s64 	%rd282, %rd281, %rd78;
$L__BB12_77:
	mov.b32 	%r454, 16;
	mov.b32 	%r456, -1;
	// begin inline asm
	shfl.sync.down.b32 %r437, %r598, %r454, %r368, %r456;
	// end inline asm
	// begin inline asm
	shfl.sync.down.b32 %r442, %r443, %r454, %r368, %r456;
	// end inline asm
	mov.b64 	{%r448, %r453}, %rd282;
	// begin inline asm
	shfl.sync.down.b32 %r447, %r448, %r454, %r368, %r456;
	// end inline asm
	// begin inline asm
	shfl.sync.down.b32 %r452, %r453, %r454, %r368, %r456;
	// end inline asm
	mov.b64 	%rd81, {%r447, %r452};
	add.s32 	%r457, %r349, 16;
	setp.gt.s32 	%p140, %r457, %r368;
	setp.lt.s32 	%p141, %r598, %r437;
	or.pred  	%p142, %p140, %p141;
	mov.u32 	%r639, %r598;
	mov.u64 	%rd323, %rd282;
	@%p142 bra 	$L__BB12_80;
	setp.lt.s32 	%p143, %r437, %r598;
	mov.u32 	%r639, %r437;
	mov.u64 	%rd323, %rd81;
	@%p143 bra 	$L__BB12_80;
	setp.lt.s64 	%p144, %rd282, %rd81;
	selp.b32 	%r639, %r598, %r437, %p144;
	min.s64 	%rd323, %rd282, %rd81;
$L__BB12_80:
	setp.ne.s32 	%p145, %r349, 0;
	@%p145 bra 	$L__BB12_82;
	shr.u32 	%r458, %r4, 1;
	and.b32  	%r459, %r458, 496;
	mov.u32 	%r460, _ZN6thrust24THRUST_300001_SM_1000_NS8cuda_cub4core6detail5shmemE;
	add.s32 	%r461, %r460, %r459;
	st.shared.u32 	[%r461+8], %r639;
	st.shared.u64 	[%r461+16], %rd323;
$L__BB12_82:
	bar.sync 	0;
	setp.ne.s32 	%p146, %r4, 0;
	@%p146 bra 	$L__BB12_198;
	setp.lt.s32 	%p147, %r3, 33;
	mov.u32 	%r600, %r639;
	mov.u64 	%rd284, %rd323;
	@%p147 bra 	$L__BB12_87;
	ld.shared.u32 	%r92, [_ZN6thrust24THRUST_300001_SM_1000_NS8cuda_cub4core6detail5shmemE+24];
	ld.shared.u64 	%rd84, [_ZN6thrust24THRUST_300001_SM_1000_NS8cuda_cub4core6detail5shmemE+32];
	setp.lt.s32 	%p148, %r639, %r92;
	mov.u32 	%r600, %r639;
	mov.u64 	%rd284, %rd323;
	@%p148 bra 	$L__BB12_87;
	setp.lt.s32 	%p149, %r92, %r639;
	mov.u32 	%r600, %r92;
	mov.u64 	%rd284, %rd84;
	@%p149 bra 	$L__BB12_87;
	setp.lt.s64 	%p150, %rd323, %rd84;
	selp.b32 	%r600, %r639, %r92, %p150;
	min.s64 	%rd284, %rd323, %rd84;
$L__BB12_87:
	setp.lt.s32 	%p151, %r3, 65;
	mov.u32 	%r601, %r600;
	mov.u64 	%rd285, %rd284;
	@%p151 bra 	$L__BB12_91;
	ld.shared.u32 	%r95, [_ZN6thrust24THRUST_300001_SM_1000_NS8cuda_cub4core6detail5shmemE+40];
	ld.shared.u64 	%rd87, [_ZN6thrust24THRUST_300001_SM_1000_NS8cuda_cub4core6detail5shmemE+48];
	setp.lt.s32 	%p152, %r600, %r95;
	mov.u32 	%r601, %r600;
	mov.u64 	%rd285, %rd284;
	@%p152 bra 	$L__BB12_91;
	setp.lt.s32 	%p153, %r95, %r600;
	mov.u32 	%r601, %r95;
	mov.u64 	%rd285, %rd87;
	@%p153 bra 	$L__BB12_91;
	setp.lt.s64 	%p154, %rd284, %rd87;
	selp.b32 	%r601, %r600, %r95, %p154;
	min.s64 	%rd285, %rd284, %rd87;
$L__BB12_91:
	setp.lt.s32 	%p155, %r3, 97;
	mov.u32 	%r602, %r601;
	mov.u64 	%rd286, %rd285;
	@%p155 bra 	$L__BB12_95;
	ld.shared.u32 	%r98, [_ZN6thrust24THRUST_300001_SM_1000_NS8cuda_cub4core6detail5shmemE+56];
	ld.shared.u64 	%rd90, [_ZN6thrust24THRUST_300001_SM_1000_NS8cuda_cub4core6detail5shmemE+64];
	setp.lt.s32 	%p156, %r601, %r98;
	mov.u32 	%r602, %r601;
	mov.u64 	%rd286, %rd285;
	@%p156 bra 	$L__BB12_95;
	setp.lt.s32 	%p157, %r98, %r601;
	mov.u32 	%r602, %r98;
	mov.u64 	%rd286, %rd90;
	@%p157 bra 	$L__BB12_95;
	setp.lt.s64 	%p158, %rd285, %rd90;
	selp.b32 	%r602, %r601, %r98, %p158;
	min.s64 	%rd286, %rd285, %rd90;
$L__BB12_95:
	setp.lt.s32 	%p159, %r3, 129;
	mov.u32 	%r603, %r602;
	mov.u64 	%rd287, %rd286;
	@%p159 bra 	$L__BB12_99;
	ld.shared.u32 	%r101, [_ZN6thrust24THRUST_300001_SM_1000_NS8cuda_cub4core6detail5shmemE+72];
	ld.shared.u64 	%rd93, [_ZN6thrust24THRUST_300001_SM_1000_NS8cuda_cub4core6detail5shmemE+80];
	setp.lt.s32 	%p160, %r602, %r101;
	mov.u32 	%r603, %r602;
	mov.u64 	%rd287, %rd286;
	@%p160 bra 	$L__BB12_99;
	setp.lt.s32 	%p161, %r101, %r602;
	mov.u32 	%r603, %r101;
	mov.u64 	%rd287, %rd93;
	@%p161 bra 	$L__BB12_99;
	setp.lt.s64 	%p162, %rd286, %rd93;
	selp.b32 	%r603, %r602, %r101, %p162;
	min.s64 	%rd287, %rd286, %rd93;
$L__BB12_99:
	setp.lt.s32 	%p163, %r3, 161;
	mov.u32 	%r604, %r603;
	mov.u64 	%rd288, %rd287;
	@%p163 bra 	$L__BB12_103;
	ld.shared.u32 	%r104, [_ZN6thrust24THRUST_300001_SM_1000_NS8cuda_cub4core6detail5shmemE+88];
	ld.shared.u64 	%rd96, [_ZN6thrust24THRUST_300001_SM_1000_NS8cuda_cub4core6detail5shmemE+96];
	setp.lt.s32 	%p164, %r603, %r104;
	mov.u32 	%r604, %r603;
	mov.u64 	%rd288, %rd287;
	@%p164 bra 	$L__BB12_103;
	setp.lt.s32 	%p165, %r104, %r603;
	mov.u32 	%r604, %r104;
	mov.u64 	%rd288, %rd96;
	@%p165 bra 	$L__BB12_103;
	setp.lt.s64 	%p166, %rd287, %rd96;
	selp.b32 	%r604, %r603, %r104, %p166;
	min.s64 	%rd288, %rd287, %rd96;
$L__BB12_103:
	setp.lt.s32 	%p167, %r3, 193;
	mov.u32 	%r605, %r604;
	mov.u64 	%rd289, %rd288;
	@%p167 bra 	$L__BB12_107;
	ld.shared.u32 	%r107, [_ZN6thrust24THRUST_300001_SM_1000_NS8cuda_cub4core6detail5shmemE+104];
	ld.shared.u64 	%rd99, [_ZN6thrust24THRUST_300001_SM_1000_NS8cuda_cub4core6detail5shmemE+112];
	setp.lt.s32 	%p168, %r604, %r107;
	mov.u32 	%r605, %r604;
	mov.u64 	%rd289, %rd288;
	@%p168 bra 	$L__BB12_107;
	setp.lt.s32 	%p169, %r107, %r604;
	mov.u32 	%r605, %r107;
	mov.u64 	%rd289, %rd99;
	@%p169 bra 	$L__BB12_107;
	setp.lt.s64 	%p170, %rd288, %rd99;
	selp.b32 	%r605, %r604, %r107, %p170;
	min.s64 	%rd289, %rd288, %rd99;
$L__BB12_107:
	setp.lt.s32 	%p171, %r3, 225;
	mov.u32 	%r639, %r605;
	mov.u64 	%rd323, %rd289;
	@%p171 bra 	$L__BB12_198;
	ld.shared.u32 	%r110, [_ZN6thrust24THRUST_300001_SM_1000_NS8cuda_cub4core6detail5shmemE+120];
	ld.shared.u64 	%rd102, [_ZN6thrust24THRUST_300001_SM_1000_NS8cuda_cub4core6detail5shmemE+128];
	setp.lt.s32 	%p172, %r605, %r110;
	mov.u32 	%r639, %r605;
	mov.u64 	%rd323, %rd289;
	@%p172 bra 	$L__BB12_198;
	setp.lt.s32 	%p173, %r110, %r605;
	mov.u32 	%r639, %r110;
	mov.u64 	%rd323, %rd102;
	@%p173 bra 	$L__BB12_198;
	setp.lt.s64 	%p174, %rd289, %rd102;
	selp.b32 	%r639, %r605, %r110, %p174;
	min.s64 	%rd323, %rd289, %rd102;
	bra.uni 	$L__BB12_198;
$L__BB12_111:
	mov.u32 	%r112, %tid.x;
	add.s64 	%rd201, %rd196, %rd4;
	cvt.u64.u32 	%rd104, %r112;
	add.s64 	%rd202, %rd104, %rd4;
	cvta.to.global.u64 	%rd203, %rd195;
	shl.b64 	%rd204, %rd202, 2;
	add.s64 	%rd205, %rd203, %rd204;
	ld.global.u32 	%r205, [%rd205];
	add.s32 	%r206, %r112, 256;
	cvt.u64.u32 	%rd206, %r206;
	ld.global.u32 	%r207, [%rd205+1024];
	add.s32 	%r208, %r112, 512;
	cvt.u64.u32 	%rd207, %r208;
	ld.global.u32 	%r209, [%rd205+2048];
	add.s32 	%r210, %r112, 768;
	cvt.u64.u32 	%rd208, %r210;
	ld.global.u32 	%r211, [%rd205+3072];
	or.b32  	%r212, %r112, 1024;
	cvt.u64.u32 	%rd105, %r212;
	add.s64 	%rd106, %rd201, %rd105;
	ld.global.u32 	%r113, [%rd205+4096];
	setp.lt.s32 	%p2, %r207, %r205;
	min.s32 	%r213, %r207, %r205;
	selp.b64 	%rd209, %rd206, %rd104, %p2;
	setp.lt.s32 	%p3, %r209, %r213;
	min.s32 	%r214, %r209, %r213;
	selp.b64 	%rd210, %rd207, %rd209, %p3;
	setp.lt.s32 	%p4, %r211, %r214;
	min.s32 	%r114, %r211, %r214;
	selp.b64 	%rd107, %rd208, %rd210, %p4;
	add.s64 	%rd108, %rd201, %rd107;
	setp.lt.s32 	%p5, %r114, %r113;
	mov.u32 	%r627, %r114;
	mov.u64 	%rd311, %rd108;
	@%p5 bra 	$L__BB12_114;
	setp.lt.s32 	%p6, %r113, %r114;
	mov.u32 	%r627, %r113;
	mov.u64 	%rd311, %rd106;
	@%p6 bra 	$L__BB12_114;
	setp.lt.u64 	%p7, %rd107, %rd105;
	selp.b32 	%r627, %r114, %r113, %p7;
	selp.b64 	%rd311, %rd108, %rd106, %p7;
$L__BB12_114:
	setp.le.u64 	%p8, %rd198, %rd5;
	@%p8 bra 	$L__BB12_159;
	setp.ne.s32 	%p9, %r112, 0;
	@%p9 bra 	$L__BB12_117;
	atom.global.add.u64 	%rd211, [%rd1+8], 1280;
	add.s64 	%rd212, %rd211, %rd5;
	st.shared.u64 	[_ZN6thrust24THRUST_300001_SM_1000_NS8cuda_cub4core6detail5shmemE+152], %rd212;
$L__BB12_117:
	bar.sync 	0;
	ld.shared.u64 	%rd299, [_ZN6thrust24THRUST_300001_SM_1000_NS8cuda_cub4core6detail5shmemE+152];
	add.s64 	%rd213, %rd299, 1280;
	setp.gt.s64 	%p10, %rd213, %rd198;
	@%p10 bra 	$L__BB12_136;
$L__BB12_118:
	add.s64 	%rd214, %rd299, %rd104;
	cvta.to.global.u64 	%rd215, %rd195;
	shl.b64 	%rd216, %rd214, 2;
	add.s64 	%rd217, %rd215, %rd216;
	add.s64 	%rd114, %rd214, %rd196;
	ld.global.u32 	%r118, [%rd217];
	add.s64 	%rd115, %rd114, 256;
	ld.global.u32 	%r119, [%rd217+1024];
	add.s64 	%rd116, %rd114, 512;
	ld.global.u32 	%r120, [%rd217+2048];
	add.s64 	%rd117, %rd114, 768;
	ld.global.u32 	%r121, [%rd217+3072];
	add.s64 	%rd118, %rd114, 1024;
	ld.global.u32 	%r122, [%rd217+4096];
	setp.lt.s32 	%p11, %r627, %r118;
	mov.u32 	%r608, %r627;
	mov.u64 	%rd293, %rd311;
	@%p11 bra 	$L__BB12_121;
	setp.lt.s32 	%p12, %r118, %r627;
	mov.u32 	%r608, %r118;
	mov.u64 	%rd293, %rd114;
	@%p12 bra 	$L__BB12_121;
	setp.lt.s64 	%p13, %rd311, %rd114;
	selp.b32 	%r608, %r627, %r118, %p13;
	min.s64 	%rd293, %rd311, %rd114;
$L__BB12_121:
	setp.lt.s32 	%p14, %r608, %r119;
	mov.u32 	%r609, %r608;
	mov.u64 	%rd294, %rd293;
	@%p14 bra 	$L__BB12_124;
	setp.lt.s32 	%p15, %r119, %r608;
	mov.u32 	%r609, %r119;
	mov.u64 	%rd294, %rd115;
	@%p15 bra 	$L__BB12_124;
	setp.lt.s64 	%p16, %rd293, %rd115;
	selp.b32 	%r609, %r608, %r119, %p16;
	min.s64 	%rd294, %rd293, %rd115;
$L__BB12_124:
	setp.lt.s32 	%p17, %r609, %r120;
	mov.u32 	%r610, %r609;
	mov.u64 	%rd295, %rd294;
	@%p17 bra 	$L__BB12_127;
	setp.lt.s32 	%p18, %r120, %r609;
	mov.u32 	%r610, %r120;
	mov.u64 	%rd295, %rd116;
	@%p18 bra 	$L__BB12_127;
	setp.lt.s64 	%p19, %rd294, %rd116;
	selp.b32 	%r610, %r609, %r120, %p19;
	min.s64 	%rd295, %rd294, %rd116;
$L__BB12_127:
	setp.lt.s32 	%p20, %r610, %r121;
	mov.u32 	%r611, %r610;
	mov.u64 	%rd296, %rd295;
	@%p20 bra 	$L__BB12_130;
	setp.lt.s32 	%p21, %r121, %r610;
	mov.u32 	%r611, %r121;
	mov.u64 	%rd296, %rd117;
	@%p21 bra 	$L__BB12_130;
	setp.lt.s64 	%p22, %rd295, %rd117;
	selp.b32 	%r611, %r610, %r121, %p22;
	min.s64 	%rd296, %rd295, %rd117;
$L__BB12_130:
	setp.lt.s32 	%p23, %r611, %r122;
	mov.u32 	%r627, %r611;
	mov.u64 	%rd311, %rd296;
	@%p23 bra 	$L__BB12_133;
	setp.lt.s32 	%p24, %r122, %r611;
	mov.u32 	%r627, %r122;
	mov.u64 	%rd311, %rd118;
	@%p24 bra 	$L__BB12_133;
	setp.lt.s64 	%p25, %rd296, %rd118;
	selp.b32 	%r627, %r611, %r122, %p25;
	min.s64 	%rd311, %rd296, %rd118;
$L__BB12_133:
	setp.ne.s32 	%p26, %r112, 0;
	bar.sync 	0;
	@%p26 bra 	$L__BB12_135;
	atom.global.add.u64 	%rd218, [%rd1+8], 1280;
	add.s64 	%rd219, %rd218, %rd5;
	st.shared.u64 	[_ZN6thrust24THRUST_300001_SM_1000_NS8cuda_cub4core6detail5shmemE+152], %rd219;
$L__BB12_135:
	bar.sync 	0;
	ld.shared.u64 	%rd299, [_ZN6thrust24THRUST_300001_SM_1000_NS8cuda_cub4core6detail5shmemE+152];
	add.s64 	%rd220, %rd299, 1280;
	setp.le.s64 	%p27, %rd220, %rd198;
	@%p27 bra 	$L__BB12_118;
$L__BB12_136:
	setp.le.s64 	%p28, %rd198, %rd299;
	@%p28 bra 	$L__BB12_159;
	cvt.u32.u64 	%r215, %rd299;
	cvt.u32.u64 	%r216, %rd198;
	sub.s32 	%r134, %r216, %r215;
	setp.ge.s32 	%p29, %r112, %r134;
	@%p29 bra 	$L__BB12_159;
	cvta.to.global.u64 	%rd132, %rd195;
	not.b32 	%r219, %r112;
	add.s32 	%r220, %r219, %r216;
	sub.s32 	%r135, %r220, %r215;
	and.b32  	%r222, %r135, 768;
	setp.eq.s32 	%p30, %r222, 768;
	mov.u32 	%r618, %r112;
	@%p30 bra 	$L__BB12_144;
	add.s64 	%rd222, %rd299, %rd104;
	add.s64 	%rd301, %rd222, %rd196;
	shl.b64 	%rd223, %rd222, 2;
	add.s64 	%rd300, %rd132, %rd223;
	shr.u32 	%r223, %r135, 8;
	add.s32 	%r224, %r223, 1;
	and.b32  	%r225, %r224, 3;
	neg.s32 	%r614, %r225;
	mov.u32 	%r618, %r112;
$L__BB12_140:
	.pragma "nounroll";
	mov.u64 	%rd137, %rd311;
	mov.u32 	%r139, %r627;
	ld.global.u32 	%r140, [%rd300];
	setp.lt.s32 	%p31, %r139, %r140;
	@%p31 bra 	$L__BB12_143;
	setp.lt.s32 	%p32, %r140, %r139;
	mov.u32 	%r627, %r140;
	mov.u64 	%rd311, %rd301;
	@%p32 bra 	$L__BB12_143;
	setp.lt.s64 	%p33, %rd137, %rd301;
	selp.b32 	%r627, %r139, %r140, %p33;
	min.s64 	%rd311, %rd137, %rd301;
$L__BB12_143:
	add.s32 	%r618, %r618, 256;
	add.s64 	%rd301, %rd301, 256;
	add.s64 	%rd300, %rd300, 1024;
	add.s32 	%r614, %r614, 1;
	setp.ne.s32 	%p34, %r614, 0;
	@%p34 bra 	$L__BB12_140;
$L__BB12_144:
	setp.lt.u32 	%p35, %r135, 768;
	@%p35 bra 	$L__BB12_159;
	add.s32 	%r621, %r618, 512;
$L__BB12_146:
	mov.u32 	%r149, %r621;
	add.s32 	%r226, %r149, -512;
	cvt.u64.u32 	%rd224, %r226;
	add.s64 	%rd225, %rd299, %rd224;
	shl.b64 	%rd226, %rd225, 2;
	add.s64 	%rd145, %rd132, %rd226;
	add.s64 	%rd146, %rd225, %rd196;
	ld.global.u32 	%r151, [%rd145];
	setp.lt.s32 	%p36, %r627, %r151;
	mov.u32 	%r623, %r627;
	mov.u64 	%rd307, %rd311;
	@%p36 bra 	$L__BB12_149;
	setp.lt.s32 	%p37, %r151, %r627;
	mov.u32 	%r623, %r151;
	mov.u64 	%rd307, %rd146;
	@%p37 bra 	$L__BB12_149;
	setp.lt.s64 	%p38, %rd311, %rd146;
	selp.b32 	%r623, %r627, %r151, %p38;
	min.s64 	%rd307, %rd311, %rd146;
$L__BB12_149:
	add.s32 	%r227, %r149, -256;
	cvt.u64.u32 	%rd227, %r227;
	add.s64 	%rd228, %rd299, %rd227;
	add.s64 	%rd149, %rd228, %rd196;
	ld.global.u32 	%r154, [%rd145+1024];
	setp.lt.s32 	%p39, %r623, %r154;
	mov.u32 	%r624, %r623;
	mov.u64 	%rd308, %rd307;
	@%p39 bra 	$L__BB12_152;
	setp.lt.s32 	%p40, %r154, %r623;
	mov.u32 	%r624, %r154;
	mov.u64 	%rd308, %rd149;
	@%p40 bra 	$L__BB12_152;
	setp.lt.s64 	%p41, %rd307, %rd149;
	selp.b32 	%r624, %r623, %r154, %p41;
	min.s64 	%rd308, %rd307, %rd149;
$L__BB12_152:
	cvt.u64.u32 	%rd229, %r149;
	add.s64 	%rd230, %rd299, %rd229;
	add.s64 	%rd152, %rd230, %rd196;
	ld.global.u32 	%r157, [%rd145+2048];
	setp.lt.s32 	%p42, %r624, %r157;
	mov.u32 	%r625, %r624;
	mov.u64 	%rd309, %rd308;
	@%p42 bra 	$L__BB12_155;
	setp.lt.s32 	%p43, %r157, %r624;
	mov.u32 	%r625, %r157;
	mov.u64 	%rd309, %rd152;
	@%p43 bra 	$L__BB12_155;
	setp.lt.s64 	%p44, %rd308, %rd152;
	selp.b32 	%r625, %r624, %r157, %p44;
	min.s64 	%rd309, %rd308, %rd152;
$L__BB12_155:
	add.s32 	%r228, %r149, 256;
	cvt.u64.u32 	%rd231, %r228;
	add.s64 	%rd232, %rd299, %rd231;
	add.s64 	%rd155, %rd232, %rd196;
	ld.global.u32 	%r160, [%rd145+3072];
	setp.lt.s32 	%p45, %r625, %r160;
	mov.u32 	%r627, %r625;
	mov.u64 	%rd311, %rd309;
	@%p45 bra 	$L__BB12_158;
	setp.lt.s32 	%p46, %r160, %r625;
	mov.u32 	%r627, %r160;
	mov.u64 	%rd311, %rd155;
	@%p46 bra 	$L__BB12_158;
	setp.lt.s64 	%p47, %rd309, %rd155;
	selp.b32 	%r627, %r625, %r160, %p47;
	min.s64 	%rd311, %rd309, %rd155;
$L__BB12_158:
	add.s32 	%r621, %r149, 1024;
	add.s32 	%r229, %r149, 512;
	setp.lt.s32 	%p48, %r229, %r134;
	@%p48 bra 	$L__BB12_146;
$L__BB12_159:
	// begin inline asm
	mov.u32 %r230, %laneid;
	// end inline asm
	mov.b32 	%r248, 1;
	mov.b32 	%r249, 31;
	mov.b32 	%r250, -1;
	// begin inline asm
	shfl.sync.down.b32 %r231, %r627, %r248, %r249, %r250;
	// end inline asm
	// begin inline asm
	shfl.sync.down.b32 %r236, %r237, %r248, %r249, %r250;
	// end inline asm
	mov.b64 	{%r242, %r247}, %rd311;
	// begin inline asm
	shfl.sync.down.b32 %r241, %r242, %r248, %r249, %r250;
	// end inline asm
	// begin inline asm
	shfl.sync.down.b32 %r246, %r247, %r248, %r249, %r250;
	// end inline asm
	mov.b64 	%rd159, {%r241, %r246};
	setp.gt.s32 	%p49, %r230, 30;
	setp.lt.s32 	%p50, %r627, %r231;
	or.pred  	%p51, %p49, %p50;
	mov.u32 	%r628, %r627;
	mov.u64 	%rd312, %rd311;
	@%p51 bra 	$L__BB12_162;
	setp.lt.s32 	%p52, %r231, %r627;
	mov.u32 	%r628, %r231;
	mov.u64 	%rd312, %rd159;
	@%p52 bra 	$L__BB12_162;
	setp.lt.s64 	%p53, %rd311, %rd159;
	selp.b32 	%r628, %r627, %r231, %p53;
	min.s64 	%rd312, %rd311, %rd159;
$L__BB12_162:
	mov.b32 	%r268, 2;
	mov.b32 	%r269, 31;
	mov.b32 	%r270, -1;
	// begin inline asm
	shfl.sync.down.b32 %r251, %r628, %r268, %r269, %r270;
	// end inline asm
	// begin inline asm
	shfl.sync.down.b32 %r256, %r257, %r268, %r269, %r270;
	// end inline asm
	mov.b64 	{%r262, %r267}, %rd312;
	// begin inline asm
	shfl.sync.down.b32 %r261, %r262, %r268, %r269, %r270;
	// end inline asm
	// begin inline asm
	shfl.sync.down.b32 %r266, %r267, %r268, %r269, %r270;
	// end inline asm
	mov.b64 	%rd162, {%r261, %r266};
	setp.gt.s32 	%p54, %r230, 29;
	setp.lt.s32 	%p55, %r628, %r251;
	or.pred  	%p56, %p54, %p55;
	mov.u32 	%r629, %r628;
	mov.u64 	%rd313, %rd312;
	@%p56 bra 	$L__BB12_165;
	setp.lt.s32 	%p57, %r251, %r628;
	mov.u32 	%r629, %r251;
	mov.u64 	%rd313, %rd162;
	@%p57 bra 	$L__BB12_165;
	setp.lt.s64 	%p58, %rd312, %rd162;
	selp.b32 	%r629, %r628, %r251, %p58;
	min.s64 	%rd313, %rd312, %rd162;
$L__BB12_165:
	mov.b32 	%r288, 4;
	mov.b32 	%r289, 31;
	mov.b32 	%r290, -1;
	// begin inline asm
	shfl.sync.down.b32 %r271, %r629, %r288, %r289, %r290;
	// end inline asm
	// begin inline asm
	shfl.sync.down.b32 %r276, %r277, %r288, %r289, %r290;
	// end inline asm
	mov.b64 	{%r282, %r287}, %rd313;
	// begin inline asm
	shfl.sync.down.b32 %r281, %r282, %r288, %r289, %r290;
	// end inline asm
	// begin inline asm
	shfl.sync.down.b32 %r286, %r287, %r288, %r289, %r290;
	// end inline asm
	mov.b64 	%rd165, {%r281, %r286};
	setp.gt.s32 	%p59, %r230, 27;
	setp.lt.s32 	%p60, %r629, %r271;
	or.pred  	%p61, %p59, %p60;
	mov.u32 	%r630, %r629;
	mov.u64 	%rd314, %rd313;
	@%p61 bra 	$L__BB12_168;
	setp.lt.s32 	%p62, %r271, %r629;
	mov.u32 	%r630, %r271;
	mov.u64 	%rd314, %rd165;
	@%p62 bra 	$L__BB12_168;
	setp.lt.s64 	%p63, %rd313, %rd165;
	selp.b32 	%r630, %r629, %r271, %p63;
	min.s64 	%rd314, %rd313, %rd165;
$L__BB12_168:
	mov.b32 	%r308, 8;
	mov.b32 	%r309, 31;
	mov.b32 	%r310, -1;
	// begin inline asm
	shfl.sync.down.b32 %r291, %r630, %r308, %r309, %r310;
	// end inline asm
	// begin inline asm
	shfl.sync.down.b32 %r296, %r297, %r308, %r309, %r310;
	// end inline asm
	mov.b64 	{%r302, %r307}, %rd314;
	// begin inline asm
	shfl.sync.down.b32 %r301, %r302, %r308, %r309, %r310;
	// end inline asm
	// begin inline asm
	shfl.sync.down.b32 %r306, %r307, %r308, %r309, %r310;
	// end inline asm
	mov.b64 	%rd168, {%r301, %r306};
	setp.gt.s32 	%p64, %r230, 23;
	setp.lt.s32 	%p65, %r630, %r291;
	or.pred  	%p66, %p64, %p65;
	mov.u32 	%r631, %r630;
	mov.u64 	%rd315, %rd314;
	@%p66 bra 	$L__BB12_171;
	setp.lt.s32 	%p67, %r291, %r630;
	mov.u32 	%r631, %r291;
	mov.u64 	%rd315, %rd168;
	@%p67 bra 	$L__BB12_171;
	setp.lt.s64 	%p68, %rd314, %rd168;
	selp.b32 	%r631, %r630, %r291, %p68;
	min.s64 	%rd315, %rd314, %rd168;
$L__BB12_171:
	mov.b32 	%r328, 16;
	mov.b32 	%r329, 31;
	mov.b32 	%r330, -1;
	// begin inline asm
	shfl.sync.down.b32 %r311, %r631, %r328, %r329, %r330;
	// end inline asm
	// begin inline asm
	shfl.sync.down.b32 %r316, %r317, %r328, %r329, %r330;
	// end inline asm
	mov.b64 	{%r322, %r327}, %rd315;
	// begin inline asm
	shfl.sync.down.b32 %r321, %r322, %r328, %r329, %r330;
	// end inline asm
	// begin inline asm
	shfl.sync.down.b32 %r326, %r327, %r328, %r329, %r330;
	// end inline asm
	mov.b64 	%rd171, {%r321, %r326};
	setp.gt.s32 	%p69, %r230, 15;
	setp.lt.s32 	%p70, %r631, %r311;
	or.pred  	%p71, %p69, %p70;
	mov.u32 	%r639, %r631;
	mov.u64 	%rd323, %rd315;
	@%p71 bra 	$L__BB12_174;
	setp.lt.s32 	%p72, %r311, %r631;
	mov.u32 	%r639, %r311;
	mov.u64 	%rd323, %rd171;
	@%p72 bra 	$L__BB12_174;
	setp.lt.s64 	%p73, %rd315, %rd171;
	selp.b32 	%r639, %r631, %r311, %p73;
	min.s64 	%rd323, %rd315, %rd171;
$L__BB12_174:
	setp.ne.s32 	%p74, %r230, 0;
	@%p74 bra 	$L__BB12_176;
	shr.u32 	%r331, %r112, 1;
	and.b32  	%r332, %r331, 496;
	mov.u32 	%r333, _ZN6thrust24THRUST_300001_SM_1000_NS8cuda_cub4core6detail5shmemE;
	add.s32 	%r334, %r333, %r332;
	st.shared.u32 	[%r334+8], %r639;
	st.shared.u64 	[%r334+16], %rd323;
$L__BB12_176:
	bar.sync 	0;
	setp.ne.s32 	%p75, %r112, 0;
	@%p75 bra 	$L__BB12_198;
	ld.shared.u32 	%r181, [_ZN6thrust24THRUST_300001_SM_1000_NS8cuda_cub4core6detail5shmemE+24];
	ld.shared.u64 	%rd174, [_ZN6thrust24THRUST_300001_SM_1000_NS8cuda_cub4core6detail5shmemE+32];
	setp.lt.s32 	%p76, %r639, %r181;
	mov.u32 	%r633, %r639;
	mov.u64 	%rd317, %rd323;
	@%p76 bra 	$L__BB12_180;
	setp.lt.s32 	%p77, %r181, %r639;
	mov.u32 	%r633, %r181;
	mov.u64 	%rd317, %rd174;
	@%p77 bra 	$L__BB12_180;
	setp.lt.s64 	%p78, %rd323, %rd174;
	selp.b32 	%r633, %r639, %r181, %p78;
	min.s64 	%rd317, %rd323, %rd174;
$L__BB12_180:
	ld.shared.u32 	%r184, [_ZN6thrust24THRUST_300001_SM_1000_NS8cuda_cub4core6detail5shmemE+40];
	ld.shared.u64 	%rd177, [_ZN6thrust24THRUST_300001_SM_1000_NS8cuda_cub4core6detail5shmemE+48];
	setp.lt.s32 	%p79, %r633, %r184;
	mov.u32 	%r634, %r633;
	mov.u64 	%rd318, %rd317;
	@%p79 bra 	$L__BB12_183;
	setp.lt.s32 	%p80, %r184, %r633;
	mov.u32 	%r634, %r184;
	mov.u64 	%rd318, %rd177;
	@%p80 bra 	$L__BB12_183;
	setp.lt.s64 	%p81, %rd317, %rd177;
	selp.b32 	%r634, %r633, %r184, %p81;
	min.s64 	%rd318, %rd317, %rd177;
$L__BB12_183:
	ld.shared.u32 	%r187, [_ZN6thrust24THRUST_300001_SM_1000_NS8cuda_cub4core6detail5shmemE+56];
	ld.shared.u64 	%rd180, [_ZN6thrust24THRUST_300001_SM_1000_NS8cuda_cub4core6detail5shmemE+64];
	setp.lt.s32 	%p82, %r634, %r187;
	mov.u32 	%r635, %r634;
	mov.u64 	%rd319, %rd318;
	@%p82 bra 	$L__BB12_186;
	setp.lt.s32 	%p83, %r187, %r634;
	mov.u32 	%r635, %r187;
	mov.u64 	%rd319, %rd180;
	@%p83 bra 	$L__BB12_186;
	setp.lt.s64 	%p84, %rd318, %rd180;
	selp.b32 	%r635, %r634, %r187, %p84;
	min.s64 	%rd319, %rd318, %rd180;
$L__BB12_186:
	ld.shared.u32 	%r190, [_ZN6thrust24THRUST_300001_SM_1000_NS8cuda_cub4core6detail5shmemE+72];
	ld.shared.u64 	%rd183, [_ZN6thrust24THRUST_300001_SM_1000_NS8cuda_cub4core6detail5shmemE+80];
	setp.lt.s32 	%p85, %r635, %r190;
	mov.u32 	%r636, %r635;
	mov.u64 	%rd320, %rd319;
	@%p85 bra 	$L__BB12_189;
	setp.lt.s32 	%p86, %r190, %r635;
	mov.u32 	%r636, %r190;
	mov.u64 	%rd320, %rd183;
	@%p86 bra 	$L__BB12_189;
	setp.lt.s64 	%p87, %rd319, %rd183;
	selp.b32 	%r636, %r635, %r190, %p87;
	min.s64 	%rd320, %rd319, %rd183;
$L__BB12_189:
	ld.shared.u32 	%r193, [_ZN6thrust24THRUST_300001_SM_1000_NS8cuda_cub4core6detail5shmemE+88];
	ld.shared.u64 	%rd186, [_ZN6thrust24THRUST_300001_SM_1000_NS8cuda_cub4core6detail5shmemE+96];
	setp.lt.s32 	%p88, %r636, %r193;
	mov.u32 	%r637, %r636;
	mov.u64 	%rd321, %rd320;
	@%p88 bra 	$L__BB12_192;
	setp.lt.s32 	%p89, %r193, %r636;
	mov.u32 	%r637, %r193;
	mov.u64 	%rd321, %rd186;
	@%p89 bra 	$L__BB12_192;
	setp.lt.s64 	%p90, %rd320, %rd186;
	selp.b32 	%r637, %r636, %r193, %p90;
	min.s64 	%rd321, %rd320, %rd186;
$L__BB12_192:
	ld.shared.u32 	%r196, [_ZN6thrust24THRUST_300001_SM_1000_NS8cuda_cub4core6detail5shmemE+104];
	ld.shared.u64 	%rd189, [_ZN6thrust24THRUST_300001_SM_1000_NS8cuda_cub4core6detail5shmemE+112];
	setp.lt.s32 	%p91, %r637, %r196;
	mov.u32 	%r638, %r637;
	mov.u64 	%rd322, %rd321;
	@%p91 bra 	$L__BB12_195;
	setp.lt.s32 	%p92, %r196, %r637;
	mov.u32 	%r638, %r196;
	mov.u64 	%rd322, %rd189;
	@%p92 bra 	$L__BB12_195;
	setp.lt.s64 	%p93, %rd321, %rd189;
	selp.b32 	%r638, %r637, %r196, %p93;
	min.s64 	%rd322, %rd321, %rd189;
$L__BB12_195:
	ld.shared.u32 	%r199, [_ZN6thrust24THRUST_300001_SM_1000_NS8cuda_cub4core6detail5shmemE+120];
	ld.shared.u64 	%rd192, [_ZN6thrust24THRUST_300001_SM_1000_NS8cuda_cub4core6detail5shmemE+128];
	setp.lt.s32 	%p94, %r638, %r199;
	mov.u32 	%r639, %r638;
	mov.u64 	%rd323, %rd322;
	@%p94 bra 	$L__BB12_198;
	setp.lt.s32 	%p95, %r199, %r638;
	mov.u32 	%r639, %r199;
	mov.u64 	%rd323, %rd192;
	@%p95 bra 	$L__BB12_198;
	setp.lt.s64 	%p96, %rd322, %rd192;
	selp.b32 	%r639, %r638, %r199, %p96;
	min.s64 	%rd323, %rd322, %rd192;
$L__BB12_198:
	mov.u32 	%r567, %tid.x;
	setp.ne.s32 	%p223, %r567, 0;
	@%p223 bra 	$L__BB12_200;
	ld.param.u64 	%rd254, [_ZN6thrust24THRUST_300001_SM_1000_NS8cuda_cub4core6detail13_kernel_agentINS1_8__reduce11ReduceAgentINS0_12zip_iteratorIN4cuda3std3__45tupleIJNS0_10device_ptrIiEENS0_17counting_iteratorIlNS0_11use_defaultESF_SF_EEEEEEEPNSB_IJilEEESJ_lNS1_9__extrema9arg_min_fIilNSA_4lessIiEEEEEEJSI_SK_lN3cub18CUB_300001_SM_100013GridEvenShareIlEENSS_9GridQueueIyEESP_EEEvDpT0__param_1];
	cvta.to.global.u64 	%rd251, %rd254;
	mul.wide.u32 	%rd252, %r1, 16;
	add.s64 	%rd253, %rd251, %rd252;
	st.global.u32 	[%rd253], %r639;
	st.global.u64 	[%rd253+8], %rd323;
$L__BB12_200:
	ret;

}
	// .globl	_ZN6thrust24THRUST_300001_SM_1000_NS8cuda_cub4core6detail13_kernel_agentINS1_8__reduce11ReduceAgentIPN4cuda3std3__45tupleIJilEEESC_SB_lNS1_9__extrema9arg_min_fIilNS9_4lessIiEEEEEEJSC_SC_iSH_EEEvDpT0_
.visible .entry _ZN6thrust24THRUST_300001_SM_1000_NS8cuda_cub4core6detail13_kernel_agentINS1_8__reduce11ReduceAgentIPN4cuda3std3__45tupleIJilEEESC_SB_lNS1_9__extrema9arg_min_fIilNS9_4lessIiEEEEEEJSC_SC_iSH_EEEvDpT0_(
	.param .u64 .ptr .align 1 _ZN6thrust24THRUST_300001_SM_1000_NS8cuda_cub4core6detail13_kernel_agentINS1_8__reduce11ReduceAgentIPN4cuda3std3__45tupleIJilEEESC_SB_lNS1_9__extrema9arg_min_fIilNS9_4lessIiEEEEEEJSC_SC_iSH_EEEvDpT0__param_0,
	.param .u64 .ptr .align 1 _ZN6thrust24THRUST_300001_SM_1000_NS8cuda_cub4core6detail13_kernel_agentINS1_8__reduce11ReduceAgentIPN4cuda3std3__45tupleIJilEEESC_SB_lNS1_9__extrema9arg_min_fIilNS9_4lessIiEEEEEEJSC_SC_iSH_EEEvDpT0__param_1,
	.param .u32 _ZN6thrust24THRUST_300001_SM_1000_NS8cuda_cub4core6detail13_kernel_agentINS1_8__reduce11ReduceAgentIPN4cuda3std3__45tupleIJilEEESC_SB_lNS1_9__extrema9arg_min_fIilNS9_4lessIiEEEEEEJSC_SC_iSH_EEEvDpT0__param_2,
	.param .align 1 .b8 _ZN6thrust24THRUST_300001_SM_1000_NS8cuda_cub4core6detail13_kernel_agentINS1_8__reduce11ReduceAgentIPN4cuda3std3__45tupleIJilEEESC_SB_lNS1_9__extrema9arg_min_fIilNS9_4lessIiEEEEEEJSC_SC_iSH_EEEvDpT0__param_3[1]
)
.maxntid 256
{
	.reg .pred 	%p<260>;
	.reg .b32 	%r<666>;
	.reg .b64 	%rd<487>;

	ld.param.u32 	%r239, [_ZN6thrust24THRUST_300001_SM_1000_NS8cuda_cub4core6detail13_kernel_agentINS1_8__reduce11ReduceAgentIPN4cuda3std3__45tupleIJilEEESC_SB_lNS1_9__extrema9arg_min_fIilNS9_4lessIiEEEEEEJSC_SC_iSH_EEEvDpT0__param_2];
	cvt.s64.s32 	%rd1, %r239;
	setp.eq.s32 	%p1, %r239, 0;
	@%p1 bra 	$L__BB13_238;
	setp.gt.s32 	%p2, %r239, 1279;
	@%p2 bra 	$L__BB13_111;
	mov.u32 	%r1, %tid.x;
	setp.ge.s32 	%p133, %r1, %r239;
	mov.b32 	%r593, 0;
	mov.b64 	%rd410, 0;
	mov.u32 	%r585, %r1;
	@%p133 bra 	$L__BB13_4;
	ld.param.u64 	%rd396, [_ZN6thrust24THRUST_300001_SM_1000_NS8cuda_cub4core6detail13_kernel_agentINS1_8__reduce11ReduceAgentIPN4cuda3std3__45tupleIJilEEESC_SB_lNS1_9__extrema9arg_min_fIilNS9_4lessIiEEEEEEJSC_SC_iSH_EEEvDpT0__param_0];
	mul.wide.u32 	%rd366, %r1, 16;
	add.s64 	%rd363, %rd396, %rd366;
	// begin inline asm
	ld.global.nc.u64 %rd362, [%rd363];
	// end inline asm
	add.s64 	%rd365, %rd363, 8;
	// begin inline asm
	ld.global.nc.u64 %rd410, [%rd365];
	// end inline asm
	cvt.u32.u64 	%r593, %rd362;
	add.s32 	%r585, %r1, 256;
$L__BB13_4:
	setp.ge.s32 	%p134, %r585, %r239;
	@%p134 bra 	$L__BB13_25;
	not.b32 	%r355, %r585;
	add.s32 	%r6, %r239, %r355;
	and.b32  	%r356, %r6, 768;
	setp.eq.s32 	%p135, %r356, 768;
	@%p135 bra 	$L__BB13_11;
	ld.param.u64 	%rd397, [_ZN6thrust24THRUST_300001_SM_1000_NS8cuda_cub4core6detail13_kernel_agentINS1_8__reduce11ReduceAgentIPN4cuda3std3__45tupleIJilEEESC_SB_lNS1_9__extrema9arg_min_fIilNS9_4lessIiEEEEEEJSC_SC_iSH_EEEvDpT0__param_0];
	mul.wide.u32 	%rd368, %r585, 16;
	add.s64 	%rd401, %rd397, %rd368;
	shr.u32 	%r357, %r6, 8;
	add.s32 	%r358, %r357, 1;
	and.b32  	%r359, %r358, 3;
	neg.s32 	%r581, %r359;
$L__BB13_7:
	.pragma "nounroll";
	mov.u64 	%rd6, %rd410;
	mov.u32 	%r10, %r593;
	// begin inline asm
	ld.global.nc.u64 %rd369, [%rd401];
	// end inline asm
	add.s64 	%rd372, %rd401, 8;
	// begin inline asm
	ld.global.nc.u64 %rd371, [%rd372];
	// end inline asm
	cvt.u32.u64 	%r11, %rd369;
	setp.lt.s32 	%p136, %r10, %r11;
	@%p136 bra 	$L__BB13_10;
	setp.lt.s32 	%p137, %r11, %r10;
	mov.u64 	%rd410, %rd371;
	mov.u32 	%r593, %r11;
	@%p137 bra 	$L__BB13_10;
	setp.lt.s64 	%p138, %rd6, %rd371;
	min.s64 	%rd410, %rd6, %rd371;
	selp.b32 	%r593, %r10, %r11, %p138;
$L__BB13_10:
	add.s32 	%r585, %r585, 256;
	add.s64 	%rd401, %rd401, 4096;
	add.s32 	%r581, %r581, 1;
	setp.ne.s32 	%p139, %r581, 0;
	@%p139 bra 	$L__BB13_7;
$L__BB13_11:
	setp.lt.u32 	%p140, %r6, 768;
	@%p140 bra 	$L__BB13_25;
$L__BB13_12:
	ld.param.u64 	%rd398, [_ZN6thrust24THRUST_300001_SM_1000_NS8cuda_cub4core6detail13_kernel_agentINS1_8__reduce11ReduceAgentIPN4cuda3std3__45tupleIJilEEESC_SB_lNS1_9__extrema9arg_min_fIilNS9_4lessIiEEEEEEJSC_SC_iSH_EEEvDpT0__param_0];
	mul.wide.s32 	%rd377, %r585, 16;
	add.s64 	%rd374, %rd398, %rd377;
	// begin inline asm
	ld.global.nc.u64 %rd373, [%rd374];
	// end inline asm
	add.s64 	%rd376, %rd374, 8;
	// begin inline asm
	ld.global.nc.u64 %rd375, [%rd376];
	// end inline asm
	cvt.u32.u64 	%r21, %rd373;
	setp.lt.s32 	%p141, %r593, %r21;
	mov.u64 	%rd407, %rd410;
	mov.u32 	%r590, %r593;
	@%p141 bra 	$L__BB13_15;
	setp.lt.s32 	%p142, %r21, %r593;
	mov.u64 	%rd407, %rd375;
	mov.u32 	%r590, %r21;
	@%p142 bra 	$L__BB13_15;
	setp.lt.s64 	%p143, %rd410, %rd375;
	min.s64 	%rd407, %rd410, %rd375;
	selp.b32 	%r590, %r593, %r21, %p143;
$L__BB13_15:
	add.s64 	%rd379, %rd374, 4096;
	// begin inline asm
	ld.global.nc.u64 %rd378, [%rd379];
	// end inline asm
	add.s64 	%rd381, %rd374, 4104;
	// begin inline asm
	ld.global.nc.u64 %rd380, [%rd381];
	// end inline asm
	cvt.u32.u64 	%r24, %rd378;
	setp.lt.s32 	%p144, %r590, %r24;
	mov.u64 	%rd408, %rd407;
	mov.u32 	%r591, %r590;
	@%p144 bra 	$L__BB13_18;
	setp.lt.s32 	%p145, %r24, %r590;
	mov.u64 	%rd408, %rd380;
	mov.u32 	%r591, %r24;
	@%p145 bra 	$L__BB13_18;
	setp.lt.s64 	%p146, %rd407, %rd380;
	min.s64 	%rd408, %rd407, %rd380;
	selp.b32 	%r591, %r590, %r24, %p146;
$L__BB13_18:
	add.s64 	%rd383, %rd374, 8192;
	// begin inline asm
	ld.global.nc.u64 %rd382, [%rd383];
	// end inline asm
	add.s64 	%rd385, %rd374, 8200;
	// begin inline asm
	ld.global.nc.u64 %rd384, [%rd385];
	// end inline asm
	cvt.u32.u64 	%r27, %rd382;
	setp.lt.s32 	%p147, %r591, %r27;
	mov.u64 	%rd409, %rd408;
	mov.u32 	%r592, %r591;
	@%p147 bra 	$L__BB13_21;
	setp.lt.s32 	%p148, %r27, %r591;
	mov.u64 	%rd409, %rd384;
	mov.u32 	%r592, %r27;
	@%p148 bra 	$L__BB13_21;
	setp.lt.s64 	%p149, %rd408, %rd384;
	min.s64 	%rd409, %rd408, %rd384;
	selp.b32 	%r592, %r591, %r27, %p149;
$L__BB13_21:
	add.s64 	%rd387, %rd374, 12288;
	// begin inline asm
	ld.global.nc.u64 %rd386, [%rd387];
	// end inline asm
	add.s64 	%rd389, %rd374, 12296;
	// begin inline asm
	ld.global.nc.u64 %rd388, [%rd389];
	// end inline asm
	cvt.u32.u64 	%r30, %rd386;
	setp.lt.s32 	%p150, %r592, %r30;
	mov.u64 	%rd410, %rd409;
	mov.u32 	%r593, %r592;
	@%p150 bra 	$L__BB13_24;
	setp.lt.s32 	%p151, %r30, %r592;
	mov.u64 	%rd410, %rd388;
	mov.u32 	%r593, %r30;
	@%p151 bra 	$L__BB13_24;
	setp.lt.s64 	%p152, %rd409, %rd388;
	min.s64 	%rd410, %rd409, %rd388;
	selp.b32 	%r593, %r592, %r30, %p152;
$L__BB13_24:
	add.s32 	%r585, %r585, 1024;
	setp.lt.s32 	%p153, %r585, %r239;
	@%p153 bra 	$L__BB13_12;
$L__BB13_25:
	setp.lt.s32 	%p154, %r239, 256;
	@%p154 bra 	$L__BB13_65;
	// begin inline asm
	mov.u32 %r473, %laneid;
	// end inline asm
	mov.b32 	%r491, 1;
	mov.b32 	%r492, 31;
	mov.b32 	%r493, -1;
	// begin inline asm
	shfl.sync.down.b32 %r474, %r593, %r491, %r492, %r493;
	// end inline asm
	// begin inline asm
	shfl.sync.down.b32 %r479, %r480, %r491, %r492, %r493;
	// end inline asm
	mov.b64 	{%r485, %r490}, %rd410;
	// begin inline asm
	shfl.sync.down.b32 %r484, %r485, %r491, %r492, %r493;
	// end inline asm
	// begin inline asm
	shfl.sync.down.b32 %r489, %r490, %r491, %r492, %r493;
	// end inline asm
	mov.b64 	%rd28, {%r484, %r489};
	setp.gt.s32 	%p211, %r473, 30;
	setp.lt.s32 	%p212, %r593, %r474;
	or.pred  	%p213, %p211, %p212;
	mov.u64 	%rd412, %rd410;
	mov.u32 	%r595, %r593;
	@%p213 bra 	$L__BB13_29;
	setp.lt.s32 	%p214, %r474, %r593;
	mov.u64 	%rd412, %rd28;
	mov.u32 	%r595, %r474;
	@%p214 bra 	$L__BB13_29;
	setp.lt.s64 	%p215, %rd410, %rd28;
	min.s64 	%rd412, %rd410, %rd28;
	selp.b32 	%r595, %r593, %r474, %p215;
$L__BB13_29:
	mov.b32 	%r511, 2;
	mov.b32 	%r512, 31;
	mov.b32 	%r513, -1;
	// begin inline asm
	shfl.sync.down.b32 %r494, %r595, %r511, %r512, %r513;
	// end inline asm
	// begin inline asm
	shfl.sync.down.b32 %r499, %r500, %r511, %r512, %r513;
	// end inline asm
	mov.b64 	{%r505, %r510}, %rd412;
	// begin inline asm
	shfl.sync.down.b32 %r504, %r505, %r511, %r512, %r513;
	// end inline asm
	// begin inline asm
	shfl.sync.down.b32 %r509, %r510, %r511, %r512, %r513;
	// end inline asm
	mov.b64 	%rd31, {%r504, %r509};
	setp.gt.s32 	%p216, %r473, 29;
	setp.lt.s32 	%p217, %r595, %r494;
	or.pred  	%p218, %p216, %p217;
	mov.u64 	%rd413, %rd412;
	mov.u32 	%r596, %r595;
	@%p218 bra 	$L__BB13_32;
	setp.lt.s32 	%p219, %r494, %r595;
	mov.u64 	%rd413, %rd31;
	mov.u32 	%r596, %r494;
	@%p219 bra 	$L__BB13_32;
	setp.lt.s64 	%p220, %rd412, %rd31;
	min.s64 	%rd413, %rd412, %rd31;
	selp.b32 	%r596, %r595, %r494, %p220;
$L__BB13_32:
	mov.b32 	%r531, 4;
	mov.b32 	%r532, 31;
	mov.b32 	%r533, -1;
	// begin inline asm
	shfl.sync.down.b32 %r514, %r596, %r531, %r532, %r533;
	// end inline asm
	// begin inline asm
	shfl.sync.down.b32 %r519, %r520, %r531, %r532, %r533;
	// end inline asm
	mov.b64 	{%r525, %r530}, %rd413;
	// begin inline asm
	shfl.sync.down.b32 %r524, %r525, %r531, %r532, %r533;
	// end inline asm
	// begin inline asm
	shfl.sync.down.b32 %r529, %r530, %r531, %r532, %r533;
	// end inline asm
	mov.b64 	%rd34, {%r524, %r529};
	setp.gt.s32 	%p221, %r473, 27;
	setp.lt.s32 	%p222, %r596, %r514;
	or.pred  	%p223, %p221, %p222;
	mov.u64 	%rd414, %rd413;
	mov.u32 	%r597, %r596;
	@%p223 bra 	$L__BB13_35;
	setp.lt.s32 	%p224, %r514, %r596;
	mov.u64 	%rd414, %rd34;
	mov.u32 	%r597, %r514;
	@%p224 bra 	$L__BB13_35;
	setp.lt.s64 	%p225, %rd413, %rd34;
	min.s64 	%rd414, %rd413, %rd34;
	selp.b32 	%r597, %r596, %r514, %p225;
$L__BB13_35:
	mov.b32 	%r551, 8;
	mov.b32 	%r552, 31;
	mov.b32 	%r553, -1;
	// begin inline asm
	shfl.sync.down.b32 %r534, %r597, %r551, %r552, %r553;
	// end inline asm
	// begin inline asm
	shfl.sync.down.b32 %r539, %r540, %r551, %r552, %r553;
	// end inline asm
	mov.b64 	{%r545, %r550}, %rd414;
	// begin inline asm
	shfl.sync.down.b32 %r544, %r545, %r551, %r552, %r553;
	// end inline asm
	// begin inline asm
	shfl.sync.down.b32 %r549, %r550, %r551, %r552, %r553;
	// end inline asm
	mov.b64 	%rd37, {%r544, %r549};
	setp.gt.s32 	%p226, %r473, 23;
	setp.lt.s32 	%p227, %r597, %r534;
	or.pred  	%p228, %p226, %p227;
	mov.u64 	%rd415, %rd414;
	mov.u32 	%r598, %r597;
	@%p228 bra 	$L__BB13_38;
	setp.lt.s32 	%p229, %r534, %r597;
	mov.u64 	%rd415, %rd37;
	mov.u32 	%r598, %r534;
	@%p229 bra 	$L__BB13_38;
	setp.lt.s64 	%p230, %rd414, %rd37;
	min.s64 	%rd415, %rd414, %rd37;
	selp.b32 	%r598, %r597, %r534, %p230;
$L__BB13_38:
	mov.b32 	%r571, 16;
	mov.b32 	%r572, 31;
	mov.b32 	%r573, -1;
	// begin inline asm
	shfl.sync.down.b32 %r554, %r598, %r571, %r572, %r573;
	// end inline asm
	// begin inline asm
	shfl.sync.down.b32 %r559, %r560, %r571, %r572, %r573;
	// end inline asm
	mov.b64 	{%r565, %r570}, %rd415;
	// begin inline asm
	shfl.sync.down.b32 %r564, %r565, %r571, %r572, %r573;
	// end inline asm
	// begin inline asm
	shfl.sync.down.b32 %r569, %r570, %r571, %r572, %r573;
	// end inline asm
	mov.b64 	%rd40, {%r564, %r569};
	setp.gt.s32 	%p231, %r473, 15;
	setp.lt.s32 	%p232, %r598, %r554;
	or.pred  	%p233, %p231, %p232;
	mov.u64 	%rd486, %rd415;
	mov.u32 	%r665, %r598;
	@%p233 bra 	$L__BB13_41;
	setp.lt.s32 	%p234, %r554, %r598;
	mov.u64 	%rd486, %rd40;
	mov.u32 	%r665, %r554;
	@%p234 bra 	$L__BB13_41;
	setp.lt.s64 	%p235, %rd415, %rd40;
	min.s64 	%rd486, %rd415, %rd40;
	selp.b32 	%r665, %r598, %r554, %p235;
$L__BB13_41:
	setp.ne.s32 	%p236, %r473, 0;
	@%p236 bra 	$L__BB13_43;
	shr.u32 	%r574, %r1, 1;
	and.b32  	%r575, %r574, 496;
	mov.u32 	%r576, _ZN6thrust24THRUST_300001_SM_1000_NS8cuda_cub4core6detail5shmemE;
	add.s32 	%r577, %r576, %r575;
	st.shared.u32 	[%r577+8], %r665;
	st.shared.u64 	[%r577+16], %rd486;
$L__BB13_43:
	bar.sync 	0;
	setp.ne.s32 	%p237, %r1, 0;
	@%p237 bra 	$L__BB13_236;
	ld.shared.u32 	%r51, [_ZN6thrust24THRUST_300001_SM_1000_NS8cuda_cub4core6detail5shmemE+24];
	ld.shared.u64 	%rd43, [_ZN6thrust24THRUST_300001_SM_1000_NS8cuda_cub4core6detail5shmemE+32];
	setp.lt.s32 	%p238, %r665, %r51;
	mov.u64 	%rd417, %rd486;
	mov.u32 	%r600, %r665;
	@%p238 bra 	$L__BB13_47;
	setp.lt.s32 	%p239, %r51, %r665;
	mov.u64 	%rd417, %rd43;
	mov.u32 	%r600, %r51;
	@%p239 bra 	$L__BB13_47;
	setp.lt.s64 	%p240, %rd486, %rd43;
	min.s64 	%rd417, %rd486, %rd43;
	selp.b32 	%r600, %r665, %r51, %p240;
$L__BB13_47:
	ld.shared.u32 	%r54, [_ZN6thrust24THRUST_300001_SM_1000_NS8cuda_cub4core6detail5shmemE+40];
	ld.shared.u64 	%rd46, [_ZN6thrust24THRUST_300001_SM_1000_NS8cuda_cub4core6detail5shmemE+48];
	setp.lt.s32 	%p241, %r600, %r54;
	mov.u64 	%rd418, %rd417;
	mov.u32 	%r601, %r600;
	@%p241 bra 	$L__BB13_50;
	setp.lt.s32 	%p242, %r54, %r600;
	mov.u64 	%rd418, %rd46;
	mov.u32 	%r601, %r54;
	@%p242 bra 	$L__BB13_50;
	setp.lt.s64 	%p243, %rd417, %rd46;
	min.s64 	%rd418, %rd417, %rd46;
	selp.b32 	%r601, %r600, %r54, %p243;
$L__BB13_50:
	ld.shared.u32 	%r57, [_ZN6thrust24THRUST_300001_SM_1000_NS8cuda_cub4core6detail5shmemE+56];
	ld.shared.u64 	%rd49, [_ZN6thrust24THRUST_300001_SM_1000_NS8cuda_cub4core6detail5shmemE+64];
	setp.lt.s32 	%p244, %r601, %r57;
	mov.u64 	%rd419, %rd418;
	mov.u32 	%r602, %r601;
	@%p244 bra 	$L__BB13_53;
	setp.lt.s32 	%p245, %r57, %r601;
	mov.u64 	%rd419, %rd49;
	mov.u32 	%r602, %r57;
	@%p245 bra 	$L__BB13_53;
	setp.lt.s64 	%p246, %rd418, %rd49;
	min.s64 	%rd419, %rd418, %rd49;
	selp.b32 	%r602, %r601, %r57, %p246;
$L__BB13_53:
	ld.shared.u32 	%r60, [_ZN6thrust24THRUST_300001_SM_1000_NS8cuda_cub4core6detail5shmemE+72];
	ld.shared.u64 	%rd52, [_ZN6thrust24THRUST_300001_SM_1000_NS8cuda_cub4core6detail5shmemE+80];
	setp.lt.s32 	%p247, %r602, %r60;
	mov.u64 	%rd420, %rd419;
	mov.u32 	%r603, %r602;
	@%p247 bra 	$L__BB13_56;
	setp.lt.s32 	%p248, %r60, %r602;
	mov.u64 	%rd420, %rd52;
	mov.u32 	%r603, %r60;
	@%p248 bra 	$L__BB13_56;
	setp.lt.s64 	%p249, %rd419, %rd52;
	min.s64 	%rd420, %rd419, %rd52;
	selp.b32 	%r603, %r602, %r60, %p249;
$L__BB13_56:
	ld.shared.u32 	%r63, [_ZN6thrust24THRUST_300001_SM_1000_NS8cuda_cub4core6detail5shmemE+88];
	ld.shared.u64 	%rd55, [_ZN6thrust24THRUST_300001_SM_1000_NS8cuda_cub4core6detail5shmemE+96];
	setp.lt.s32 	%p250, %r603, %r63;
	mov.u64 	%rd421, %rd420;
	mov.u32 	%r604, %r603;
	@%p250 bra 	$L__BB13_59;
	setp.lt.s32 	%p251, %r63, %r603;
	mov.u64 	%rd421, %rd55;
	mov.u32 	%r604, %r63;
	@%p251 bra 	$L__BB13_59;
	setp.lt.s64 	%p252, %rd420, %rd55;
	min.s64 	%rd421, %rd420, %rd55;
	selp.b32 	%r604, %r603, %r63, %p252;
$L__BB13_59:
	ld.shared.u32 	%r66, [_ZN6thrust24THRUST_300001_SM_1000_NS8cuda_cub4core6detail5shmemE+104];
	ld.shared.u64 	%rd58, [_ZN6thrust24THRUST_300001_SM_1000_NS8cuda_cub4core6detail5shmemE+112];
	setp.lt.s32 	%p253, %r604, %r66;
	mov.u64 	%rd422, %rd421;
	mov.u32 	%r605, %r604;
	@%p253 bra 	$L__BB13_62;
	setp.lt.s32 	%p254, %r66, %r604;
	mov.u64 	%rd422, %rd58;
	mov.u32 	%r605, %r66;
	@%p254 bra 	$L__BB13_62;
	setp.lt.s64 	%p255, %rd421, %rd58;
	min.s64 	%rd422, %rd421, %rd58;
	selp.b32 	%r605, %r604, %r66, %p255;
$L__BB13_62:
	ld.shared.u32 	%r69, [_ZN6thrust24THRUST_300001_SM_1000_NS8cuda_cub4core6detail5shmemE+120];
	ld.shared.u64 	%rd61, [_ZN6thrust24THRUST_300001_SM_1000_NS8cuda_cub4core6detail5shmemE+128];
	setp.lt.s32 	%p256, %r605, %r69;
	mov.u32 	%r665, %r605;
	mov.u64 	%rd486, %rd422;
	@%p256 bra 	$L__BB13_236;
	setp.lt.s32 	%p257, %r69, %r605;
	mov.u32 	%r665, %r69;
	mov.u64 	%rd486, %rd61;
	@%p257 bra 	$L__BB13_236;
	setp.lt.s64 	%p258, %rd422, %rd61;
	min.s64 	%rd486, %rd422, %rd61;
	selp.b32 	%r665, %r605, %r69, %p258;
	bra.uni 	$L__BB13_236;
$L__BB13_65:
	// begin inline asm
	mov.u32 %r360, %laneid;
	// end inline asm
	and.b32  	%r381, %r1, 992;
	add.s32 	%r382, %r381, 32;
	setp.gt.s32 	%p155, %r382, %r239;
	not.b32 	%r383, %r381;
	add.s32 	%r384, %r239, %r383;
	selp.b32 	%r379, %r384, 31, %p155;
	mov.b32 	%r378, 1;
	mov.b32 	%r380, -1;
	// begin inline asm
	shfl.sync.down.b32 %r361, %r593, %r378, %r379, %r380;
	// end inline asm
	// begin inline asm
	shfl.sync.down.b32 %r366, %r367, %r378, %r379, %r380;
	// end inline asm
	mov.b64 	{%r372, %r377}, %rd410;
	// begin inline asm
	shfl.sync.down.b32 %r371, %r372, %r378, %r379, %r380;
	// end inline asm
	// begin inline asm
	shfl.sync.down.b32 %r376, %r377, %r378, %r379, %r380;
	// end inline asm
	mov.b64 	%rd63, {%r371, %r376};
	setp.ge.s32 	%p156, %r360, %r379;
	setp.lt.s32 	%p157, %r593, %r361;
	or.pred  	%p158, %p156, %p157;
	mov.u64 	%rd423, %rd410;
	mov.u32 	%r606, %r593;
	@%p158 bra 	$L__BB13_68;
	setp.lt.s32 	%p159, %r361, %r593;
	mov.u64 	%rd423, %rd63;
	mov.u32 	%r606, %r361;
	@%p159 bra 	$L__BB13_68;
	setp.lt.s64 	%p160, %rd410, %rd63;
	min.s64 	%rd423, %rd410, %rd63;
	selp.b32 	%r606, %r593, %r361, %p160;
$L__BB13_68:
	mov.b32 	%r402, 2;
	mov.b32 	%r404, -1;
	// begin inline asm
	shfl.sync.down.b32 %r385, %r606, %r402, %r379, %r404;
	// end inline asm
	// begin inline asm
	shfl.sync.down.b32 %r390, %r391, %r402, %r379, %r404;
	// end inline asm
	mov.b64 	{%r396, %r401}, %rd423;
	// begin inline asm
	shfl.sync.down.b32 %r395, %r396, %r402, %r379, %r404;
	// end inline asm
	// begin inline asm
	shfl.sync.down.b32 %r400, %r401, %r402, %r379, %r404;
	// end inline asm
	mov.b64 	%rd66, {%r395, %r400};
	add.s32 	%r405, %r360, 2;
	setp.gt.s32 	%p161, %r405, %r379;
	setp.lt.s32 	%p162, %r606, %r385;
	or.pred  	%p163, %p161, %p162;
	mov.u64 	%rd424, %rd423;
	mov.u32 	%r607, %r606;
	@%p163 bra 	$L__BB13_71;
	setp.lt.s32 	%p164, %r385, %r606;
	mov.u64 	%rd424, %rd66;
	mov.u32 	%r607, %r385;
	@%p164 bra 	$L__BB13_71;
	setp.lt.s64 	%p165, %rd423, %rd66;
	min.s64 	%rd424, %rd423, %rd66;
	selp.b32 	%r607, %r606, %r385, %p165;
$L__BB13_71:
	mov.b32 	%r423, 4;
	mov.b32 	%r425, -1;
	// begin inline asm
	shfl.sync.down.b32 %r406, %r607, %r423, %r379, %r425;
	// end inline asm
	// begin inline asm
	shfl.sync.down.b32 %r411, %r412, %r423, %r379, %r425;
	// end inline asm
	mov.b64 	{%r417, %r422}, %rd424;
	// begin inline asm
	shfl.sync.down.b32 %r416, %r417, %r423, %r379, %r425;
	// end inline asm
	// begin inline asm
	shfl.sync.down.b32 %r421, %r422, %r423, %r379, %r425;
	// end inline asm
	mov.b64 	%rd69, {%r416, %r421};
	add.s32 	%r426, %r360, 4;
	setp.gt.s32 	%p166, %r426, %r379;
	setp.lt.s32 	%p167, %r607, %r406;
	or.pred  	%p168, %p166, %p167;
	mov.u32 	%r608, %r607;
	mov.u64 	%rd425, %rd424;
	@%p168 bra 	$L__BB13_74;
	setp.lt.s32 	%p169, %r406, %r607;
	mov.u32 	%r608, %r406;
	mov.u64 	%rd425, %rd69;
	@%p169 bra 	$L__BB13_74;
	setp.lt.s64 	%p170, %rd424, %rd69;
	selp.b32 	%r608, %r607, %r406, %p170;
	min.s64 	%rd425, %rd424, %rd69;
$L__BB13_74:
	mov.b32 	%r444, 8;
	mov.b32 	%r446, -1;
	// begin inline asm
	shfl.sync.down.b32 %r427, %r608, %r444, %r379, %r446;
	// end inline asm
	// begin inline asm
	shfl.sync.down.b32 %r432, %r433, %r444, %r379, %r446;
	// end inline asm
	mov.b64 	{%r438, %r443}, %rd425;
	// begin inline asm
	shfl.sync.down.b32 %r437, %r438, %r444, %r379, %r446;
	// end inline asm
	// begin inline asm
	shfl.sync.down.b32 %r442, %r443, %r444, %r379, %r446;
	// end inline asm
	mov.b64 	%rd72, {%r437, %r442};
	add.s32 	%r447, %r360, 8;
	setp.gt.s32 	%p171, %r447, %r379;
	setp.lt.s32 	%p172, %r608, %r427;
	or.pred  	%p173, %p171, %p172;
	mov.u32 	%r609, %r608;
	mov.u64 	%rd426, %rd425;
	@%p173 bra 	$L__BB13_77;
	setp.lt.s32 	%p174, %r427, %r608;
	mov.u32 	%r609, %r427;
	mov.u64 	%rd426, %rd72;
	@%p174 bra 	$L__BB13_77;
	setp.lt.s64 	%p175, %rd425, %rd72;
	selp.b32 	%r609, %r608, %r427, %p175;
	min.s64 	%rd426, %rd425, %rd72;
$L__BB13_77:
	mov.b32 	%r465, 16;
	mov.b32 	%r467, -1;
	// begin inline asm
	shfl.sync.down.b32 %r448, %r609, %r465, %r379, %r467;
	// end inline asm
	// begin inline asm
	shfl.sync.down.b32 %r453, %r454, %r465, %r379, %r467;
	// end inline asm
	mov.b64 	{%r459, %r464}, %rd426;
	// begin inline asm
	shfl.sync.down.b32 %r458, %r459, %r465, %r379, %r467;
	// end inline asm
	// begin inline asm
	shfl.sync.down.b32 %r463, %r464, %r465, %r379, %r467;
	// end inline asm
	mov.b64 	%rd75, {%r458, %r463};
	add.s32 	%r468, %r360, 16;
	setp.gt.s32 	%p176, %r468, %r379;
	setp.lt.s32 	%p177, %r609, %r448;
	or.pred  	%p178, %p176, %p177;
	mov.u32 	%r665, %r609;
	mov.u64 	%rd486, %rd426;
	@%p178 bra 	$L__BB13_80;
	setp.lt.s32 	%p179, %r448, %r609;
	mov.u32 	%r665, %r448;
	mov.u64 	%rd486, %rd75;
	@%p179 bra 	$L__BB13_80;
	setp.lt.s64 	%p180, %rd426, %rd75;
	selp.b32 	%r665, %r609, %r448, %p180;
	min.s64 	%rd486, %rd426, %rd75;
$L__BB13_80:
	setp.ne.s32 	%p181, %r360, 0;
	@%p181 bra 	$L__BB13_82;
	shr.u32 	%r469, %r1, 1;
	and.b32  	%r470, %r469, 496;
	mov.u32 	%r471, _ZN6thrust24THRUST_300001_SM_1000_NS8cuda_cub4core6detail5shmemE;
	add.s32 	%r472, %r471, %r470;
	st.shared.u32 	[%r472+8], %r665;
	st.shared.u64 	[%r472+16], %rd486;
$L__BB13_82:
	bar.sync 	0;
	setp.ne.s32 	%p182, %r1, 0;
	@%p182 bra 	$L__BB13_236;
	setp.lt.s32 	%p183, %r239, 33;
	mov.u32 	%r611, %r665;
	mov.u64 	%rd428, %rd486;
	@%p183 bra 	$L__BB13_87;
	ld.shared.u32 	%r88, [_ZN6thrust24THRUST_300001_SM_1000_NS8cuda_cub4core6detail5shmemE+24];
	ld.shared.u64 	%rd78, [_ZN6thrust24THRUST_300001_SM_1000_NS8cuda_cub4core6detail5shmemE+32];
	setp.lt.s32 	%p184, %r665, %r88;
	mov.u32 	%r611, %r665;
	mov.u64 	%rd428, %rd486;
	@%p184 bra 	$L__BB13_87;
	setp.lt.s32 	%p185, %r88, %r665;
	mov.u32 	%r611, %r88;
	mov.u64 	%rd428, %rd78;
	@%p185 bra 	$L__BB13_87;
	setp.lt.s64 	%p186, %rd486, %rd78;
	selp.b32 	%r611, %r665, %r88, %p186;
	min.s64 	%rd428, %rd486, %rd78;
$L__BB13_87:
	setp.lt.s32 	%p187, %r239, 65;
	mov.u32 	%r612, %r611;
	mov.u64 	%rd429, %rd428;
	@%p187 bra 	$L__BB13_91;
	ld.shared.u32 	%r91, [_ZN6thrust24THRUST_300001_SM_1000_NS8cuda_cub4core6detail5shmemE+40];
	ld.shared.u64 	%rd81, [_ZN6thrust24THRUST_300001_SM_1000_NS8cuda_cub4core6detail5shmemE+48];
	setp.lt.s32 	%p188, %r611, %r91;
	mov.u32 	%r612, %r611;
	mov.u64 	%rd429, %rd428;
	@%p188 bra 	$L__BB13_91;
	setp.lt.s32 	%p189, %r91, %r611;
	mov.u32 	%r612, %r91;
	mov.u64 	%rd429, %rd81;
	@%p189 bra 	$L__BB13_91;
	setp.lt.s64 	%p190, %rd428, %rd81;
	selp.b32 	%r612, %r611, %r91, %p190;
	min.s64 	%rd429, %rd428, %rd81;
$L__BB13_91:
	setp.lt.s32 	%p191, %r239, 97;
	mov.u32 	%r613, %r612;
	mov.u64 	%rd430, %rd429;
	@%p191 bra 	$L__BB13_95;
	ld.shared.u32 	%r94, [_ZN6thrust24THRUST_300001_SM_1000_NS8cuda_cub4core6detail5shmemE+56];
	ld.shared.u64 	%rd84, [_ZN6thrust24THRUST_300001_SM_1000_NS8cuda_cub4core6detail5shmemE+64];
	setp.lt.s32 	%p192, %r612, %r94;
	mov.u32 	%r613, %r612;
	mov.u64 	%rd430, %rd429;
	@%p192 bra 	$L__BB13_95;
	setp.lt.s32 	%p193, %r94, %r612;
	mov.u32 	%r613, %r94;
	mov.u64 	%rd430, %rd84;
	@%p193 bra 	$L__BB13_95;
	setp.lt.s64 	%p194, %rd429, %rd84;
	selp.b32 	%r613, %r612, %r94, %p194;
	min.s64 	%rd430, %rd429, %rd84;
$L__BB13_95:
	setp.lt.s32 	%p195, %r239, 129;
	mov.u32 	%r614, %r613;
	mov.u64 	%rd431, %rd430;
	@%p195 bra 	$L__BB13_99;
	ld.shared.u32 	%r97, [_ZN6thrust24THRUST_300001_SM_1000_NS8cuda_cub4core6detail5shmemE+72];
	ld.shared.u64 	%rd87, [_ZN6thrust24THRUST_300001_SM_1000_NS8cuda_cub4core6detail5shmemE+80];
	setp.lt.s32 	%p196, %r613, %r97;
	mov.u32 	%r614, %r613;
	mov.u64 	%rd431, %rd430;
	@%p196 bra 	$L__BB13_99;
	setp.lt.s32 	%p197, %r97, %r613;
	mov.u32 	%r614, %r97;
	mov.u64 	%rd431, %rd87;
	@%p197 bra 	$L__BB13_99;
	setp.lt.s64 	%p198, %rd430, %rd87;
	selp.b32 	%r614, %r613, %r97, %p198;
	min.s64 	%rd431, %rd430, %rd87;
$L__BB13_99:
	setp.lt.s32 	%p199, %r239, 161;
	mov.u32 	%r615, %r614;
	mov.u64 	%rd432, %rd431;
	@%p199 bra 	$L__BB13_103;
	ld.shared.u32 	%r100, [_ZN6thrust24THRUST_300001_SM_1000_NS8cuda_cub4core6detail5shmemE+88];
	ld.shared.u64 	%rd90, [_ZN6thrust24THRUST_300001_SM_1000_NS8cuda_cub4core6detail5shmemE+96];
	setp.lt.s32 	%p200, %r614, %r100;
	mov.u32 	%r615, %r614;
	mov.u64 	%rd432, %rd431;
	@%p200 bra 	$L__BB13_103;
	setp.lt.s32 	%p201, %r100, %r614;
	mov.u32 	%r615, %r100;
	mov.u64 	%rd432, %rd90;
	@%p201 bra 	$L__BB13_103;
	setp.lt.s64 	%p202, %rd431, %rd90;
	selp.b32 	%r615, %r614, %r100, %p202;
	min.s64 	%rd432, %rd431, %rd90;
$L__BB13_103:
	setp.lt.s32 	%p203, %r239, 193;
	mov.u32 	%r616, %r615;
	mov.u64 	%rd433, %rd432;
	@%p203 bra 	$L__BB13_107;
	ld.shared.u32 	%r103, [_ZN6thrust24THRUST_300001_SM_1000_NS8cuda_cub4core6detail5shmemE+104];
	ld.shared.u64 	%rd93, [_ZN6thrust24THRUST_300001_SM_1000_NS8cuda_cub4core6detail5shmemE+112];
	setp.lt.s32 	%p204, %r615, %r103;
	mov.u32 	%r616, %r615;
	mov.u64 	%rd433, %rd432;
	@%p204 bra 	$L__BB13_107;
	setp.lt.s32 	%p205, %r103, %r615;
	mov.u32 	%r616, %r103;
	mov.u64 	%rd433, %rd93;
	@%p205 bra 	$L__BB13_107;
	setp.lt.s64 	%p206, %rd432, %rd93;
	selp.b32 	%r616, %r615, %r103, %p206;
	min.s64 	%rd433, %rd432, %rd93;
$L__BB13_107:
	setp.lt.s32 	%p207, %r239, 225;
	mov.u32 	%r665, %r616;
	mov.u64 	%rd486, %rd433;
	@%p207 bra 	$L__BB13_236;
	ld.shared.u32 	%r106, [_ZN6thrust24THRUST_300001_SM_1000_NS8cuda_cub4core6detail5shmemE+120];
	ld.shared.u64 	%rd96, [_ZN6thrust24THRUST_300001_SM_1000_NS8cuda_cub4core6detail5shmemE+128];
	setp.lt.s32 	%p208, %r616, %r106;
	mov.u32 	%r665, %r616;
	mov.u64 	%rd486, %rd433;
	@%p208 bra 	$L__BB13_236;
	setp.lt.s32 	%p209, %r106, %r616;
	mov.u32 	%r665, %r106;
	mov.u64 	%rd486, %rd96;
	@%p209 bra 	$L__BB13_236;
	setp.lt.s64 	%p210, %rd433, %rd96;
	selp.b32 	%r665, %r616, %r106, %p210;
	min.s64 	%rd486, %rd433, %rd96;
	bra.uni 	$L__BB13_236;
$L__BB13_111:
	ld.param.u64 	%rd391, [_ZN6thrust24THRUST_300001_SM_1000_NS8cuda_cub4core6detail13_kernel_agentINS1_8__reduce11ReduceAgentIPN4cuda3std3__45tupleIJilEEESC_SB_lNS1_9__extrema9arg_min_fIilNS9_4lessIiEEEEEEJSC_SC_iSH_EEEvDpT0__param_0];
	mov.u32 	%r108, %tid.x;
	cvt.u64.u32 	%rd98, %r108;
	mul.wide.u32 	%rd258, %r108, 16;
	add.s64 	%rd239, %rd391, %rd258;
	// begin inline asm
	ld.global.nc.u64 %rd238, [%rd239];
	// end inline asm
	add.s64 	%rd241, %rd239, 8;
	// begin inline asm
	ld.global.nc.u64 %rd240, [%rd241];
	// end inline asm
	cvt.u32.u64 	%r109, %rd238;
	add.s64 	%rd243, %rd239, 4096;
	// begin inline asm
	ld.global.nc.u64 %rd242, [%rd243];
	// end inline asm
	add.s64 	%rd245, %rd239, 4104;
	// begin inline asm
	ld.global.nc.u64 %rd244, [%rd245];
	// end inline asm
	cvt.u32.u64 	%r110, %rd242;
	add.s64 	%rd247, %rd239, 8192;
	// begin inline asm
	ld.global.nc.u64 %rd246, [%rd247];
	// end inline asm
	add.s64 	%rd249, %rd239, 8200;
	// begin inline asm
	ld.global.nc.u64 %rd248, [%rd249];
	// end inline asm
	cvt.u32.u64 	%r111, %rd246;
	add.s64 	%rd251, %rd239, 12288;
	// begin inline asm
	ld.global.nc.u64 %rd250, [%rd251];
	// end inline asm
	add.s64 	%rd253, %rd239, 12296;
	// begin inline asm
	ld.global.nc.u64 %rd252, [%rd253];
	// end inline asm
	cvt.u32.u64 	%r112, %rd250;
	add.s64 	%rd255, %rd239, 16384;
	// begin inline asm
	ld.global.nc.u64 %rd254, [%rd255];
	// end inline asm
	add.s64 	%rd257, %rd239, 16392;
	// begin inline asm
	ld.global.nc.u64 %rd256, [%rd257];
	// end inline asm
	cvt.u32.u64 	%r113, %rd254;
	setp.lt.s32 	%p3, %r109, %r110;
	mov.u32 	%r617, %r109;
	mov.u64 	%rd434, %rd240;
	@%p3 bra 	$L__BB13_114;
	setp.lt.s32 	%p4, %r110, %r109;
	mov.u32 	%r617, %r110;
	mov.u64 	%rd434, %rd244;
	@%p4 bra 	$L__BB13_114;
	setp.lt.s64 	%p5, %rd240, %rd244;
	selp.b32 	%r617, %r109, %r110, %p5;
	min.s64 	%rd434, %rd240, %rd244;
$L__BB13_114:
	setp.lt.s32 	%p6, %r617, %r111;
	mov.u32 	%r618, %r617;
	mov.u64 	%rd435, %rd434;
	@%p6 bra 	$L__BB13_117;
	setp.lt.s32 	%p7, %r111, %r617;
	mov.u32 	%r618, %r111;
	mov.u64 	%rd435, %rd248;
	@%p7 bra 	$L__BB13_117;
	setp.lt.s64 	%p8, %rd434, %rd248;
	selp.b32 	%r618, %r617, %r111, %p8;
	min.s64 	%rd435, %rd434, %rd248;
$L__BB13_117:
	setp.lt.s32 	%p9, %r618, %r112;
	mov.u32 	%r619, %r618;
	mov.u64 	%rd436, %rd435;
	@%p9 bra 	$L__BB13_120;
	setp.lt.s32 	%p10, %r112, %r618;
	mov.u32 	%r619, %r112;
	mov.u64 	%rd436, %rd252;
	@%p10 bra 	$L__BB13_120;
	setp.lt.s64 	%p11, %rd435, %rd252;
	selp.b32 	%r619, %r618, %r112, %p11;
	min.s64 	%rd436, %rd435, %rd252;
$L__BB13_120:
	setp.lt.s32 	%p12, %r619, %r113;
	mov.u32 	%r652, %r619;
	mov.u64 	%rd473, %rd436;
	@%p12 bra 	$L__BB13_123;
	setp.lt.s32 	%p13, %r113, %r619;
	mov.u32 	%r652, %r113;
	mov.u64 	%rd473, %rd256;
	@%p13 bra 	$L__BB13_123;
	setp.lt.s64 	%p14, %rd436, %rd256;
	selp.b32 	%r652, %r619, %r113, %p14;
	min.s64 	%rd473, %rd436, %rd256;
$L__BB13_123:
	setp.lt.u32 	%p15, %r239, 2560;
	mov.b64 	%rd452, 1280;
	@%p15 bra 	$L__BB13_174;
	add.s64 	%rd262, %rd1, -2560;
	mul.hi.u64 	%rd263, %rd262, -3689348814741910323;
	shr.u64 	%rd112, %rd263, 10;
	setp.lt.u64 	%p16, %rd262, 1280;
	mov.b64 	%rd452, 1280;
	@%p16 bra 	$L__BB13_157;
	ld.param.u64 	%rd392, [_ZN6thrust24THRUST_300001_SM_1000_NS8cuda_cub4core6detail13_kernel_agentINS1_8__reduce11ReduceAgentIPN4cuda3std3__45tupleIJilEEESC_SB_lNS1_9__extrema9arg_min_fIilNS9_4lessIiEEEEEEJSC_SC_iSH_EEEvDpT0__param_0];
	add.s64 	%rd265, %rd112, 1;
	and.b64  	%rd438, %rd265, 36028797018963966;
	shl.b64 	%rd266, %rd98, 4;
	add.s64 	%rd267, %rd266, %rd392;
	add.s64 	%rd439, %rd267, 57352;
	mov.b64 	%rd452, 1280;
$L__BB13_126:
	add.s64 	%rd269, %rd439, -36872;
	// begin inline asm
	ld.global.nc.u64 %rd268, [%rd269];
	// end inline asm
	add.s64 	%rd271, %rd439, -36864;
	// begin inline asm
	ld.global.nc.u64 %rd270, [%rd271];
	// end inline asm
	cvt.u32.u64 	%r123, %rd268;
	add.s64 	%rd273, %rd439, -32776;
	// begin inline asm
	ld.global.nc.u64 %rd272, [%rd273];
	// end inline asm
	add.s64 	%rd275, %rd439, -32768;
	// begin inline asm
	ld.global.nc.u64 %rd274, [%rd275];
	// end inline asm
	cvt.u32.u64 	%r124, %rd272;
	add.s64 	%rd277, %rd439, -28680;
	// begin inline asm
	ld.global.nc.u64 %rd276, [%rd277];
	// end inline asm
	add.s64 	%rd279, %rd439, -28672;
	// begin inline asm
	ld.global.nc.u64 %rd278, [%rd279];
	// end inline asm
	cvt.u32.u64 	%r125, %rd276;
	add.s64 	%rd281, %rd439, -24584;
	// begin inline asm
	ld.global.nc.u64 %rd280, [%rd281];
	// end inline asm
	add.s64 	%rd283, %rd439, -24576;
	// begin inline asm
	ld.global.nc.u64 %rd282, [%rd283];
	// end inline asm
	cvt.u32.u64 	%r126, %rd280;
	add.s64 	%rd285, %rd439, -20488;
	// begin inline asm
	ld.global.nc.u64 %rd284, [%rd285];
	// end inline asm
	add.s64 	%rd287, %rd439, -20480;
	// begin inline asm
	ld.global.nc.u64 %rd286, [%rd287];
	// end inline asm
	cvt.u32.u64 	%r127, %rd284;
	setp.lt.s32 	%p17, %r652, %r123;
	mov.u32 	%r622, %r652;
	mov.u64 	%rd442, %rd473;
	@%p17 bra 	$L__BB13_129;
	setp.lt.s32 	%p18, %r123, %r652;
	mov.u32 	%r622, %r123;
	mov.u64 	%rd442, %rd270;
	@%p18 bra 	$L__BB13_129;
	setp.lt.s64 	%p19, %rd473, %rd270;
	selp.b32 	%r622, %r652, %r123, %p19;
	min.s64 	%rd442, %rd473, %rd270;
$L__BB13_129:
	setp.lt.s32 	%p20, %r622, %r124;
	mov.u32 	%r623, %r622;
	mov.u64 	%rd443, %rd442;
	@%p20 bra 	$L__BB13_132;
	setp.lt.s32 	%p21, %r124, %r622;
	mov.u32 	%r623, %r124;
	mov.u64 	%rd443, %rd274;
	@%p21 bra 	$L__BB13_132;
	setp.lt.s64 	%p22, %rd442, %rd274;
	selp.b32 	%r623, %r622, %r124, %p22;
	min.s64 	%rd443, %rd442, %rd274;
$L__BB13_132:
	setp.lt.s32 	%p23, %r623, %r125;
	mov.u32 	%r624, %r623;
	mov.u64 	%rd444, %rd443;
	@%p23 bra 	$L__BB13_135;
	setp.lt.s32 	%p24, %r125, %r623;
	mov.u32 	%r624, %r125;
	mov.u64 	%rd444, %rd278;
	@%p24 bra 	$L__BB13_135;
	setp.lt.s64 	%p25, %rd443, %rd278;
	selp.b32 	%r624, %r623, %r125, %p25;
	min.s64 	%rd444, %rd443, %rd278;
$L__BB13_135:
	setp.lt.s32 	%p26, %r624, %r126;
	mov.u32 	%r625, %r624;
	mov.u64 	%rd445, %rd444;
	@%p26 bra 	$L__BB13_138;
	setp.lt.s32 	%p27, %r126, %r624;
	mov.u32 	%r625, %r126;
	mov.u64 	%rd445, %rd282;
	@%p27 bra 	$L__BB13_138;
	setp.lt.s64 	%p28, %rd444, %rd282;
	selp.b32 	%r625, %r624, %r126, %p28;
	min.s64 	%rd445, %rd444, %rd282;
$L__BB13_138:
	setp.lt.s32 	%p29, %r625, %r127;
	mov.u32 	%r626, %r625;
	mov.u64 	%rd446, %rd445;
	@%p29 bra 	$L__BB13_141;
	setp.lt.s32 	%p30, %r127, %r625;
	mov.u32 	%r626, %r127;
	mov.u64 	%rd446, %rd286;
	@%p30 bra 	$L__BB13_141;
	setp.lt.s64 	%p31, %rd445, %rd286;
	selp.b32 	%r626, %r625, %r127, %p31;
	min.s64 	%rd446, %rd445, %rd286;
$L__BB13_141:
	add.s64 	%rd289, %rd439, -16392;
	// begin inline asm
	ld.global.nc.u64 %rd288, [%rd289];
	// end inline asm
	add.s64 	%rd291, %rd439, -16384;
	// begin inline asm
	ld.global.nc.u64 %rd290, [%rd291];
	// end inline asm
	cvt.u32.u64 	%r138, %rd288;
	add.s64 	%rd293, %rd439, -12296;
	// begin inline asm
	ld.global.nc.u64 %rd292, [%rd293];
	// end inline asm
	add.s64 	%rd295, %rd439, -12288;
	// begin inline asm
	ld.global.nc.u64 %rd294, [%rd295];
	// end inline asm
	cvt.u32.u64 	%r139, %rd292;
	add.s64 	%rd297, %rd439, -8200;
	// begin inline asm
	ld.global.nc.u64 %rd296, [%rd297];
	// end inline asm
	add.s64 	%rd299, %rd439, -8192;
	// begin inline asm
	ld.global.nc.u64 %rd298, [%rd299];
	// end inline asm
	cvt.u32.u64 	%r140, %rd296;
	add.s64 	%rd301, %rd439, -4104;
	// begin inline asm
	ld.global.nc.u64 %rd300, [%rd301];
	// end inline asm
	add.s64 	%rd303, %rd439, -4096;
	// begin inline asm
	ld.global.nc.u64 %rd302, [%rd303];
	// end inline asm
	cvt.u32.u64 	%r141, %rd300;
	add.s64 	%rd305, %rd439, -8;
	// begin inline asm
	ld.global.nc.u64 %rd304, [%rd305];
	// end inline asm
	// begin inline asm
	ld.global.nc.u64 %rd306, [%rd439];
	// end inline asm
	cvt.u32.u64 	%r142, %rd304;
	setp.lt.s32 	%p32, %r626, %r138;
	mov.u32 	%r627, %r626;
	mov.u64 	%rd447, %rd446;
	@%p32 bra 	$L__BB13_144;
	setp.lt.s32 	%p33, %r138, %r626;
	mov.u32 	%r627, %r138;
	mov.u64 	%rd447, %rd290;
	@%p33 bra 	$L__BB13_144;
	setp.lt.s64 	%p34, %rd446, %rd290;
	selp.b32 	%r627, %r626, %r138, %p34;
	min.s64 	%rd447, %rd446, %rd290;
$L__BB13_144:
	setp.lt.s32 	%p35, %r627, %r139;
	mov.u32 	%r628, %r627;
	mov.u64 	%rd448, %rd447;
	@%p35 bra 	$L__BB13_147;
	setp.lt.s32 	%p36, %r139, %r627;
	mov.u32 	%r628, %r139;
	mov.u64 	%rd448, %rd294;
	@%p36 bra 	$L__BB13_147;
	setp.lt.s64 	%p37, %rd447, %rd294;
	selp.b32 	%r628, %r627, %r139, %p37;
	min.s64 	%rd448, %rd447, %rd294;
$L__BB13_147:
	setp.lt.s32 	%p38, %r628, %r140;
	mov.u32 	%r629, %r628;
	mov.u64 	%rd449, %rd448;
	@%p38 bra 	$L__BB13_150;
	setp.lt.s32 	%p39, %r140, %r628;
	mov.u32 	%r629, %r140;
	mov.u64 	%rd449, %rd298;
	@%p39 bra 	$L__BB13_150;
	setp.lt.s64 	%p40, %rd448, %rd298;
	selp.b32 	%r629, %r628, %r140, %p40;
	min.s64 	%rd449, %rd448, %rd298;
$L__BB13_150:
	setp.lt.s32 	%p41, %r629, %r141;
	mov.u32 	%r630, %r629;
	mov.u64 	%rd450, %rd449;
	@%p41 bra 	$L__BB13_153;
	setp.lt.s32 	%p42, %r141, %r629;
	mov.u32 	%r630, %r141;
	mov.u64 	%rd450, %rd302;
	@%p42 bra 	$L__BB13_153;
	setp.lt.s64 	%p43, %rd449, %rd302;
	selp.b32 	%r630, %r629, %r141, %p43;
	min.s64 	%rd450, %rd449, %rd302;
$L__BB13_153:
	setp.lt.s32 	%p44, %r630, %r142;
	mov.u32 	%r652, %r630;
	mov.u64 	%rd473, %rd450;
	@%p44 bra 	$L__BB13_156;
	setp.lt.s32 	%p45, %r142, %r630;
	mov.u32 	%r652, %r142;
	mov.u64 	%rd473, %rd306;
	@%p45 bra 	$L__BB13_156;
	setp.lt.s64 	%p46, %rd450, %rd306;
	selp.b32 	%r652, %r630, %r142, %p46;
	min.s64 	%rd473, %rd450, %rd306;
$L__BB13_156:
	add.s64 	%rd452, %rd452, 2560;
	add.s64 	%rd439, %rd439, 40960;
	add.s64 	%rd438, %rd438, -2;
	setp.ne.s64 	%p47, %rd438, 0;
	@%p47 bra 	$L__BB13_126;
$L__BB13_157:
	and.b64  	%rd308, %rd112, 1;
	setp.eq.b64 	%p48, %rd308, 1;
	@%p48 bra 	$L__BB13_174;
	ld.param.u64 	%rd393, [_ZN6thrust24THRUST_300001_SM_1000_NS8cuda_cub4core6detail13_kernel_agentINS1_8__reduce11ReduceAgentIPN4cuda3std3__45tupleIJilEEESC_SB_lNS1_9__extrema9arg_min_fIilNS9_4lessIiEEEEEEJSC_SC_iSH_EEEvDpT0__param_0];
	shl.b64 	%rd329, %rd452, 4;
	add.s64 	%rd331, %rd393, %rd258;
	add.s64 	%rd310, %rd331, %rd329;
	// begin inline asm
	ld.global.nc.u64 %rd309, [%rd310];
	// end inline asm
	add.s64 	%rd312, %rd310, 8;
	// begin inline asm
	ld.global.nc.u64 %rd311, [%rd312];
	// end inline asm
	cvt.u32.u64 	%r155, %rd309;
	add.s64 	%rd314, %rd310, 4096;
	// begin inline asm
	ld.global.nc.u64 %rd313, [%rd314];
	// end inline asm
	add.s64 	%rd316, %rd310, 4104;
	// begin inline asm
	ld.global.nc.u64 %rd315, [%rd316];
	// end inline asm
	cvt.u32.u64 	%r156, %rd313;
	add.s64 	%rd318, %rd310, 8192;
	// begin inline asm
	ld.global.nc.u64 %rd317, [%rd318];
	// end inline asm
	add.s64 	%rd320, %rd310, 8200;
	// begin inline asm
	ld.global.nc.u64 %rd319, [%rd320];
	// end inline asm
	cvt.u32.u64 	%r157, %rd317;
	add.s64 	%rd322, %rd310, 12288;
	// begin inline asm
	ld.global.nc.u64 %rd321, [%rd322];
	// end inline asm
	add.s64 	%rd324, %rd310, 12296;
	// begin inline asm
	ld.global.nc.u64 %rd323, [%rd324];
	// end inline asm
	cvt.u32.u64 	%r158, %rd321;
	add.s64 	%rd326, %rd310, 16384;
	// begin inline asm
	ld.global.nc.u64 %rd325, [%rd326];
	// end inline asm
	add.s64 	%rd328, %rd310, 16392;
	// begin inline asm
	ld.global.nc.u64 %rd327, [%rd328];
	// end inline asm
	cvt.u32.u64 	%r159, %rd325;
	setp.lt.s32 	%p49, %r652, %r155;
	mov.u32 	%r634, %r652;
	mov.u64 	%rd456, %rd473;
	@%p49 bra 	$L__BB13_161;
	setp.lt.s32 	%p50, %r155, %r652;
	mov.u32 	%r634, %r155;
	mov.u64 	%rd456, %rd311;
	@%p50 bra 	$L__BB13_161;
	setp.lt.s64 	%p51, %rd473, %rd311;
	selp.b32 	%r634, %r652, %r155, %p51;
	min.s64 	%rd456, %rd473, %rd311;
$L__BB13_161:
	setp.lt.s32 	%p52, %r634, %r156;
	mov.u32 	%r635, %r634;
	mov.u64 	%rd457, %rd456;
	@%p52 bra 	$L__BB13_164;
	setp.lt.s32 	%p53, %r156, %r634;
	mov.u32 	%r635, %r156;
	mov.u64 	%rd457, %rd315;
	@%p53 bra 	$L__BB13_164;
	setp.lt.s64 	%p54, %rd456, %rd315;
	selp.b32 	%r635, %r634, %r156, %p54;
	min.s64 	%rd457, %rd456, %rd315;
$L__BB13_164:
	setp.lt.s32 	%p55, %r635, %r157;
	mov.u32 	%r636, %r635;
	mov.u64 	%rd458, %rd457;
	@%p55 bra 	$L__BB13_167;
	setp.lt.s32 	%p56, %r157, %r635;
	mov.u32 	%r636, %r157;
	mov.u64 	%rd458, %rd319;
	@%p56 bra 	$L__BB13_167;
	setp.lt.s64 	%p57, %rd457, %rd319;
	selp.b32 	%r636, %r635, %r157, %p57;
	min.s64 	%rd458, %rd457, %rd319;
$L__BB13_167:
	setp.lt.s32 	%p58, %r636, %r158;
	mov.u32 	%r637, %r636;
	mov.u64 	%rd459, %rd458;
	@%p58 bra 	$L__BB13_170;
	setp.lt.s32 	%p59, %r158, %r636;
	mov.u32 	%r637, %r158;
	mov.u64 	%rd459, %rd323;
	@%p59 bra 	$L__BB13_170;
	setp.lt.s64 	%p60, %rd458, %rd323;
	selp.b32 	%r637, %r636, %r158, %p60;
	min.s64 	%rd459, %rd458, %rd323;
$L__BB13_170:
	setp.lt.s32 	%p61, %r637, %r159;
	mov.u32 	%r652, %r637;
	mov.u64 	%rd473, %rd459;
	@%p61 bra 	$L__BB13_173;
	setp.lt.s32 	%p62, %r159, %r637;
	mov.u32 	%r652, %r159;
	mov.u64 	%rd473, %rd327;
	@%p62 bra 	$L__BB13_173;
	setp.lt.s64 	%p63, %rd459, %rd327;
	selp.b32 	%r652, %r637, %r159, %p63;
	min.s64 	%rd473, %rd459, %rd327;
$L__BB13_173:
	add.s64 	%rd452, %rd452, 1280;
$L__BB13_174:
	cvt.s64.s32 	%rd332, %r239;
	setp.ge.s64 	%p64, %rd452, %rd332;
	@%p64 bra 	$L__BB13_197;
	cvt.u32.u64 	%r171, %rd452;
	sub.s32 	%r172, %r239, %r171;
	setp.ge.s32 	%p65, %r108, %r172;
	@%p65 bra 	$L__BB13_197;
	not.b32 	%r242, %r108;
	add.s32 	%r243, %r239, %r242;
	sub.s32 	%r173, %r243, %r171;
	and.b32  	%r244, %r173, 768;
	setp.eq.s32 	%p66, %r244, 768;
	mov.u32 	%r644, %r108;
	@%p66 bra 	$L__BB13_182;
	ld.param.u64 	%rd394, [_ZN6thrust24THRUST_300001_SM_1000_NS8cuda_cub4core6detail13_kernel_agentINS1_8__reduce11ReduceAgentIPN4cuda3std3__45tupleIJilEEESC_SB_lNS1_9__extrema9arg_min_fIilNS9_4lessIiEEEEEEJSC_SC_iSH_EEEvDpT0__param_0];
	cvt.u64.u32 	%rd334, %r108;
	add.s64 	%rd335, %rd452, %rd334;
	shl.b64 	%rd336, %rd335, 4;
	add.s64 	%rd463, %rd394, %rd336;
	shr.u32 	%r245, %r173, 8;
	add.s32 	%r246, %r245, 1;
	and.b32  	%r247, %r246, 3;
	neg.s32 	%r640, %r247;
	mov.u32 	%r644, %r108;
$L__BB13_178:
	.pragma "nounroll";
	mov.u64 	%rd176, %rd473;
	mov.u32 	%r177, %r652;
	// begin inline asm
	ld.global.nc.u64 %rd337, [%rd463];
	// end inline asm
	add.s64 	%rd340, %rd463, 8;
	// begin inline asm
	ld.global.nc.u64 %rd339, [%rd340];
	// end inline asm
	cvt.u32.u64 	%r178, %rd337;
	setp.lt.s32 	%p67, %r177, %r178;
	@%p67 bra 	$L__BB13_181;
	setp.lt.s32 	%p68, %r178, %r177;
	mov.u32 	%r652, %r178;
	mov.u64 	%rd473, %rd339;
	@%p68 bra 	$L__BB13_181;
	setp.lt.s64 	%p69, %rd176, %rd339;
	selp.b32 	%r652, %r177, %r178, %p69;
	min.s64 	%rd473, %rd176, %rd339;
$L__BB13_181:
	add.s32 	%r644, %r644, 256;
	add.s64 	%rd463, %rd463, 4096;
	add.s32 	%r640, %r640, 1;
	setp.ne.s32 	%p70, %r640, 0;
	@%p70 bra 	$L__BB13_178;
$L__BB13_182:
	setp.lt.u32 	%p71, %r173, 768;
	@%p71 bra 	$L__BB13_197;
	ld.param.u64 	%rd395, [_ZN6thrust24THRUST_300001_SM_1000_NS8cuda_cub4core6detail13_kernel_agentINS1_8__reduce11ReduceAgentIPN4cuda3std3__45tupleIJilEEESC_SB_lNS1_9__extrema9arg_min_fIilNS9_4lessIiEEEEEEJSC_SC_iSH_EEEvDpT0__param_0];
	cvt.u64.u32 	%rd341, %r644;
	add.s64 	%rd342, %rd452, %rd341;
	shl.b64 	%rd343, %rd342, 4;
	add.s64 	%rd344, %rd343, %rd395;
	add.s64 	%rd468, %rd344, 12296;
$L__BB13_184:
	add.s64 	%rd346, %rd468, -12296;
	// begin inline asm
	ld.global.nc.u64 %rd345, [%rd346];
	// end inline asm
	add.s64 	%rd348, %rd468, -12288;
	// begin inline asm
	ld.global.nc.u64 %rd347, [%rd348];
	// end inline asm
	cvt.u32.u64 	%r188, %rd345;
	setp.lt.s32 	%p72, %r652, %r188;
	mov.u32 	%r649, %r652;
	mov.u64 	%rd470, %rd473;
	@%p72 bra 	$L__BB13_187;
	setp.lt.s32 	%p73, %r188, %r652;
	mov.u32 	%r649, %r188;
	mov.u64 	%rd470, %rd347;
	@%p73 bra 	$L__BB13_187;
	setp.lt.s64 	%p74, %rd473, %rd347;
	selp.b32 	%r649, %r652, %r188, %p74;
	min.s64 	%rd470, %rd473, %rd347;
$L__BB13_187:
	add.s64 	%rd350, %rd468, -8200;
	// begin inline asm
	ld.global.nc.u64 %rd349, [%rd350];
	// end inline asm
	add.s64 	%rd352, %rd468, -8192;
	// begin inline asm
	ld.global.nc.u64 %rd351, [%rd352];
	// end inline asm
	cvt.u32.u64 	%r191, %rd349;
	setp.lt.s32 	%p75, %r649, %r191;
	mov.u32 	%r650, %r649;
	mov.u64 	%rd471, %rd470;
	@%p75 bra 	$L__BB13_190;
	setp.lt.s32 	%p76, %r191, %r649;
	mov.u32 	%r650, %r191;
	mov.u64 	%rd471, %rd351;
	@%p76 bra 	$L__BB13_190;
	setp.lt.s64 	%p77, %rd470, %rd351;
	selp.b32 	%r650, %r649, %r191, %p77;
	min.s64 	%rd471, %rd470, %rd351;
$L__BB13_190:
	add.s64 	%rd354, %rd468, -4104;
	// begin inline asm
	ld.global.nc.u64 %rd353, [%rd354];
	// end inline asm
	add.s64 	%rd356, %rd468, -4096;
	// begin inline asm
	ld.global.nc.u64 %rd355, [%rd356];
	// end inline asm
	cvt.u32.u64 	%r194, %rd353;
	setp.lt.s32 	%p78, %r650, %r194;
	mov.u32 	%r651, %r650;
	mov.u64 	%rd472, %rd471;
	@%p78 bra 	$L__BB13_193;
	setp.lt.s32 	%p79, %r194, %r650;
	mov.u32 	%r651, %r194;
	mov.u64 	%rd472, %rd355;
	@%p79 bra 	$L__BB13_193;
	setp.lt.s64 	%p80, %rd471, %rd355;
	selp.b32 	%r651, %r650, %r194, %p80;
	min.s64 	%rd472, %rd471, %rd355;
$L__BB13_193:
	add.s64 	%rd358, %rd468, -8;
	// begin inline asm
	ld.global.nc.u64 %rd357, [%rd358];
	// end inline asm
	// begin inline asm
	ld.global.nc.u64 %rd359, [%rd468];
	// end inline asm
	cvt.u32.u64 	%r197, %rd357;
	setp.lt.s32 	%p81, %r651, %r197;
	mov.u32 	%r652, %r651;
	mov.u64 	%rd473, %rd472;
	@%p81 bra 	$L__BB13_196;
	setp.lt.s32 	%p82, %r197, %r651;
	mov.u32 	%r652, %r197;
	mov.u64 	%rd473, %rd359;
	@%p82 bra 	$L__BB13_196;
	setp.lt.s64 	%p83, %rd472, %rd359;
	selp.b32 	%r652, %r651, %r197, %p83;
	min.s64 	%rd473, %rd472, %rd359;
$L__BB13_196:
	add.s32 	%r644, %r644, 1024;
	add.s64 	%rd468, %rd468, 16384;
	setp.lt.s32 	%p84, %r644, %r172;
	@%p84 bra 	$L__BB13_184;
$L__BB13_197:
	// begin inline asm
	mov.u32 %r248, %laneid;
	// end inline asm
	mov.b32 	%r266, 1;
	mov.b32 	%r267, 31;
	mov.b32 	%r268, -1;
	// begin inline asm
	shfl.sync.down.b32 %r249, %r652, %r266, %r267, %r268;
	// end inline asm
	// begin inline asm
	shfl.sync.down.b32 %r254, %r255, %r266, %r267, %r268;
	// end inline asm
	mov.b64 	{%r260, %r265}, %rd473;
	// begin inline asm
	shfl.sync.down.b32 %r259, %r260, %r266, %r267, %r268;
	// end inline asm
	// begin inline asm
	shfl.sync.down.b32 %r264, %r265, %r266, %r267, %r268;
	// end inline asm
	mov.b64 	%rd200, {%r259, %r264};
	setp.gt.s32 	%p85, %r248, 30;
	setp.lt.s32 	%p86, %r652, %r249;
	or.pred  	%p87, %p85, %p86;
	mov.u32 	%r654, %r652;
	mov.u64 	%rd475, %rd473;
	@%p87 bra 	$L__BB13_200;
	setp.lt.s32 	%p88, %r249, %r652;
	mov.u32 	%r654, %r249;
	mov.u64 	%rd475, %rd200;
	@%p88 bra 	$L__BB13_200;
	setp.lt.s64 	%p89, %rd473, %rd200;
	selp.b32 	%r654, %r652, %r249, %p89;
	min.s64 	%rd475, %rd473, %rd200;
$L__BB13_200:
	mov.b32 	%r286, 2;
	mov.b32 	%r287, 31;
	mov.b32 	%r288, -1;
	// begin inline asm
	shfl.sync.down.b32 %r269, %r654, %r286, %r287, %r288;
	// end inline asm
	// begin inline asm
	shfl.sync.down.b32 %r274, %r275, %r286, %r287, %r288;
	// end inline asm
	mov.b64 	{%r280, %r285}, %rd475;
	// begin inline asm
	shfl.sync.down.b32 %r279, %r280, %r286, %r287, %r288;
	// end inline asm
	// begin inline asm
	shfl.sync.down.b32 %r284, %r285, %r286, %r287, %r288;
	// end inline asm
	mov.b64 	%rd203, {%r279, %r284};
	setp.gt.s32 	%p90, %r248, 29;
	setp.lt.s32 	%p91, %r654, %r269;
	or.pred  	%p92, %p90, %p91;
	mov.u32 	%r655, %r654;
	mov.u64 	%rd476, %rd475;
	@%p92 bra 	$L__BB13_203;
	setp.lt.s32 	%p93, %r269, %r654;
	mov.u32 	%r655, %r269;
	mov.u64 	%rd476, %rd203;
	@%p93 bra 	$L__BB13_203;
	setp.lt.s64 	%p94, %rd475, %rd203;
	selp.b32 	%r655, %r654, %r269, %p94;
	min.s64 	%rd476, %rd475, %rd203;
$L__BB13_203:
	mov.b32 	%r306, 4;
	mov.b32 	%r307, 31;
	mov.b32 	%r308, -1;
	// begin inline asm
	shfl.sync.down.b32 %r289, %r655, %r306, %r307, %r308;
	// end inline asm
	// begin inline asm
	shfl.sync.down.b32 %r294, %r295, %r306, %r307, %r308;
	// end inline asm
	mov.b64 	{%r300, %r305}, %rd476;
	// begin inline asm
	shfl.sync.down.b32 %r299, %r300, %r306, %r307, %r308;
	// end inline asm
	// begin inline asm
	shfl.sync.down.b32 %r304, %r305, %r306, %r307, %r308;
	// end inline asm
	mov.b64 	%rd206, {%r299, %r304};
	setp.gt.s32 	%p95, %r248, 27;
	setp.lt.s32 	%p96, %r655, %r289;
	or.pred  	%p97, %p95, %p96;
	mov.u32 	%r656, %r655;
	mov.u64 	%rd477, %rd476;
	@%p97 bra 	$L__BB13_206;
	setp.lt.s32 	%p98, %r289, %r655;
	mov.u32 	%r656, %r289;
	mov.u64 	%rd477, %rd206;
	@%p98 bra 	$L__BB13_206;
	setp.lt.s64 	%p99, %rd476, %rd206;
	selp.b32 	%r656, %r655, %r289, %p99;
	min.s64 	%rd477, %rd476, %rd206;
$L__BB13_206:
	mov.b32 	%r326, 8;
	mov.b32 	%r327, 31;
	mov.b32 	%r328, -1;
	// begin inline asm
	shfl.sync.down.b32 %r309, %r656, %r326, %r327, %r328;
	// end inline asm
	// begin inline asm
	shfl.sync.down.b32 %r314, %r315, %r326, %r327, %r328;
	// end inline asm
	mov.b64 	{%r320, %r325}, %rd477;
	// begin inline asm
	shfl.sync.down.b32 %r319, %r320, %r326, %r327, %r328;
	// end inline asm
	// begin inline asm
	shfl.sync.down.b32 %r324, %r325, %r326, %r327, %r328;
	// end inline asm
	mov.b64 	%rd209, {%r319, %r324};
	setp.gt.s32 	%p100, %r248, 23;
	setp.lt.s32 	%p101, %r656, %r309;
	or.pred  	%p102, %p100, %p101;
	mov.u32 	%r657, %r656;
	mov.u64 	%rd478, %rd477;
	@%p102 bra 	$L__BB13_209;
	setp.lt.s32 	%p103, %r309, %r656;
	mov.u32 	%r657, %r309;
	mov.u64 	%rd478, %rd209;
	@%p103 bra 	$L__BB13_209;
	setp.lt.s64 	%p104, %rd477, %rd209;
	selp.b32 	%r657, %r656, %r309, %p104;
	min.s64 	%rd478, %rd477, %rd209;
$L__BB13_209:
	mov.b32 	%r346, 16;
	mov.b32 	%r347, 31;
	mov.b32 	%r348, -1;
	// begin inline asm
	shfl.sync.down.b32 %r329, %r657, %r346, %r347, %r348;
	// end inline asm
	// begin inline asm
	shfl.sync.down.b32 %r334, %r335, %r346, %r347, %r348;
	// end inline asm
	mov.b64 	{%r340, %r345}, %rd478;
	// begin inline asm
	shfl.sync.down.b32 %r339, %r340, %r346, %r347, %r348;
	// end inline asm
	// begin inline asm
	shfl.sync.down.b32 %r344, %r345, %r346, %r347, %r348;
	// end inline asm
	mov.b64 	%rd212, {%r339, %r344};
	setp.gt.s32 	%p105, %r248, 15;
	setp.lt.s32 	%p106, %r657, %r329;
	or.pred  	%p107, %p105, %p106;
	mov.u32 	%r665, %r657;
	mov.u64 	%rd486, %rd478;
	@%p107 bra 	$L__BB13_212;
	setp.lt.s32 	%p108, %r329, %r657;
	mov.u32 	%r665, %r329;
	mov.u64 	%rd486, %rd212;
	@%p108 bra 	$L__BB13_212;
	setp.lt.s64 	%p109, %rd478, %rd212;
	selp.b32 	%r665, %r657, %r329, %p109;
	min.s64 	%rd486, %rd478, %rd212;
$L__BB13_212:
	setp.ne.s32 	%p110, %r248, 0;
	@%p110 bra 	$L__BB13_214;
	shr.u32 	%r349, %r108, 1;
	and.b32  	%r350, %r349, 496;
	mov.u32 	%r351, _ZN6thrust24THRUST_300001_SM_1000_NS8cuda_cub4core6detail5shmemE;
	add.s32 	%r352, %r351, %r350;
	st.shared.u32 	[%r352+8], %r665;
	st.shared.u64 	[%r352+16], %rd486;
$L__BB13_214:
	bar.sync 	0;
	setp.ne.s32 	%p111, %r108, 0;
	@%p111 bra 	$L__BB13_236;
	ld.shared.u32 	%r218, [_ZN6thrust24THRUST_300001_SM_1000_NS8cuda_cub4core6detail5shmemE+24];
	ld.shared.u64 	%rd215, [_ZN6thrust24THRUST_300001_SM_1000_NS8cuda_cub4core6detail5shmemE+32];
	setp.lt.s32 	%p112, %r665, %r218;
	mov.u32 	%r659, %r665;
	mov.u64 	%rd480, %rd486;
	@%p112 bra 	$L__BB13_218;
	setp.lt.s32 	%p113, %r218, %r665;
	mov.u32 	%r659, %r218;
	mov.u64 	%rd480, %rd215;
	@%p113 bra 	$L__BB13_218;
	setp.lt.s64 	%p114, %rd486, %rd215;
	selp.b32 	%r659, %r665, %r218, %p114;
	min.s64 	%rd480, %rd486, %rd215;
$L__BB13_218:
	ld.shared.u32 	%r221, [_ZN6thrust24THRUST_300001_SM_1000_NS8cuda_cub4core6detail5shmemE+40];
	ld.shared.u64 	%rd218, [_ZN6thrust24THRUST_300001_SM_1000_NS8cuda_cub4core6detail5shmemE+48];
	setp.lt.s32 	%p115, %r659, %r221;
	mov.u32 	%r660, %r659;
	mov.u64 	%rd481, %rd480;
	@%p115 bra 	$L__BB13_221;
	setp.lt.s32 	%p116, %r221, %r659;
	mov.u32 	%r660, %r221;
	mov.u64 	%rd481, %rd218;
	@%p116 bra 	$L__BB13_221;
	setp.lt.s64 	%p117, %rd480, %rd218;
	selp.b32 	%r660, %r659, %r221, %p117;
	min.s64 	%rd481, %rd480, %rd218;
$L__BB13_221:
	ld.shared.u32 	%r224, [_ZN6thrust24THRUST_300001_SM_1000_NS8cuda_cub4core6detail5shmemE+56];
	ld.shared.u64 	%rd221, [_ZN6thrust24THRUST_300001_SM_1000_NS8cuda_cub4core6detail5shmemE+64];
	setp.lt.s32 	%p118, %r660, %r224;
	mov.u32 	%r661, %r660;
	mov.u64 	%rd482, %rd481;
	@%p118 bra 	$L__BB13_224;
	setp.lt.s32 	%p119, %r224, %r660;
	mov.u32 	%r661, %r224;
	mov.u64 	%rd482, %rd221;
	@%p119 bra 	$L__BB13_224;
	setp.lt.s64 	%p120, %rd481, %rd221;
	selp.b32 	%r661, %r660, %r224, %p120;
	min.s64 	%rd482, %rd481, %rd221;
$L__BB13_224:
	ld.shared.u32 	%r227, [_ZN6thrust24THRUST_300001_SM_1000_NS8cuda_cub4core6detail5shmemE+72];
	ld.shared.u64 	%rd224, [_ZN6thrust24THRUST_300001_SM_1000_NS8cuda_cub4core6detail5shmemE+80];
	setp.lt.s32 	%p121, %r661, %r227;
	mov.u32 	%r662, %r661;
	mov.u64 	%rd483, %rd482;
	@%p121 bra 	$L__BB13_227;
	setp.lt.s32 	%p122, %r227, %r661;
	mov.u32 	%r662, %r227;
	mov.u64 	%rd483, %rd224;
	@%p122 bra 	$L__BB13_227;
	setp.lt.s64 	%p123, %rd482, %rd224;
	selp.b32 	%r662, %r661, %r227, %p123;
	min.s64 	%rd483, %rd482, %rd224;
$L__BB13_227:
	ld.shared.u32 	%r230, [_ZN6thrust24THRUST_300001_SM_1000_NS8cuda_cub4core6detail5shmemE+88];
	ld.shared.u64 	%rd227, [_ZN6thrust24THRUST_300001_SM_1000_NS8cuda_cub4core6detail5shmemE+96];
	setp.lt.s32 	%p124, %r662, %r230;
	mov.u32 	%r663, %r662;
	mov.u64 	%rd484, %rd483;
	@%p124 bra 	$L__BB13_230;
	setp.lt.s32 	%p125, %r230, %r662;
	mov.u32 	%r663, %r230;
	mov.u64 	%rd484, %rd227;
	@%p125 bra 	$L__BB13_230;
	setp.lt.s64 	%p126, %rd483, %rd227;
	selp.b32 	%r663, %r662, %r230, %p126;
	min.s64 	%rd484, %rd483, %rd227;
$L__BB13_230:
	ld.shared.u32 	%r233, [_ZN6thrust24THRUST_300001_SM_1000_NS8cuda_cub4core6detail5shmemE+104];
	ld.shared.u64 	%rd230, [_ZN6thrust24THRUST_300001_SM_1000_NS8cuda_cub4core6detail5shmemE+112];
	setp.lt.s32 	%p127, %r663, %r233;
	mov.u32 	%r664, %r663;
	mov.u64 	%rd485, %rd484;
	@%p127 bra 	$L__BB13_233;
	setp.lt.s32 	%p128, %r233, %r663;
	mov.u32 	%r664, %r233;
	mov.u64 	%rd485, %rd230;
	@%p128 bra 	$L__BB13_233;
	setp.lt.s64 	%p129, %rd484, %rd230;
	selp.b32 	%r664, %r663, %r233, %p129;
	min.s64 	%rd485, %rd484, %rd230;
$L__BB13_233:
	ld.shared.u32 	%r236, [_ZN6thrust24THRUST_300001_SM_1000_NS8cuda_cub4core6detail5shmemE+120];
	ld.shared.u64 	%rd233, [_ZN6thrust24THRUST_300001_SM_1000_NS8cuda_cub4core6detail5shmemE+128];
	setp.lt.s32 	%p130, %r664, %r236;
	mov.u32 	%r665, %r664;
	mov.u64 	%rd486, %rd485;
	@%p130 bra 	$L__BB13_236;
	setp.lt.s32 	%p131, %r236, %r664;
	mov.u32 	%r665, %r236;
	mov.u64 	%rd486, %rd233;
	@%p131 bra 	$L__BB13_236;
	setp.lt.s64 	%p132, %rd485, %rd233;
	selp.b32 	%r665, %r664, %r236, %p132;
	min.s64 	%rd486, %rd485, %rd233;
$L__BB13_236:
	mov.u32 	%r578, %tid.x;
	setp.ne.s32 	%p259, %r578, 0;
	@%p259 bra 	$L__BB13_238;
	ld.param.u64 	%rd399, [_ZN6thrust24THRUST_300001_SM_1000_NS8cuda_cub4core6detail13_kernel_agentINS1_8__reduce11ReduceAgentIPN4cuda3std3__45tupleIJilEEESC_SB_lNS1_9__extrema9arg_min_fIilNS9_4lessIiEEEEEEJSC_SC_iSH_EEEvDpT0__param_1];
	cvta.to.global.u64 	%rd390, %rd399;
	st.global.u32 	[%rd390], %r665;
	st.global.u64 	[%rd390+8], %rd486;
$L__BB13_238:
	ret;

}
	// .globl	_ZN3cub18CUB_300001_SM_10006detail11EmptyKernelIvEEvv
.visible .entry _ZN3cub18CUB_300001_SM_10006detail11EmptyKernelIvEEvv()
{


	ret;

}
	// .globl	_ZN3cub18CUB_300001_SM_10006detail6reduce28DeviceReduceSingleTileKernelINS2_10policy_hubIljN4cuda3std3__44plusIlEEE10Policy1000EN6thrust24THRUST_300001_SM_1000_NS18transform_iteratorI7is_zeroNSD_10device_ptrIiEEllEEPljS9_llNS7_10__identityEEEvT0_T1_T2_T3_T4_T6_
.visible .entry _ZN3cub18CUB_300001_SM_10006detail6reduce28DeviceReduceSingleTileKernelINS2_10policy_hubIljN4cuda3std3__44plusIlEEE10Policy1000EN6thrust24THRUST_300001_SM_1000_NS18transform_iteratorI7is_zeroNSD_10device_ptrIiEEllEEPljS9_llNS7_10__identityEEEvT0_T1_T2_T3_T4_T6_(
	.param .align 8 .b8 _ZN3cub18CUB_300001_SM_10006detail6reduce28DeviceReduceSingleTileKernelINS2_10policy_hubIljN4cuda3std3__44plusIlEEE10Policy1000EN6thrust24THRUST_300001_SM_1000_NS18transform_iteratorI7is_zeroNSD_10device_ptrIiEEllEEPljS9_llNS7_10__identityEEEvT0_T1_T2_T3_T4_T6__param_0[16],
	.param .u64 .ptr .align 1 _ZN3cub18CUB_300001_SM_10006detail6reduce28DeviceReduceSingleTileKernelINS2_10policy_hubIljN4cuda3std3__44plusIlEEE10Policy1000EN6thrust24THRUST_300001_SM_1000_NS18transform_iteratorI7is_zeroNSD_10device_ptrIiEEllEEPljS9_llNS7_10__identityEEEvT0_T1_T2_T3_T4_T6__param_1,
	.param .u32 _ZN3cub18CUB_300001_SM_10006detail6reduce28DeviceReduceSingleTileKernelINS2_10policy_hubIljN4cuda3std3__44plusIlEEE10Policy1000EN6thrust24THRUST_300001_SM_1000_NS18transform_iteratorI7is_zeroNSD_10device_ptrIiEEllEEPljS9_llNS7_10__identityEEEvT0_T1_T2_T3_T4_T6__param_2,
	.param .align 1 .b8 _ZN3cub18CUB_300001_SM_10006detail6reduce28DeviceReduceSingleTileKernelINS2_10policy_hubIljN4cuda3std3__44plusIlEEE10Policy1000EN6thrust24THRUST_300001_SM_1000_NS18transform_iteratorI7is_zeroNSD_10device_ptrIiEEllEEPljS9_llNS7_10__identityEEEvT0_T1_T2_T3_T4_T6__param_3[1],
	.param .u64 _ZN3cub18CUB_300001_SM_10006detail6reduce28DeviceReduceSingleTileKernelINS2_10policy_hubIljN4cuda3std3__44plusIlEEE10Policy1000EN6thrust24THRUST_300001_SM_1000_NS18transform_iteratorI7is_zeroNSD_10device_ptrIiEEllEEPljS9_llNS7_10__identityEEEvT0_T1_T2_T3_T4_T6__param_4,
	.param .align 1 .b8 _ZN3cub18CUB_300001_SM_10006detail6reduce28DeviceReduceSingleTileKernelINS2_10policy_hubIljN4cuda3std3__44plusIlEEE10Policy1000EN6thrust24THRUST_300001_SM_1000_NS18transform_iteratorI7is_zeroNSD_10device_ptrIiEEllEEPljS9_llNS7_10__identityEEEvT0_T1_T2_T3_T4_T6__param_5[1]
)
.maxntid 512
.minnctapersm 1
{
	.reg .pred 	%p<140>;
	.reg .b16 	%rs<9>;
	.reg .b32 	%r<368>;
	.reg .b64 	%rd<431>;
	// demoted variable
	.shared .align 8 .b8 _ZZN3cub18CUB_300001_SM_10006detail6reduce28DeviceReduceSingleTileKernelINS2_10policy_hubIljN4cuda3std3__44plusIlEEE10Policy1000EN6thrust24THRUST_300001_SM_1000_NS18transform_iteratorI7is_zeroNSD_10device_ptrIiEEllEEPljS9_llNS7_10__identityEEEvT0_T1_T2_T3_T4_T6_E12temp_storage[152];
	ld.param.u64 	%rd49, [_ZN3cub18CUB_300001_SM_10006detail6reduce28DeviceReduceSingleTileKernelINS2_10policy_hubIljN4cuda3std3__44plusIlEEE10Policy1000EN6thrust24THRUST_300001_SM_1000_NS18transform_iteratorI7is_zeroNSD_10device_ptrIiEEllEEPljS9_llNS7_10__identityEEEvT0_T1_T2_T3_T4_T6__param_0];
	ld.param.u64 	%rd51, [_ZN3cub18CUB_300001_SM_10006detail6reduce28DeviceReduceSingleTileKernelINS2_10policy_hubIljN4cuda3std3__44plusIlEEE10Policy1000EN6thrust24THRUST_300001_SM_1000_NS18transform_iteratorI7is_zeroNSD_10device_ptrIiEEllEEPljS9_llNS7_10__identityEEEvT0_T1_T2_T3_T4_T6__param_1];
	ld.param.u32 	%r51, [_ZN3cub18CUB_300001_SM_10006detail6reduce28DeviceReduceSingleTileKernelINS2_10policy_hubIljN4cuda3std3__44plusIlEEE10Policy1000EN6thrust24THRUST_300001_SM_1000_NS18transform_iteratorI7is_zeroNSD_10device_ptrIiEEllEEPljS9_llNS7_10__identityEEEvT0_T1_T2_T3_T4_T6__param_2];
	ld.param.u64 	%rd50, [_ZN3cub18CUB_300001_SM_10006detail6reduce28DeviceReduceSingleTileKernelINS2_10policy_hubIljN4cuda3std3__44plusIlEEE10Policy1000EN6thrust24THRUST_300001_SM_1000_NS18transform_iteratorI7is_zeroNSD_10device_ptrIiEEllEEPljS9_llNS7_10__identityEEEvT0_T1_T2_T3_T4_T6__param_4];
	cvta.to.global.u64 	%rd1, %rd51;
	setp.ne.s32 	%p1, %r51, 0;
	@%p1 bra 	$L__BB15_3;
	mov.u32 	%r350, %tid.x;
	setp.ne.s32 	%p139, %r350, 0;
	@%p139 bra 	$L__BB15_52;
	st.global.u64 	[%rd1], %rd50;
	bra.uni 	$L__BB15_52;
$L__BB15_3:
	cvta.to.global.u64 	%rd2, %rd49;
	setp.gt.u32 	%p2, %r51, 3583;
	@%p2 bra 	$L__BB15_28;
	mov.u32 	%r1, %tid.x;
	setp.ge.u32 	%p67, %r1, %r51;
	mov.b64 	%rd418, 0;
	mov.u32 	%r354, %r1;
	@%p67 bra 	$L__BB15_6;
	mul.wide.u32 	%rd239, %r1, 4;
	add.s64 	%rd240, %rd2, %rd239;
	ld.global.u32 	%r197, [%rd240];
	setp.eq.s32 	%p68, %r197, 0;
	selp.u64 	%rd418, 1, 0, %p68;
	add.s32 	%r354, %r1, 512;
$L__BB15_6:
	setp.ge.u32 	%p69, %r354, %r51;
	@%p69 bra 	$L__BB15_19;
	not.b32 	%r198, %r354;
	add.s32 	%r199, %r51, %r198;
	shr.u32 	%r200, %r199, 9;
	add.s32 	%r4, %r200, 1;
	and.b32  	%r5, %r4, 15;
	setp.lt.u32 	%p70, %r199, 7680;
	@%p70 bra 	$L__BB15_10;
	and.b32  	%r201, %r4, 16777200;
	neg.s32 	%r352, %r201;
	mul.wide.u32 	%rd242, %r354, 4;
	add.s64 	%rd243, %rd242, %rd2;
	add.s64 	%rd408, %rd243, 16384;
$L__BB15_9:
	.pragma "nounroll";
	ld.global.u32 	%r202, [%rd408+-16384];
	setp.eq.s32 	%p71, %r202, 0;
	selp.u64 	%rd244, 1, 0, %p71;
	add.s64 	%rd245, %rd418, %rd244;
	ld.global.u32 	%r203, [%rd408+-14336];
	setp.eq.s32 	%p72, %r203, 0;
	selp.u64 	%rd246, 1, 0, %p72;
	add.s64 	%rd247, %rd245, %rd246;
	ld.global.u32 	%r204, [%rd408+-12288];
	setp.eq.s32 	%p73, %r204, 0;
	selp.u64 	%rd248, 1, 0, %p73;
	add.s64 	%rd249, %rd247, %rd248;
	ld.global.u32 	%r205, [%rd408+-10240];
	setp.eq.s32 	%p74, %r205, 0;
	selp.u64 	%rd250, 1, 0, %p74;
	add.s64 	%rd251, %rd249, %rd250;
	ld.global.u32 	%r206, [%rd408+-8192];
	setp.eq.s32 	%p75, %r206, 0;
	selp.u64 	%rd252, 1, 0, %p75;
	add.s64 	%rd253, %rd251, %rd252;
	ld.global.u32 	%r207, [%rd408+-6144];
	setp.eq.s32 	%p76, %r207, 0;
	selp.u64 	%rd254, 1, 0, %p76;
	add.s64 	%rd255, %rd253, %rd254;
	ld.global.u32 	%r208, [%rd408+-4096];
	setp.eq.s32 	%p77, %r208, 0;
	selp.u64 	%rd256, 1, 0, %p77;
	add.s64 	%rd257, %rd255, %rd256;
	ld.global.u32 	%r209, [%rd408+-2048];
	setp.eq.s32 	%p78, %r209, 0;
	selp.u64 	%rd258, 1, 0, %p78;
	add.s64 	%rd259, %rd257, %rd258;
	ld.global.u32 	%r210, [%rd408];
	setp.eq.s32 	%p79, %r210, 0;
	selp.u64 	%rd260, 1, 0, %p79;
	add.s64 	%rd261, %rd259, %rd260;
	ld.global.u32 	%r211, [%rd408+2048];
	setp.eq.s32 	%p80, %r211, 0;
	selp.u64 	%rd262, 1, 0, %p80;
	add.s64 	%rd263, %rd261, %rd262;
	ld.global.u32 	%r212, [%rd408+4096];
	setp.eq.s32 	%p81, %r212, 0;
	selp.u64 	%rd264, 1, 0, %p81;
	add.s64 	%rd265, %rd263, %rd264;
	ld.global.u32 	%r213, [%rd408+6144];
	setp.eq.s32 	%p82, %r213, 0;
	selp.u64 	%rd266, 1, 0, %p82;
	add.s64 	%rd267, %rd265, %rd266;
	ld.global.u32 	%r214, [%rd408+8192];
	setp.eq.s32 	%p83, %r214, 0;
	selp.u64 	%rd268, 1, 0, %p83;
	add.s64 	%rd269, %rd267, %rd268;
	ld.global.u32 	%r215, [%rd408+10240];
	setp.eq.s32 	%p84, %r215, 0;
	selp.u64 	%rd270, 1, 0, %p84;
	add.s64 	%rd271, %rd269, %rd270;
	ld.global.u32 	%r216, [%rd408+12288];
	setp.eq.s32 	%p85, %r216, 0;
	selp.u64 	%rd272, 1, 0, %p85;
	add.s64 	%rd273, %rd271, %rd272;
	ld.global.u32 	%r217, [%rd408+14336];
	setp.eq.s32 	%p86, %r217, 0;
	selp.u64 	%rd274, 1, 0, %p86;
	add.s64 	%rd418, %rd273, %rd274;
	add.s32 	%r354, %r354, 8192;
	add.s32 	%r352, %r352, 16;
	add.s64 	%rd408, %rd408, 32768;
	setp.ne.s32 	%p87, %r352, 0;
	@%p87 bra 	$L__BB15_9;
$L__BB15_10:
	setp.eq.s32 	%p88, %r5, 0;
	@%p88 bra 	$L__BB15_19;
	and.b32  	%r12, %r4, 7;
	setp.lt.u32 	%p89, %r5, 8;
	@%p89 bra 	$L__BB15_13;
	mul.wide.u32 	%rd276, %r354, 4;
	add.s64 	%rd277, %rd2, %rd276;
	ld.global.u32 	%r218, [%rd277];
	setp.eq.s32 	%p90, %r218, 0;
	selp.u64 	%rd278, 1, 0, %p90;
	add.s64 	%rd279, %rd418, %rd278;
	ld.global.u32 	%r219, [%rd277+2048];
	setp.eq.s32 	%p91, %r219, 0;
	selp.u64 	%rd280, 1, 0, %p91;
	add.s64 	%rd281, %rd279, %rd280;
	ld.global.u32 	%r220, [%rd277+4096];
	setp.eq.s32 	%p92, %r220, 0;
	selp.u64 	%rd282, 1, 0, %p92;
	add.s64 	%rd283, %rd281, %rd282;
	ld.global.u32 	%r221, [%rd277+6144];
	setp.eq.s32 	%p93, %r221, 0;
	selp.u64 	%rd284, 1, 0, %p93;
	add.s64 	%rd285, %rd283, %rd284;
	ld.global.u32 	%r222, [%rd277+8192];
	setp.eq.s32 	%p94, %r222, 0;
	selp.u64 	%rd286, 1, 0, %p94;
	add.s64 	%rd287, %rd285, %rd286;
	ld.global.u32 	%r223, [%rd277+10240];
	setp.eq.s32 	%p95, %r223, 0;
	selp.u64 	%rd288, 1, 0, %p95;
	add.s64 	%rd289, %rd287, %rd288;
	ld.global.u32 	%r224, [%rd277+12288];
	setp.eq.s32 	%p96, %r224, 0;
	selp.u64 	%rd290, 1, 0, %p96;
	add.s64 	%rd291, %rd289, %rd290;
	ld.global.u32 	%r225, [%rd277+14336];
	setp.eq.s32 	%p97, %r225, 0;
	selp.u64 	%rd292, 1, 0, %p97;
	add.s64 	%rd418, %rd291, %rd292;
	add.s32 	%r354, %r354, 4096;
$L__BB15_13:
	setp.eq.s32 	%p98, %r12, 0;
	@%p98 bra 	$L__BB15_19;
	and.b32  	%r15, %r4, 3;
	setp.lt.u32 	%p99, %r12, 4;
	@%p99 bra 	$L__BB15_16;
	mul.wide.u32 	%rd294, %r354, 4;
	add.s64 	%rd295, %rd2, %rd294;
	ld.global.u32 	%r226, [%rd295];
	setp.eq.s32 	%p100, %r226, 0;
	selp.u64 	%rd296, 1, 0, %p100;
	add.s64 	%rd297, %rd418, %rd296;
	ld.global.u32 	%r227, [%rd295+2048];
	setp.eq.s32 	%p101, %r227, 0;
	selp.u64 	%rd298, 1, 0, %p101;
	add.s64 	%rd299, %rd297, %rd298;
	ld.global.u32 	%r228, [%rd295+4096];
	setp.eq.s32 	%p102, %r228, 0;
	selp.u64 	%rd300, 1, 0, %p102;
	add.s64 	%rd301, %rd299, %rd300;
	ld.global.u32 	%r229, [%rd295+6144];
	setp.eq.s32 	%p103, %r229, 0;
	selp.u64 	%rd302, 1, 0, %p103;
	add.s64 	%rd418, %rd301, %rd302;
	add.s32 	%r354, %r354, 2048;
$L__BB15_16:
	setp.eq.s32 	%p104, %r15, 0;
	@%p104 bra 	$L__BB15_19;
	mul.wide.u32 	%rd303, %r354, 4;
	add.s64 	%rd416, %rd2, %rd303;
	neg.s32 	%r357, %r15;
$L__BB15_18:
	.pragma "nounroll";
	ld.global.u32 	%r230, [%rd416];
	setp.eq.s32 	%p105, %r230, 0;
	selp.u64 	%rd304, 1, 0, %p105;
	add.s64 	%rd418, %rd418, %rd304;
	add.s64 	%rd416, %rd416, 2048;
	add.s32 	%r357, %r357, 1;
	setp.ne.s32 	%p106, %r357, 0;
	@%p106 bra 	$L__BB15_18;
$L__BB15_19:
	setp.lt.u32 	%p107, %r51, 512;
	@%p107 bra 	$L__BB15_24;
	// begin inline asm
	mov.u32 %r294, %laneid;
	// end inline asm
	mov.b64 	{%r296, %r301}, %rd418;
	mov.b32 	%r302, 1;
	mov.b32 	%r343, 31;
	mov.b32 	%r344, -1;
	// begin inline asm
	shfl.sync.down.b32 %r295, %r296, %r302, %r343, %r344;
	// end inline asm
	// begin inline asm
	shfl.sync.down.b32 %r300, %r301, %r302, %r343, %r344;
	// end inline asm
	mov.b64 	%rd363, {%r295, %r300};
	setp.gt.s32 	%p131, %r294, 30;
	selp.b64 	%rd364, 0, %rd363, %p131;
	add.s64 	%rd365, %rd364, %rd418;
	mov.b64 	{%r306, %r311}, %rd365;
	mov.b32 	%r312, 2;
	// begin inline asm
	shfl.sync.down.b32 %r305, %r306, %r312, %r343, %r344;
	// end inline asm
	// begin inline asm
	shfl.sync.down.b32 %r310, %r311, %r312, %r343, %r344;
	// end inline asm
	mov.b64 	%rd366, {%r305, %r310};
	setp.gt.s32 	%p132, %r294, 29;
	selp.b64 	%rd367, 0, %rd366, %p132;
	add.s64 	%rd368, %rd367, %rd365;
	mov.b64 	{%r316, %r321}, %rd368;
	mov.b32 	%r322, 4;
	// begin inline asm
	shfl.sync.down.b32 %r315, %r316, %r322, %r343, %r344;
	// end inline asm
	// begin inline asm
	shfl.sync.down.b32 %r320, %r321, %r322, %r343, %r344;
	// end inline asm
	mov.b64 	%rd369, {%r315, %r320};
	setp.gt.s32 	%p133, %r294, 27;
	selp.b64 	%rd370, 0, %rd369, %p133;
	add.s64 	%rd371, %rd370, %rd368;
	mov.b64 	{%r326, %r331}, %rd371;
	mov.b32 	%r332, 8;
	// begin inline asm
	shfl.sync.down.b32 %r325, %r326, %r332, %r343, %r344;
	// end inline asm
	// begin inline asm
	shfl.sync.down.b32 %r330, %r331, %r332, %r343, %r344;
	// end inline asm
	mov.b64 	%rd372, {%r325, %r330};
	setp.gt.s32 	%p134, %r294, 23;
	selp.b64 	%rd373, 0, %rd372, %p134;
	add.s64 	%rd374, %rd373, %rd371;
	mov.b64 	{%r336, %r341}, %rd374;
	mov.b32 	%r342, 16;
	// begin inline asm
	shfl.sync.down.b32 %r335, %r336, %r342, %r343, %r344;
	// end inline asm
	// begin inline asm
	shfl.sync.down.b32 %r340, %r341, %r342, %r343, %r344;
	// end inline asm
	mov.b64 	%rd375, {%r335, %r340};
	setp.gt.s32 	%p135, %r294, 15;
	selp.b64 	%rd376, 0, %rd375, %p135;
	add.s64 	%rd430, %rd376, %rd374;
	setp.ne.s32 	%p136, %r294, 0;
	@%p136 bra 	$L__BB15_22;
	shr.u32 	%r345, %r1, 2;
	and.b32  	%r346, %r345, 248;
	mov.u32 	%r347, _ZZN3cub18CUB_300001_SM_10006detail6reduce28DeviceReduceSingleTileKernelINS2_10policy_hubIljN4cuda3std3__44plusIlEEE10Policy1000EN6thrust24THRUST_300001_SM_1000_NS18transform_iteratorI7is_zeroNSD_10device_ptrIiEEllEEPljS9_llNS7_10__identityEEEvT0_T1_T2_T3_T4_T6_E12temp_storage;
	add.s32 	%r348, %r347, %r346;
	st.shared.u64 	[%r348+16], %rd430;
$L__BB15_22:
	bar.sync 	0;
	setp.ne.s32 	%p137, %r1, 0;
	@%p137 bra 	$L__BB15_50;
	ld.shared.u64 	%rd377, [_ZZN3cub18CUB_300001_SM_10006detail6reduce28DeviceReduceSingleTileKernelINS2_10policy_hubIljN4cuda3std3__44plusIlEEE10Policy1000EN6thrust24THRUST_300001_SM_1000_NS18transform_iteratorI7is_zeroNSD_10device_ptrIiEEllEEPljS9_llNS7_10__identityEEEvT0_T1_T2_T3_T4_T6_E12temp_storage+24];
	add.s64 	%rd378, %rd377, %rd430;
	ld.shared.u64 	%rd379, [_ZZN3cub18CUB_300001_SM_10006detail6reduce28DeviceReduceSingleTileKernelINS2_10policy_hubIljN4cuda3std3__44plusIlEEE10Policy1000EN6thrust24THRUST_300001_SM_1000_NS18transform_iteratorI7is_zeroNSD_10device_ptrIiEEllEEPljS9_llNS7_10__identityEEEvT0_T1_T2_T3_T4_T6_E12temp_storage+32];
	add.s64 	%rd380, %rd378, %rd379;
	ld.shared.u64 	%rd381, [_ZZN3cub18CUB_300001_SM_10006detail6reduce28DeviceReduceSingleTileKernelINS2_10policy_hubIljN4cuda3std3__44plusIlEEE10Policy1000EN6thrust24THRUST_300001_SM_1000_NS18transform_iteratorI7is_zeroNSD_10device_ptrIiEEllEEPljS9_llNS7_10__identityEEEvT0_T1_T2_T3_T4_T6_E12temp_storage+40];
	add.s64 	%rd382, %rd380, %rd381;
	ld.shared.u64 	%rd383, [_ZZN3cub18CUB_300001_SM_10006detail6reduce28DeviceReduceSingleTileKernelINS2_10policy_hubIljN4cuda3std3__44plusIlEEE10Policy1000EN6thrust24THRUST_300001_SM_1000_NS18transform_iteratorI7is_zeroNSD_10device_ptrIiEEllEEPljS9_llNS7_10__identityEEEvT0_T1_T2_T3_T4_T6_E12temp_storage+48];
	add.s64 	%rd384, %rd382, %rd383;
	ld.shared.u64 	%rd385, [_ZZN3cub18CUB_300001_SM_10006detail6reduce28DeviceReduceSingleTileKernelINS2_10policy_hubIljN4cuda3std3__44plusIlEEE10Policy1000EN6thrust24THRUST_300001_SM_1000_NS18transform_iteratorI7is_zeroNSD_10device_ptrIiEEllEEPljS9_llNS7_10__identityEEEvT0_T1_T2_T3_T4_T6_E12temp_storage+56];
	add.s64 	%rd386, %rd384, %rd385;
	ld.shared.u64 	%rd387, [_ZZN3cub18CUB_300001_SM_10006detail6reduce28DeviceReduceSingleTileKernelINS2_10policy_hubIljN4cuda3std3__44plusIlEEE10Policy1000EN6thrust24THRUST_300001_SM_1000_NS18transform_iteratorI7is_zeroNSD_10device_ptrIiEEllEEPljS9_llNS7_10__identityEEEvT0_T1_T2_T3_T4_T6_E12temp_storage+64];
	add.s64 	%rd388, %rd386, %rd387;
	ld.shared.u64 	%rd389, [_ZZN3cub18CUB_300001_SM_10006detail6reduce28DeviceReduceSingleTileKernelINS2_10policy_hubIljN4cuda3std3__44plusIlEEE10Policy1000EN6thrust24THRUST_300001_SM_1000_NS18transform_iteratorI7is_zeroNSD_10device_ptrIiEEllEEPljS9_llNS7_10__identityEEEvT0_T1_T2_T3_T4_T6_E12temp_storage+72];
	add.s64 	%rd390, %rd388, %rd389;
	ld.shared.u64 	%rd391, [_ZZN3cub18CUB_300001_SM_10006detail6reduce28DeviceReduceSingleTileKernelINS2_10policy_hubIljN4cuda3std3__44plusIlEEE10Policy1000EN6thrust24THRUST_300001_SM_1000_NS18transform_iteratorI7is_zeroNSD_10device_ptrIiEEllEEPljS9_llNS7_10__identityEEEvT0_T1_T2_T3_T4_T6_E12temp_storage+80];
	add.s64 	%rd392, %rd390, %rd391;
	ld.shared.u64 	%rd393, [_ZZN3cub18CUB_300001_SM_10006detail6reduce28DeviceReduceSingleTileKernelINS2_10policy_hubIljN4cuda3std3__44plusIlEEE10Policy1000EN6thrust24THRUST_300001_SM_1000_NS18transform_iteratorI7is_zeroNSD_10device_ptrIiEEllEEPljS9_llNS7_10__identityEEEvT0_T1_T2_T3_T4_T6_E12temp_storage+88];
	add.s64 	%rd394, %rd392, %rd393;
	ld.shared.u64 	%rd395, [_ZZN3cub18CUB_300001_SM_10006detail6reduce28DeviceReduceSingleTileKernelINS2_10policy_hubIljN4cuda3std3__44plusIlEEE10Policy1000EN6thrust24THRUST_300001_SM_1000_NS18transform_iteratorI7is_zeroNSD_10device_ptrIiEEllEEPljS9_llNS7_10__identityEEEvT0_T1_T2_T3_T4_T6_E12temp_storage+96];
	add.s64 	%rd396, %rd394, %rd395;
	ld.shared.u64 	%rd397, [_ZZN3cub18CUB_300001_SM_10006detail6reduce28DeviceReduceSingleTileKernelINS2_10policy_hubIljN4cuda3std3__44plusIlEEE10Policy1000EN6thrust24THRUST_300001_SM_1000_NS18transform_iteratorI7is_zeroNSD_10device_ptrIiEEllEEPljS9_llNS7_10__identityEEEvT0_T1_T2_T3_T4_T6_E12temp_storage+104];
	add.s64 	%rd398, %rd396, %rd397;
	ld.shared.u64 	%rd399, [_ZZN3cub18CUB_300001_SM_10006detail6reduce28DeviceReduceSingleTileKernelINS2_10policy_hubIljN4cuda3std3__44plusIlEEE10Policy1000EN6thrust24THRUST_300001_SM_1000_NS18transform_iteratorI7is_zeroNSD_10device_ptrIiEEllEEPljS9_llNS7_10__identityEEEvT0_T1_T2_T3_T4_T6_E12temp_storage+112];
	add.s64 	%rd400, %rd398, %rd399;
	ld.shared.u64 	%rd401, [_ZZN3cub18CUB_300001_SM_10006detail6reduce28DeviceReduceSingleTileKernelINS2_10policy_hubIljN4cuda3std3__44plusIlEEE10Policy1000EN6thrust24THRUST_300001_SM_1000_NS18transform_iteratorI7is_zeroNSD_10device_ptrIiEEllEEPljS9_llNS7_10__identityEEEvT0_T1_T2_T3_T4_T6_E12temp_storage+120];
	add.s64 	%rd402, %rd400, %rd401;
	ld.shared.u64 	%rd403, [_ZZN3cub18CUB_300001_SM_10006detail6reduce28DeviceReduceSingleTileKernelINS2_10policy_hubIljN4cuda3std3__44plusIlEEE10Policy1000EN6thrust24THRUST_300001_SM_1000_NS18transform_iteratorI7is_zeroNSD_10device_ptrIiEEllEEPljS9_llNS7_10__identityEEEvT0_T1_T2_T3_T4_T6_E12temp_storage+128];
	add.s64 	%rd404, %rd402, %rd403;
	ld.shared.u64 	%rd405, [_ZZN3cub18CUB_300001_SM_10006detail6reduce28DeviceReduceSingleTileKernelINS2_10policy_hubIljN4cuda3std3__44plusIlEEE10Policy1000EN6thrust24THRUST_300001_SM_1000_NS18transform_iteratorI7is_zeroNSD_10device_ptrIiEEllEEPljS9_llNS7_10__identityEEEvT0_T1_T2_T3_T4_T6_E12temp_storage+136];
	add.s64 	%rd430, %rd404, %rd405;
	bra.uni 	$L__BB15_50;
$L__BB15_24:
	// begin inline asm
	mov.u32 %r231, %laneid;
	// end inline asm
	and.b32  	%r282, %r1, 992;
	add.s32 	%r283, %r282, 32;
	setp.gt.u32 	%p108, %r283, %r51;
	not.b32 	%r284, %r282;
	add.s32 	%r285, %r51, %r284;
	selp.b32 	%r280, %r285, 31, %p108;
	mov.b64 	{%r233, %r238}, %rd418;
	mov.b32 	%r239, 1;
	mov.b32 	%r281, -1;
	// begin inline asm
	shfl.sync.down.b32 %r232, %r233, %r239, %r280, %r281;
	// end inline asm
	// begin inline asm
	shfl.sync.down.b32 %r237, %r238, %r239, %r280, %r281;
	// end inline asm
	mov.b64 	%rd305, {%r232, %r237};
	setp.lt.s32 	%p109, %r231, %r280;
	selp.b64 	%rd306, %rd305, 0, %p109;
	add.s64 	%rd307, %rd306, %rd418;
	mov.b64 	{%r243, %r248}, %rd307;
	mov.b32 	%r249, 2;
	// begin inline asm
	shfl.sync.down.b32 %r242, %r243, %r249, %r280, %r281;
	// end inline asm
	// begin inline asm
	shfl.sync.down.b32 %r247, %r248, %r249, %r280, %r281;
	// end inline asm
	mov.b64 	%rd308, {%r242, %r247};
	add.s32 	%r286, %r231, 2;
	setp.gt.s32 	%p110, %r286, %r280;
	selp.b64 	%rd309, 0, %rd308, %p110;
	add.s64 	%rd310, %rd309, %rd307;
	mov.b64 	{%r253, %r258}, %rd310;
	mov.b32 	%r259, 4;
	// begin inline asm
	shfl.sync.down.b32 %r252, %r253, %r259, %r280, %r281;
	// end inline asm
	// begin inline asm
	shfl.sync.down.b32 %r257, %r258, %r259, %r280, %r281;
	// end inline asm
	mov.b64 	%rd311, {%r252, %r257};
	add.s32 	%r287, %r231, 4;
	setp.gt.s32 	%p111, %r287, %r280;
	selp.b64 	%rd312, 0, %rd311, %p111;
	add.s64 	%rd313, %rd312, %rd310;
	mov.b64 	{%r263, %r268}, %rd313;
	mov.b32 	%r269, 8;
	// begin inline asm
	shfl.sync.down.b32 %r262, %r263, %r269, %r280, %r281;
	// end inline asm
	// begin inline asm
	shfl.sync.down.b32 %r267, %r268, %r269, %r280, %r281;
	// end inline asm
	mov.b64 	%rd314, {%r262, %r267};
	add.s32 	%r288, %r231, 8;
	setp.gt.s32 	%p112, %r288, %r280;
	selp.b64 	%rd315, 0, %rd314, %p112;
	add.s64 	%rd316, %rd315, %rd313;
	mov.b64 	{%r273, %r278}, %rd316;
	mov.b32 	%r279, 16;
	// begin inline asm
	shfl.sync.down.b32 %r272, %r273, %r279, %r280, %r281;
	// end inline asm
	// begin inline asm
	shfl.sync.down.b32 %r277, %r278, %r279, %r280, %r281;
	// end inline asm
	mov.b64 	%rd317, {%r272, %r277};
	add.s32 	%r289, %r231, 16;
	setp.gt.s32 	%p113, %r289, %r280;
	selp.b64 	%rd318, 0, %rd317, %p113;
	add.s64 	%rd430, %rd318, %rd316;
	setp.ne.s32 	%p114, %r231, 0;
	@%p114 bra 	$L__BB15_26;
	shr.u32 	%r290, %r1, 2;
	and.b32  	%r291, %r290, 248;
	mov.u32 	%r292, _ZZN3cub18CUB_300001_SM_10006detail6reduce28DeviceReduceSingleTileKernelINS2_10policy_hubIljN4cuda3std3__44plusIlEEE10Policy1000EN6thrust24THRUST_300001_SM_1000_NS18transform_iteratorI7is_zeroNSD_10device_ptrIiEEllEEPljS9_llNS7_10__identityEEEvT0_T1_T2_T3_T4_T6_E12temp_storage;
	add.s32 	%r293, %r292, %r291;
	st.shared.u64 	[%r293+16], %rd430;
$L__BB15_26:
	bar.sync 	0;
	setp.ne.s32 	%p115, %r1, 0;
	@%p115 bra 	$L__BB15_50;
	setp.gt.u32 	%p116, %r51, 32;
	ld.shared.u64 	%rd319, [_ZZN3cub18CUB_300001_SM_10006detail6reduce28DeviceReduceSingleTileKernelINS2_10policy_hubIljN4cuda3std3__44plusIlEEE10Policy1000EN6thrust24THRUST_300001_SM_1000_NS18transform_iteratorI7is_zeroNSD_10device_ptrIiEEllEEPljS9_llNS7_10__identityEEEvT0_T1_T2_T3_T4_T6_E12temp_storage+24];
	selp.b64 	%rd320, %rd319, 0, %p116;
	add.s64 	%rd321, %rd320, %rd430;
	setp.gt.u32 	%p117, %r51, 64;
	ld.shared.u64 	%rd322, [_ZZN3cub18CUB_300001_SM_10006detail6reduce28DeviceReduceSingleTileKernelINS2_10policy_hubIljN4cuda3std3__44plusIlEEE10Policy1000EN6thrust24THRUST_300001_SM_1000_NS18transform_iteratorI7is_zeroNSD_10device_ptrIiEEllEEPljS9_llNS7_10__identityEEEvT0_T1_T2_T3_T4_T6_E12temp_storage+32];
	selp.b64 	%rd323, %rd322, 0, %p117;
	add.s64 	%rd324, %rd321, %rd323;
	setp.gt.u32 	%p118, %r51, 96;
	ld.shared.u64 	%rd325, [_ZZN3cub18CUB_300001_SM_10006detail6reduce28DeviceReduceSingleTileKernelINS2_10policy_hubIljN4cuda3std3__44plusIlEEE10Policy1000EN6thrust24THRUST_300001_SM_1000_NS18transform_iteratorI7is_zeroNSD_10device_ptrIiEEllEEPljS9_llNS7_10__identityEEEvT0_T1_T2_T3_T4_T6_E12temp_storage+40];
	selp.b64 	%rd326, %rd325, 0, %p118;
	add.s64 	%rd327, %rd324, %rd326;
	setp.gt.u32 	%p119, %r51, 128;
	ld.shared.u64 	%rd328, [_ZZN3cub18CUB_300001_SM_10006detail6reduce28DeviceReduceSingleTileKernelINS2_10policy_hubIljN4cuda3std3__44plusIlEEE10Policy1000EN6thrust24THRUST_300001_SM_1000_NS18transform_iteratorI7is_zeroNSD_10device_ptrIiEEllEEPljS9_llNS7_10__identityEEEvT0_T1_T2_T3_T4_T6_E12temp_storage+48];
	selp.b64 	%rd329, %rd328, 0, %p119;
	add.s64 	%rd330, %rd327, %rd329;
	setp.gt.u32 	%p120, %r51, 160;
	ld.shared.u64 	%rd331, [_ZZN3cub18CUB_300001_SM_10006detail6reduce28DeviceReduceSingleTileKernelINS2_10policy_hubIljN4cuda3std3__44plusIlEEE10Policy1000EN6thrust24THRUST_300001_SM_1000_NS18transform_iteratorI7is_zeroNSD_10device_ptrIiEEllEEPljS9_llNS7_10__identityEEEvT0_T1_T2_T3_T4_T6_E12temp_storage+56];
	selp.b64 	%rd332, %rd331, 0, %p120;
	add.s64 	%rd333, %rd330, %rd332;
	setp.gt.u32 	%p121, %r51, 192;
	ld.shared.u64 	%rd334, [_ZZN3cub18CUB_300001_SM_10006detail6reduce28DeviceReduceSingleTileKernelINS2_10policy_hubIljN4cuda3std3__44plusIlEEE10Policy1000EN6thrust24THRUST_300001_SM_1000_NS18transform_iteratorI7is_zeroNSD_10device_ptrIiEEllEEPljS9_llNS7_10__identityEEEvT0_T1_T2_T3_T4_T6_E12temp_storage+64];
	selp.b64 	%rd335, %rd334, 0, %p121;
	add.s64 	%rd336, %rd333, %rd335;
	setp.gt.u32 	%p122, %r51, 224;
	ld.shared.u64 	%rd337, [_ZZN3cub18CUB_300001_SM_10006detail6reduce28DeviceReduceSingleTileKernelINS2_10policy_hubIljN4cuda3std3__44plusIlEEE10Policy1000EN6thrust24THRUST_300001_SM_1000_NS18transform_iteratorI7is_zeroNSD_10device_ptrIiEEllEEPljS9_llNS7_10__identityEEEvT0_T1_T2_T3_T4_T6_E12temp_storage+72];
	selp.b64 	%rd338, %rd337, 0, %p122;
	add.s64 	%rd339, %rd336, %rd338;
	setp.gt.u32 	%p123, %r51, 256;
	ld.shared.u64 	%rd340, [_ZZN3cub18CUB_300001_SM_10006detail6reduce28DeviceReduceSingleTileKernelINS2_10policy_hubIljN4cuda3std3__44plusIlEEE10Policy1000EN6thrust24THRUST_300001_SM_1000_NS18transform_iteratorI7is_zeroNSD_10device_ptrIiEEllEEPljS9_llNS7_10__identityEEEvT0_T1_T2_T3_T4_T6_E12temp_storage+80];
	selp.b64 	%rd341, %rd340, 0, %p123;
	add.s64 	%rd342, %rd339, %rd341;
	setp.gt.u32 	%p124, %r51, 288;
	ld.shared.u64 	%rd343, [_ZZN3cub18CUB_300001_SM_10006detail6reduce28DeviceReduceSingleTileKernelINS2_10policy_hubIljN4cuda3std3__44plusIlEEE10Policy1000EN6thrust24THRUST_300001_SM_1000_NS18transform_iteratorI7is_zeroNSD_10device_ptrIiEEllEEPljS9_llNS7_10__identityEEEvT0_T1_T2_T3_T4_T6_E12temp_storage+88];
	selp.b64 	%rd344, %rd343, 0, %p124;
	add.s64 	%rd345, %rd342, %rd344;
	setp.gt.u32 	%p125, %r51, 320;
	ld.shared.u64 	%rd346, [_ZZN3cub18CUB_300001_SM_10006detail6reduce28DeviceReduceSingleTileKernelINS2_10policy_hubIljN4cuda3std3__44plusIlEEE10Policy1000EN6thrust24THRUST_300001_SM_1000_NS18transform_iteratorI7is_zeroNSD_10device_ptrIiEEllEEPljS9_llNS7_10__identityEEEvT0_T1_T2_T3_T4_T6_E12temp_storage+96];
	selp.b64 	%rd347, %rd346, 0, %p125;
	add.s64 	%rd348, %rd345, %rd347;
	setp.gt.u32 	%p126, %r51, 352;
	ld.shared.u64 	%rd349, [_ZZN3cub18CUB_300001_SM_10006detail6reduce28DeviceReduceSingleTileKernelINS2_10policy_hubIljN4cuda3std3__44plusIlEEE10Policy1000EN6thrust24THRUST_300001_SM_1000_NS18transform_iteratorI7is_zeroNSD_10device_ptrIiEEllEEPljS9_llNS7_10__identityEEEvT0_T1_T2_T3_T4_T6_E12temp_storage+104];
	selp.b64 	%rd350, %rd349, 0, %p126;
	add.s64 	%rd351, %rd348, %rd350;
	setp.gt.u32 	%p127, %r51, 384;
	ld.shared.u64 	%rd352, [_ZZN3cub18CUB_300001_SM_10006detail6reduce28DeviceReduceSingleTileKernelINS2_10policy_hubIljN4cuda3std3__44plusIlEEE10Policy1000EN6thrust24THRUST_300001_SM_1000_NS18transform_iteratorI7is_zeroNSD_10device_ptrIiEEllEEPljS9_llNS7_10__identityEEEvT0_T1_T2_T3_T4_T6_E12temp_storage+112];
	selp.b64 	%rd353, %rd352, 0, %p127;
	add.s64 	%rd354, %rd351, %rd353;
	setp.gt.u32 	%p128, %r51, 416;
	ld.shared.u64 	%rd355, [_ZZN3cub18CUB_300001_SM_10006detail6reduce28DeviceReduceSingleTileKernelINS2_10policy_hubIljN4cuda3std3__44plusIlEEE10Policy1000EN6thrust24THRUST_300001_SM_1000_NS18transform_iteratorI7is_zeroNSD_10device_ptrIiEEllEEPljS9_llNS7_10__identityEEEvT0_T1_T2_T3_T4_T6_E12temp_storage+120];
	selp.b64 	%rd356, %rd355, 0, %p128;
	add.s64 	%rd357, %rd354, %rd356;
	setp.gt.u32 	%p129, %r51, 448;
	ld.shared.u64 	%rd358, [_ZZN3cub18CUB_300001_SM_10006detail6reduce28DeviceReduceSingleTileKernelINS2_10policy_hubIljN4cuda3std3__44plusIlEEE10Policy1000EN6thrust24THRUST_300001_SM_1000_NS18transform_iteratorI7is_zeroNSD_10device_ptrIiEEllEEPljS9_llNS7_10__identityEEEvT0_T1_T2_T3_T4_T6_E12temp_storage+128];
	selp.b64 	%rd359, %rd358, 0, %p129;
	add.s64 	%rd360, %rd357, %rd359;
	setp.gt.u32 	%p130, %r51, 480;
	ld.shared.u64 	%rd361, [_ZZN3cub18CUB_300001_SM_10006detail6reduce28DeviceReduceSingleTileKernelINS2_10policy_hubIljN4cuda3std3__44plusIlEEE10Policy1000EN6thrust24THRUST_300001_SM_1000_NS18transform_iteratorI7is_zeroNSD_10device_ptrIiEEllEEPljS9_llNS7_10__identityEEEvT0_T1_T2_T3_T4_T6_E12temp_storage+136];
	selp.b64 	%rd362, %rd361, 0, %p130;
	add.s64 	%rd430, %rd360, %rd362;
	bra.uni 	$L__BB15_50;
$L__BB15_28:
	mov.u32 	%r21, %tid.x;
	mul.wide.u32 	%rd52, %r21, 4;
	add.s64 	%rd28, %rd2, %rd52;
	ld.global.u32 	%r63, [%rd28];
	setp.eq.s32 	%p3, %r63, 0;
	selp.u64 	%rd53, 1, 0, %p3;
	ld.global.u32 	%r64, [%rd28+2048];
	setp.eq.s32 	%p4, %r64, 0;
	selp.u64 	%rd54, 1, 0, %p4;
	ld.global.u32 	%r65, [%rd28+4096];
	setp.eq.s32 	%p5, %r65, 0;
	selp.u64 	%rd55, 1, 0, %p5;
	ld.global.u32 	%r66, [%rd28+6144];
	setp.eq.s32 	%p6, %r66, 0;
	selp.u64 	%rd56, 1, 0, %p6;
	ld.global.u32 	%r67, [%rd28+8192];
	setp.eq.s32 	%p7, %r67, 0;
	selp.u64 	%rd57, 1, 0, %p7;
	ld.global.u32 	%r68, [%rd28+10240];
	setp.eq.s32 	%p8, %r68, 0;
	selp.u64 	%rd58, 1, 0, %p8;
	ld.global.u32 	%r69, [%rd28+12288];
	setp.eq.s32 	%p9, %r69, 0;
	selp.u64 	%rd59, 1, 0, %p9;
	add.s64 	%rd60, %rd54, %rd53;
	add.s64 	%rd61, %rd60, %rd55;
	add.s64 	%rd62, %rd61, %rd56;
	add.s64 	%rd63, %rd62, %rd57;
	add.s64 	%rd64, %rd63, %rd58;
	add.s64 	%rd429, %rd64, %rd59;
	add.s32 	%r22, %r51, -3584;
	setp.lt.u32 	%p10, %r22, 3584;
	mov.b32 	%r359, 3584;
	@%p10 bra 	$L__BB15_32;
	mov.b32 	%r359, 3584;
$L__BB15_30:
	mul.wide.u32 	%rd65, %r359, 4;
	add.s64 	%rd66, %rd28, %rd65;
	ld.global.u32 	%r71, [%rd66];
	setp.eq.s32 	%p11, %r71, 0;
	selp.u64 	%rd67, 1, 0, %p11;
	ld.global.u32 	%r72, [%rd66+2048];
	setp.eq.s32 	%p12, %r72, 0;
	selp.u64 	%rd68, 1, 0, %p12;
	ld.global.u32 	%r73, [%rd66+4096];
	setp.eq.s32 	%p13, %r73, 0;
	selp.u64 	%rd69, 1, 0, %p13;
	ld.global.u32 	%r74, [%rd66+6144];
	setp.eq.s32 	%p14, %r74, 0;
	selp.u64 	%rd70, 1, 0, %p14;
	ld.global.u32 	%r75, [%rd66+8192];
	setp.eq.s32 	%p15, %r75, 0;
	selp.u64 	%rd71, 1, 0, %p15;
	ld.global.u32 	%r76, [%rd66+10240];
	setp.eq.s32 	%p16, %r76, 0;
	selp.u64 	%rd72, 1, 0, %p16;
	ld.global.u32 	%r77, [%rd66+12288];
	setp.eq.s32 	%p17, %r77, 0;
	selp.u64 	%rd73, 1, 0, %p17;
	add.s64 	%rd74, %rd429, %rd67;
	add.s64 	%rd75, %rd74, %rd68;
	add.s64 	%rd76, %rd75, %rd69;
	add.s64 	%rd77, %rd76, %rd70;
	add.s64 	%rd78, %rd77, %rd71;
	add.s64 	%rd79, %rd78, %rd72;
	add.s64 	%rd429, %rd79, %rd73;
	sub.s32 	%r78, %r51, %r359;
	setp.lt.u32 	%p18, %r78, 3584;
	@%p18 bra 	$L__BB15_46;
	add.s32 	%r359, %r359, 3584;
	setp.le.u32 	%p19, %r359, %r22;
	@%p19 bra 	$L__BB15_30;
$L__BB15_32:
	setp.le.u32 	%p20, %r51, %r359;
	sub.s32 	%r79, %r51, %r359;
	setp.ge.s32 	%p21, %r21, %r79;
	or.pred  	%p22, %p20, %p21;
	@%p22 bra 	$L__BB15_46;
	not.b32 	%r81, %r21;
	add.s32 	%r82, %r51, %r81;
	sub.s32 	%r83, %r82, %r359;
	shr.u32 	%r84, %r83, 9;
	add.s32 	%r26, %r84, 1;
	and.b32  	%r27, %r26, 15;
	setp.lt.u32 	%p23, %r83, 7680;
	mov.u32 	%r364, %r21;
	@%p23 bra 	$L__BB15_37;
	or.b32  	%r362, %r21, 4096;
	add.s32 	%r361, %r21, %r359;
	and.b32  	%r85, %r26, 16777200;
	neg.s32 	%r360, %r85;
$L__BB15_35:
	.pragma "nounroll";
	mul.wide.u32 	%rd81, %r361, 4;
	add.s64 	%rd82, %rd2, %rd81;
	ld.global.u32 	%r86, [%rd82];
	setp.eq.s32 	%p24, %r86, 0;
	selp.u64 	%rd83, 1, 0, %p24;
	add.s64 	%rd84, %rd429, %rd83;
	add.s32 	%r87, %r361, 512;
	mul.wide.u32 	%rd85, %r87, 4;
	add.s64 	%rd86, %rd2, %rd85;
	ld.global.u32 	%r88, [%rd86];
	setp.eq.s32 	%p25, %r88, 0;
	selp.u64 	%rd87, 1, 0, %p25;
	add.s64 	%rd88, %rd84, %rd87;
	add.s32 	%r89, %r361, 1024;
	mul.wide.u32 	%rd89, %r89, 4;
	add.s64 	%rd90, %rd2, %rd89;
	ld.global.u32 	%r90, [%rd90];
	setp.eq.s32 	%p26, %r90, 0;
	selp.u64 	%rd91, 1, 0, %p26;
	add.s64 	%rd92, %rd88, %rd91;
	add.s32 	%r91, %r361, 1536;
	mul.wide.u32 	%rd93, %r91, 4;
	add.s64 	%rd94, %rd2, %rd93;
	ld.global.u32 	%r92, [%rd94];
	setp.eq.s32 	%p27, %r92, 0;
	selp.u64 	%rd95, 1, 0, %p27;
	add.s64 	%rd96, %rd92, %rd95;
	add.s32 	%r93, %r361, 2048;
	mul.wide.u32 	%rd97, %r93, 4;
	add.s64 	%rd98, %rd2, %rd97;
	ld.global.u32 	%r94, [%rd98];
	setp.eq.s32 	%p28, %r94, 0;
	selp.u64 	%rd99, 1, 0, %p28;
	add.s64 	%rd100, %rd96, %rd99;
	add.s32 	%r95, %r361, 2560;
	mul.wide.u32 	%rd101, %r95, 4;
	add.s64 	%rd102, %rd2, %rd101;
	ld.global.u32 	%r96, [%rd102];
	setp.eq.s32 	%p29, %r96, 0;
	selp.u64 	%rd103, 1, 0, %p29;
	add.s64 	%rd104, %rd100, %rd103;
	add.s32 	%r97, %r361, 3072;
	mul.wide.u32 	%rd105, %r97, 4;
	add.s64 	%rd106, %rd2, %rd105;
	ld.global.u32 	%r98, [%rd106];
	setp.eq.s32 	%p30, %r98, 0;
	selp.u64 	%rd107, 1, 0, %p30;
	add.s64 	%rd108, %rd104, %rd107;
	add.s32 	%r99, %r361, 3584;
	mul.wide.u32 	%rd109, %r99, 4;
	add.s64 	%rd110, %rd2, %rd109;
	ld.global.u32 	%r100, [%rd110];
	setp.eq.s32 	%p31, %r100, 0;
	selp.u64 	%rd111, 1, 0, %p31;
	add.s64 	%rd112, %rd108, %rd111;
	add.s32 	%r101, %r361, 4096;
	mul.wide.u32 	%rd113, %r101, 4;
	add.s64 	%rd114, %rd2, %rd113;
	ld.global.u32 	%r102, [%rd114];
	setp.eq.s32 	%p32, %r102, 0;
	selp.u64 	%rd115, 1, 0, %p32;
	add.s64 	%rd116, %rd112, %rd115;
	add.s32 	%r103, %r361, 4608;
	mul.wide.u32 	%rd117, %r103, 4;
	add.s64 	%rd118, %rd2, %rd117;
	ld.global.u32 	%r104, [%rd118];
	setp.eq.s32 	%p33, %r104, 0;
	selp.u64 	%rd119, 1, 0, %p33;
	add.s64 	%rd120, %rd116, %rd119;
	add.s32 	%r105, %r361, 5120;
	mul.wide.u32 	%rd121, %r105, 4;
	add.s64 	%rd122, %rd2, %rd121;
	ld.global.u32 	%r106, [%rd122];
	setp.eq.s32 	%p34, %r106, 0;
	selp.u64 	%rd123, 1, 0, %p34;
	add.s64 	%rd124, %rd120, %rd123;
	add.s32 	%r107, %r361, 5632;
	mul.wide.u32 	%rd125, %r107, 4;
	add.s64 	%rd126, %rd2, %rd125;
	ld.global.u32 	%r108, [%rd126];
	setp.eq.s32 	%p35, %r108, 0;
	selp.u64 	%rd127, 1, 0, %p35;
	add.s64 	%rd128, %rd124, %rd127;
	add.s32 	%r109, %r361, 6144;
	mul.wide.u32 	%rd129, %r109, 4;
	add.s64 	%rd130, %rd2, %rd129;
	ld.global.u32 	%r110, [%rd130];
	setp.eq.s32 	%p36, %r110, 0;
	selp.u64 	%rd131, 1, 0, %p36;
	add.s64 	%rd132, %rd128, %rd131;
	add.s32 	%r111, %r361, 6656;
	mul.wide.u32 	%rd133, %r111, 4;
	add.s64 	%rd134, %rd2, %rd133;
	ld.global.u32 	%r112, [%rd134];
	setp.eq.s32 	%p37, %r112, 0;
	selp.u64 	%rd135, 1, 0, %p37;
	add.s64 	%rd136, %rd132, %rd135;
	add.s32 	%r113, %r361, 7168;
	mul.wide.u32 	%rd137, %r113, 4;
	add.s64 	%rd138, %rd2, %rd137;
	ld.global.u32 	%r114, [%rd138];
	setp.eq.s32 	%p38, %r114, 0;
	selp.u64 	%rd139, 1, 0, %p38;
	add.s64 	%rd140, %rd136, %rd139;
	add.s32 	%r115, %r361, 7680;
	mul.wide.u32 	%rd141, %r115, 4;
	add.s64 	%rd142, %rd2, %rd141;
	ld.global.u32 	%r116, [%rd142];
	setp.eq.s32 	%p39, %r116, 0;
	selp.u64 	%rd143, 1, 0, %p39;
	add.s64 	%rd429, %rd140, %rd143;
	add.s32 	%r362, %r362, 8192;
	add.s32 	%r361, %r361, 8192;
	add.s32 	%r360, %r360, 16;
	setp.ne.s32 	%p40, %r360, 0;
	@%p40 bra 	$L__BB15_35;
	add.s32 	%r364, %r362, -4096;
$L__BB15_37:
	setp.eq.s32 	%p41, %r27, 0;
	@%p41 bra 	$L__BB15_46;
	and.b32  	%r39, %r26, 7;
	setp.lt.u32 	%p42, %r27, 8;
	@%p42 bra 	$L__BB15_40;
	add.s32 	%r117, %r364, %r359;
	mul.wide.u32 	%rd145, %r117, 4;
	add.s64 	%rd146, %rd2, %rd145;
	ld.global.u32 	%r118, [%rd146];
	setp.eq.s32 	%p43, %r118, 0;
	selp.u64 	%rd147, 1, 0, %p43;
	add.s64 	%rd148, %rd429, %rd147;
	add.s32 	%r119, %r117, 512;
	mul.wide.u32 	%rd149, %r119, 4;
	add.s64 	%rd150, %rd2, %rd149;
	ld.global.u32 	%r120, [%rd150];
	setp.eq.s32 	%p44, %r120, 0;
	selp.u64 	%rd151, 1, 0, %p44;
	add.s64 	%rd152, %rd148, %rd151;
	add.s32 	%r121, %r117, 1024;
	mul.wide.u32 	%rd153, %r121, 4;
	add.s64 	%rd154, %rd2, %rd153;
	ld.global.u32 	%r122, [%rd154];
	setp.eq.s32 	%p45, %r122, 0;
	selp.u64 	%rd155, 1, 0, %p45;
	add.s64 	%rd156, %rd152, %rd155;
	add.s32 	%r123, %r117, 1536;
	mul.wide.u32 	%rd157, %r123, 4;
	add.s64 	%rd158, %rd2, %rd157;
	ld.global.u32 	%r124, [%rd158];
	setp.eq.s32 	%p46, %r124, 0;
	selp.u64 	%rd159, 1, 0, %p46;
	add.s64 	%rd160, %rd156, %rd159;
	add.s32 	%r125, %r117, 2048;
	mul.wide.u32 	%rd161, %r125, 4;
	add.s64 	%rd162, %rd2, %rd161;
	ld.global.u32 	%r126, [%rd162];
	setp.eq.s32 	%p47, %r126, 0;
	selp.u64 	%rd163, 1, 0, %p47;
	add.s64 	%rd164, %rd160, %rd163;
	add.s32 	%r127, %r117, 2560;
	mul.wide.u32 	%rd165, %r127, 4;
	add.s64 	%rd166, %rd2, %rd165;
	ld.global.u32 	%r128, [%rd166];
	setp.eq.s32 	%p48, %r128, 0;
	selp.u64 	%rd167, 1, 0, %p48;
	add.s64 	%rd168, %rd164, %rd167;
	add.s32 	%r129, %r117, 3072;
	mul.wide.u32 	%rd169, %r129, 4;
	add.s64 	%rd170, %rd2, %rd169;
	ld.global.u32 	%r130, [%rd170];
	setp.eq.s32 	%p49, %r130, 0;
	selp.u64 	%rd171, 1, 0, %p49;
	add.s64 	%rd172, %rd168, %rd171;
	add.s32 	%r131, %r117, 3584;
	mul.wide.u32 	%rd173, %r131, 4;
	add.s64 	%rd174, %rd2, %rd173;
	ld.global.u32 	%r132, [%rd174];
	setp.eq.s32 	%p50, %r132, 0;
	selp.u64 	%rd175, 1, 0, %p50;
	add.s64 	%rd429, %rd172, %rd175;
	add.s32 	%r364, %r364, 4096;
$L__BB15_40:
	setp.eq.s32 	%p51, %r39, 0;
	@%p51 bra 	$L__BB15_46;
	and.b32  	%r42, %r26, 3;
	setp.lt.u32 	%p52, %r39, 4;
	@%p52 bra 	$L__BB15_43;
	add.s32 	%r133, %r364, %r359;
	mul.wide.u32 	%rd177, %r133, 4;
	add.s64 	%rd178, %rd2, %rd177;
	ld.global.u32 	%r134, [%rd178];
	setp.eq.s32 	%p53, %r134, 0;
	selp.u64 	%rd179, 1, 0, %p53;
	add.s64 	%rd180, %rd429, %rd179;
	add.s32 	%r135, %r133, 512;
	mul.wide.u32 	%rd181, %r135, 4;
	add.s64 	%rd182, %rd2, %rd181;
	ld.global.u32 	%r136, [%rd182];
	setp.eq.s32 	%p54, %r136, 0;
	selp.u64 	%rd183, 1, 0, %p54;
	add.s64 	%rd184, %rd180, %rd183;
	add.s32 	%r137, %r133, 1024;
	mul.wide.u32 	%rd185, %r137, 4;
	add.s64 	%rd186, %rd2, %rd185;
	ld.global.u32 	%r138, [%rd186];
	setp.eq.s32 	%p55, %r138, 0;
	selp.u64 	%rd187, 1, 0, %p55;
	add.s64 	%rd188, %rd184, %rd187;
	add.s32 	%r139, %r133, 1536;
	mul.wide.u32 	%rd189, %r139, 4;
	add.s64 	%rd190, %rd2, %rd189;
	ld.global.u32 	%r140, [%rd190];
	setp.eq.s32 	%p56, %r140, 0;
	selp.u64 	%rd191, 1, 0, %p56;
	add.s64 	%rd429, %rd188, %rd191;
	add.s32 	%r364, %r364, 2048;
$L__BB15_43:
	setp.eq.s32 	%p57, %r42, 0;
	@%p57 bra 	$L__BB15_46;
	add.s32 	%r367, %r364, %r359;
	neg.s32 	%r366, %r42;
$L__BB15_45:
	.pragma "nounroll";
	mul.wide.u32 	%rd192, %r367, 4;
	add.s64 	%rd193, %rd2, %rd192;
	ld.global.u32 	%r141, [%rd193];
	setp.eq.s32 	%p58, %r141, 0;
	selp.u64 	%rd194, 1, 0, %p58;
	add.s64 	%rd429, %rd429, %rd194;
	add.s32 	%r367, %r367, 512;
	add.s32 	%r366, %r366, 1;
	setp.ne.s32 	%p59, %r366, 0;
	@%p59 bra 	$L__BB15_45;
$L__BB15_46:
	// begin inline asm
	mov.u32 %r142, %laneid;
	// end inline asm
	mov.b64 	{%r144, %r149}, %rd429;
	mov.b32 	%r150, 1;
	mov.b32 	%r191, 31;
	mov.b32 	%r192, -1;
	// begin inline asm
	shfl.sync.down.b32 %r143, %r144, %r150, %r191, %r192;
	// end inline asm
	// begin inline asm
	shfl.sync.down.b32 %r148, %r149, %r150, %r191, %r192;
	// end inline asm
	mov.b64 	%rd195, {%r143, %r148};
	setp.gt.s32 	%p60, %r142, 30;
	selp.b64 	%rd196, 0, %rd195, %p60;
	add.s64 	%rd197, %rd196, %rd429;
	mov.b64 	{%r154, %r159}, %rd197;
	mov.b32 	%r160, 2;
	// begin inline asm
	shfl.sync.down.b32 %r153, %r154, %r160, %r191, %r192;
	// end inline asm
	// begin inline asm
	shfl.sync.down.b32 %r158, %r159, %r160, %r191, %r192;
	// end inline asm
	mov.b64 	%rd198, {%r153, %r158};
	setp.gt.s32 	%p61, %r142, 29;
	selp.b64 	%rd199, 0, %rd198, %p61;
	add.s64 	%rd200, %rd199, %rd197;
	mov.b64 	{%r164, %r169}, %rd200;
	mov.b32 	%r170, 4;
	// begin inline asm
	shfl.sync.down.b32 %r163, %r164, %r170, %r191, %r192;
	// end inline asm
	// begin inline asm
	shfl.sync.down.b32 %r168, %r169, %r170, %r191, %r192;
	// end inline asm
	mov.b64 	%rd201, {%r163, %r168};
	setp.gt.s32 	%p62, %r142, 27;
	selp.b64 	%rd202, 0, %rd201, %p62;
	add.s64 	%rd203, %rd202, %rd200;
	mov.b64 	{%r174, %r179}, %rd203;
	mov.b32 	%r180, 8;
	// begin inline asm
	shfl.sync.down.b32 %r173, %r174, %r180, %r191, %r192;
	// end inline asm
	// begin inline asm
	shfl.sync.down.b32 %r178, %r179, %r180, %r191, %r192;
	// end inline asm
	mov.b64 	%rd204, {%r173, %r178};
	setp.gt.s32 	%p63, %r142, 23;
	selp.b64 	%rd205, 0, %rd204, %p63;
	add.s64 	%rd206, %rd205, %rd203;
	mov.b64 	{%r184, %r189}, %rd206;
	mov.b32 	%r190, 16;
	// begin inline asm
	shfl.sync.down.b32 %r183, %r184, %r190, %r191, %r192;
	// end inline asm
	// begin inline asm
	shfl.sync.down.b32 %r188, %r189, %r190, %r191, %r192;
	// end inline asm
	mov.b64 	%rd207, {%r183, %r188};
	setp.gt.s32 	%p64, %r142, 15;
	selp.b64 	%rd208, 0, %rd207, %p64;
	add.s64 	%rd430, %rd208, %rd206;
	setp.ne.s32 	%p65, %r142, 0;
	@%p65 bra 	$L__BB15_48;
	shr.u32 	%r193, %r21, 2;
	and.b32  	%r194, %r193, 248;
	mov.u32 	%r195, _ZZN3cub18CUB_300001_SM_10006detail6reduce28DeviceReduceSingleTileKernelINS2_10policy_hubIljN4cuda3std3__44plusIlEEE10Policy1000EN6thrust24THRUST_300001_SM_1000_NS18transform_iteratorI7is_zeroNSD_10device_ptrIiEEllEEPljS9_llNS7_10__identityEEEvT0_T1_T2_T3_T4_T6_E12temp_storage;
	add.s32 	%r196, %r195, %r194;
	st.shared.u64 	[%r196+16], %rd430;
$L__BB15_48:
	bar.sync 	0;
	setp.ne.s32 	%p66, %r21, 0;
	@%p66 bra 	$L__BB15_50;
	ld.shared.u64 	%rd209, [_ZZN3cub18CUB_300001_SM_10006detail6reduce28DeviceReduceSingleTileKernelINS2_10policy_hubIljN4cuda3std3__44plusIlEEE10Policy1000EN6thrust24THRUST_300001_SM_1000_NS18transform_iteratorI7is_zeroNSD_10device_ptrIiEEllEEPljS9_llNS7_10__identityEEEvT0_T1_T2_T3_T4_T6_E12temp_storage+24];
	add.s64 	%rd210, %rd209, %rd430;
	ld.shared.u64 	%rd211, [_ZZN3cub18CUB_300001_SM_10006detail6reduce28DeviceReduceSingleTileKernelINS2_10policy_hubIljN4cuda3std3__44plusIlEEE10Policy1000EN6thrust24THRUST_300001_SM_1000_NS18transform_iteratorI7is_zeroNSD_10device_ptrIiEEllEEPljS9_llNS7_10__identityEEEvT0_T1_T2_T3_T4_T6_E12temp_storage+32];
	add.s64 	%rd212, %rd210, %rd211;
	ld.shared.u64 	%rd213, [_ZZN3cub18CUB_300001_SM_10006detail6reduce28DeviceReduceSingleTileKernelINS2_10policy_hubIljN4cuda3std3__44plusIlEEE10Policy1000EN6thrust24THRUST_300001_SM_1000_NS18transform_iteratorI7is_zeroNSD_10device_ptrIiEEllEEPljS9_llNS7_10__identityEEEvT0_T1_T2_T3_T4_T6_E12temp_storage+40];
	add.s64 	%rd214, %rd212, %rd213;
	ld.shared.u64 	%rd215, [_ZZN3cub18CUB_300001_SM_10006detail6reduce28DeviceReduceSingleTileKernelINS2_10policy_hubIljN4cuda3std3__44plusIlEEE10Policy1000EN6thrust24THRUST_300001_SM_1000_NS18transform_iteratorI7is_zeroNSD_10device_ptrIiEEllEEPljS9_llNS7_10__identityEEEvT0_T1_T2_T3_T4_T6_E12temp_storage+48];
	add.s64 	%rd216, %rd214, %rd215;
	ld.shared.u64 	%rd217, [_ZZN3cub18CUB_300001_SM_10006detail6reduce28DeviceReduceSingleTileKernelINS2_10policy_hubIljN4cuda3std3__44plusIlEEE10Policy1000EN6thrust24THRUST_300001_SM_1000_NS18transform_iteratorI7is_zeroNSD_10device_ptrIiEEllEEPljS9_llNS7_10__identityEEEvT0_T1_T2_T3_T4_T6_E12temp_storage+56];
	add.s64 	%rd218, %rd216, %rd217;
	ld.shared.u64 	%rd219, [_ZZN3cub18CUB_300001_SM_10006detail6reduce28DeviceReduceSingleTileKernelINS2_10policy_hubIljN4cuda3std3__44plusIlEEE10Policy1000EN6thrust24THRUST_300001_SM_1000_NS18transform_iteratorI7is_zeroNSD_10device_ptrIiEEllEEPljS9_llNS7_10__identityEEEvT0_T1_T2_T3_T4_T6_E12temp_storage+64];
	add.s64 	%rd220, %rd218, %rd219;
	ld.shared.u64 	%rd221, [_ZZN3cub18CUB_300001_SM_10006detail6reduce28DeviceReduceSingleTileKernelINS2_10policy_hubIljN4cuda3std3__44plusIlEEE10Policy1000EN6thrust24THRUST_300001_SM_1000_NS18transform_iteratorI7is_zeroNSD_10device_ptrIiEEllEEPljS9_llNS7_10__identityEEEvT0_T1_T2_T3_T4_T6_E12temp_storage+72];
	add.s64 	%rd222, %rd220, %rd221;
	ld.shared.u64 	%rd223, [_ZZN3cub18CUB_300001_SM_10006detail6reduce28DeviceReduceSingleTileKernelINS2_10policy_hubIljN4cuda3std3__44plusIlEEE10Policy1000EN6thrust24THRUST_300001_SM_1000_NS18transform_iteratorI7is_zeroNSD_10device_ptrIiEEllEEPljS9_llNS7_10__identityEEEvT0_T1_T2_T3_T4_T6_E12temp_storage+80];
	add.s64 	%rd224, %rd222, %rd223;
	ld.shared.u64 	%rd225, [_ZZN3cub18CUB_300001_SM_10006detail6reduce28DeviceReduceSingleTileKernelINS2_10policy_hubIljN4cuda3std3__44plusIlEEE10Policy1000EN6thrust24THRUST_300001_SM_1000_NS18transform_iteratorI7is_zeroNSD_10device_ptrIiEEllEEPljS9_llNS7_10__identityEEEvT0_T1_T2_T3_T4_T6_E12temp_storage+88];
	add.s64 	%rd226, %rd224, %rd225;
	ld.shared.u64 	%rd227, [_ZZN3cub18CUB_300001_SM_10006detail6reduce28DeviceReduceSingleTileKernelINS2_10policy_hubIljN4cuda3std3__44plusIlEEE10Policy1000EN6thrust24THRUST_300001_SM_1000_NS18transform_iteratorI7is_zeroNSD_10device_ptrIiEEllEEPljS9_llNS7_10__identityEEEvT0_T1_T2_T3_T4_T6_E12temp_storage+96];
	add.s64 	%rd228, %rd226, %rd227;
	ld.shared.u64 	%rd229, [_ZZN3cub18CUB_300001_SM_10006detail6reduce28DeviceReduceSingleTileKernelINS2_10policy_hubIljN4cuda3std3__44plusIlEEE10Policy1000EN6thrust24THRUST_300001_SM_1000_NS18transform_iteratorI7is_zeroNSD_10device_ptrIiEEllEEPljS9_llNS7_10__identityEEEvT0_T1_T2_T3_T4_T6_E12temp_storage+104];
	add.s64 	%rd230, %rd228, %rd229;
	ld.shared.u64 	%rd231, [_ZZN3cub18CUB_300001_SM_10006detail6reduce28DeviceReduceSingleTileKernelINS2_10policy_hubIljN4cuda3std3__44plusIlEEE10Policy1000EN6thrust24THRUST_300001_SM_1000_NS18transform_iteratorI7is_zeroNSD_10device_ptrIiEEllEEPljS9_llNS7_10__identityEEEvT0_T1_T2_T3_T4_T6_E12temp_storage+112];
	add.s64 	%rd232, %rd230, %rd231;
	ld.shared.u64 	%rd233, [_ZZN3cub18CUB_300001_SM_10006detail6reduce28DeviceReduceSingleTileKernelINS2_10policy_hubIljN4cuda3std3__44plusIlEEE10Policy1000EN6thrust24THRUST_300001_SM_1000_NS18transform_iteratorI7is_zeroNSD_10device_ptrIiEEllEEPljS9_llNS7_10__identityEEEvT0_T1_T2_T3_T4_T6_E12temp_storage+120];
	add.s64 	%rd234, %rd232, %rd233;
	ld.shared.u64 	%rd235, [_ZZN3cub18CUB_300001_SM_10006detail6reduce28DeviceReduceSingleTileKernelINS2_10policy_hubIljN4cuda3std3__44plusIlEEE10Policy1000EN6thrust24THRUST_300001_SM_1000_NS18transform_iteratorI7is_zeroNSD_10device_ptrIiEEllEEPljS9_llNS7_10__identityEEEvT0_T1_T2_T3_T4_T6_E12temp_storage+128];
	add.s64 	%rd236, %rd234, %rd235;
	ld.shared.u64 	%rd237, [_ZZN3cub18CUB_300001_SM_10006detail6reduce28DeviceReduceSingleTileKernelINS2_10policy_hubIljN4cuda3std3__44plusIlEEE10Policy1000EN6thrust24THRUST_300001_SM_1000_NS18transform_iteratorI7is_zeroNSD_10device_ptrIiEEllEEPljS9_llNS7_10__identityEEEvT0_T1_T2_T3_T4_T6_E12temp_storage+136];
	add.s64 	%rd430, %rd236, %rd237;
$L__BB15_50:
	mov.u32 	%r349, %tid.x;
	setp.ne.s32 	%p138, %r349, 0;
	@%p138 bra 	$L__BB15_52;
	add.s64 	%rd406, %rd430, %rd50;
	st.global.u64 	[%rd1], %rd406;
$L__BB15_52:
	ret;

}
	// .globl	_ZN3cub18CUB_300001_SM_10006detail6reduce18DeviceReduceKernelINS2_10policy_hubIljN4cuda3std3__44plusIlEEE10Policy1000EN6thrust24THRUST_300001_SM_1000_NS18transform_iteratorI7is_zeroNSD_10device_ptrIiEEllEEjS9_lNS7_10__identityEEEvT0_PT3_T1_NS0_13GridEvenShareISN_EET2_T4_
.visible .entry _ZN3cub18CUB_300001_SM_10006detail6reduce18DeviceReduceKernelINS2_10policy_hubIljN4cuda3std3__44plusIlEEE10Policy1000EN6thrust24THRUST_300001_SM_1000_NS18transform_iteratorI7is_zeroNSD_10device_ptrIiEEllEEjS9_lNS7_10__identityEEEvT0_PT3_T1_NS0_13GridEvenShareISN_EET2_T4_(
	.param .align 8 .b8 _ZN3cub18CUB_300001_SM_10006detail6reduce18DeviceReduceKernelINS2_10policy_hubIljN4cuda3std3__44plusIlEEE10Policy1000EN6thrust24THRUST_300001_SM_1000_NS18transform_iteratorI7is_zeroNSD_10device_ptrIiEEllEEjS9_lNS7_10__identityEEEvT0_PT3_T1_NS0_13GridEvenShareISN_EET2_T4__param_0[16],
	.param .u64 .ptr .align 1 _ZN3cub18CUB_300001_SM_10006detail6reduce18DeviceReduceKernelINS2_10policy_hubIljN4cuda3std3__44plusIlEEE10Policy1000EN6thrust24THRUST_300001_SM_1000_NS18transform_iteratorI7is_zeroNSD_10device_ptrIiEEllEEjS9_lNS7_10__identityEEEvT0_PT3_T1_NS0_13GridEvenShareISN_EET2_T4__param_1,
	.param .u32 _ZN3cub18CUB_300001_SM_10006detail6reduce18DeviceReduceKernelINS2_10policy_hubIljN4cuda3std3__44plusIlEEE10Policy1000EN6thrust24THRUST_300001_SM_1000_NS18transform_iteratorI7is_zeroNSD_10device_ptrIiEEllEEjS9_lNS7_10__identityEEEvT0_PT3_T1_NS0_13GridEvenShareISN_EET2_T4__param_2,
	.param .align 4 .b8 _ZN3cub18CUB_300001_SM_10006detail6reduce18DeviceReduceKernelINS2_10policy_hubIljN4cuda3std3__44plusIlEEE10Policy1000EN6thrust24THRUST_300001_SM_1000_NS18transform_iteratorI7is_zeroNSD_10device_ptrIiEEllEEjS9_lNS7_10__identityEEEvT0_PT3_T1_NS0_13GridEvenShareISN_EET2_T4__param_3[40],
	.param .align 1 .b8 _ZN3cub18CUB_300001_SM_10006detail6reduce18DeviceReduceKernelINS2_10policy_hubIljN4cuda3std3__44plusIlEEE10Policy1000EN6thrust24THRUST_300001_SM_1000_NS18transform_iteratorI7is_zeroNSD_10device_ptrIiEEllEEjS9_lNS7_10__identityEEEvT0_PT3_T1_NS0_13GridEvenShareISN_EET2_T4__param_4[1],
	.param .align 1 .b8 _ZN3cub18CUB_300001_SM_10006detail6reduce18DeviceReduceKernelINS2_10policy_hubIljN4cuda3std3__44plusIlEEE10Policy1000EN6thrust24THRUST_300001_SM_1000_NS18transform_iteratorI7is_zeroNSD_10device_ptrIiEEllEEjS9_lNS7_10__identityEEEvT0_PT3_T1_NS0_13GridEvenShareISN_EET2_T4__param_5[1]
)
.maxntid 512
{
	.reg .pred 	%p<138>;
	.reg .b16 	%rs<4>;
	.reg .b32 	%r<423>;
	.reg .b64 	%rd<476>;
	// demoted variable
	.shared .align 8 .b8 _ZZN3cub18CUB_300001_SM_10006detail6reduce18DeviceReduceKernelINS2_10policy_hubIljN4cuda3std3__44plusIlEEE10Policy1000EN6thrust24THRUST_300001_SM_1000_NS18transform_iteratorI7is_zeroNSD_10device_ptrIiEEllEEjS9_lNS7_10__identityEEEvT0_PT3_T1_NS0_13GridEvenShareISN_EET2_T4_E12temp_storage[152];
	ld.param.u32 	%r1, [_ZN3cub18CUB_300001_SM_10006detail6reduce18DeviceReduceKernelINS2_10policy_hubIljN4cuda3std3__44plusIlEEE10Policy1000EN6thrust24THRUST_300001_SM_1000_NS18transform_iteratorI7is_zeroNSD_10device_ptrIiEEllEEjS9_lNS7_10__identityEEEvT0_PT3_T1_NS0_13GridEvenShareISN_EET2_T4__param_3+20];
	ld.param.u32 	%r2, [_ZN3cub18CUB_300001_SM_10006detail6reduce18DeviceReduceKernelINS2_10policy_hubIljN4cuda3std3__44plusIlEEE10Policy1000EN6thrust24THRUST_300001_SM_1000_NS18transform_iteratorI7is_zeroNSD_10device_ptrIiEEllEEjS9_lNS7_10__identityEEEvT0_PT3_T1_NS0_13GridEvenShareISN_EET2_T4__param_3+24];
	ld.param.u64 	%rd41, [_ZN3cub18CUB_300001_SM_10006detail6reduce18DeviceReduceKernelINS2_10policy_hubIljN4cuda3std3__44plusIlEEE10Policy1000EN6thrust24THRUST_300001_SM_1000_NS18transform_iteratorI7is_zeroNSD_10device_ptrIiEEllEEjS9_lNS7_10__identityEEEvT0_PT3_T1_NS0_13GridEvenShareISN_EET2_T4__param_0];
	cvta.to.global.u64 	%rd1, %rd41;
	mov.u32 	%r3, %ctaid.x;
	mul.lo.s32 	%r4, %r2, 3584;
	mul.lo.s32 	%r414, %r3, 3584;
	sub.s32 	%r6, %r1, %r414;
	setp.gt.u32 	%p1, %r6, 3583;
	@%p1 bra 	$L__BB16_26;
	mov.u32 	%r7, %tid.x;
	setp.ge.u32 	%p66, %r7, %r6;
	mov.b64 	%rd464, 0;
	mov.u32 	%r405, %r7;
	@%p66 bra 	$L__BB16_3;
	add.s32 	%r219, %r414, %r7;
	mul.wide.u32 	%rd233, %r219, 4;
	add.s64 	%rd234, %rd1, %rd233;
	ld.global.u32 	%r220, [%rd234];
	setp.eq.s32 	%p67, %r220, 0;
	selp.u64 	%rd464, 1, 0, %p67;
	add.s32 	%r405, %r7, 512;
$L__BB16_3:
	setp.ge.u32 	%p68, %r405, %r6;
	@%p68 bra 	$L__BB16_17;
	not.b32 	%r221, %r405;
	add.s32 	%r222, %r1, %r221;
	sub.s32 	%r223, %r222, %r414;
	shr.u32 	%r224, %r223, 9;
	add.s32 	%r10, %r224, 1;
	and.b32  	%r11, %r10, 15;
	setp.lt.u32 	%p69, %r223, 7680;
	@%p69 bra 	$L__BB16_8;
	or.b32  	%r404, %r405, 4096;
	add.s32 	%r403, %r405, %r414;
	and.b32  	%r225, %r10, 16777200;
	neg.s32 	%r402, %r225;
$L__BB16_6:
	.pragma "nounroll";
	mul.wide.u32 	%rd236, %r403, 4;
	add.s64 	%rd237, %rd1, %rd236;
	ld.global.u32 	%r226, [%rd237];
	setp.eq.s32 	%p70, %r226, 0;
	selp.u64 	%rd238, 1, 0, %p70;
	add.s64 	%rd239, %rd464, %rd238;
	add.s32 	%r227, %r403, 512;
	mul.wide.u32 	%rd240, %r227, 4;
	add.s64 	%rd241, %rd1, %rd240;
	ld.global.u32 	%r228, [%rd241];
	setp.eq.s32 	%p71, %r228, 0;
	selp.u64 	%rd242, 1, 0, %p71;
	add.s64 	%rd243, %rd239, %rd242;
	add.s32 	%r229, %r403, 1024;
	mul.wide.u32 	%rd244, %r229, 4;
	add.s64 	%rd245, %rd1, %rd244;
	ld.global.u32 	%r230, [%rd245];
	setp.eq.s32 	%p72, %r230, 0;
	selp.u64 	%rd246, 1, 0, %p72;
	add.s64 	%rd247, %rd243, %rd246;
	add.s32 	%r231, %r403, 1536;
	mul.wide.u32 	%rd248, %r231, 4;
	add.s64 	%rd249, %rd1, %rd248;
	ld.global.u32 	%r232, [%rd249];
	setp.eq.s32 	%p73, %r232, 0;
	selp.u64 	%rd250, 1, 0, %p73;
	add.s64 	%rd251, %rd247, %rd250;
	add.s32 	%r233, %r403, 2048;
	mul.wide.u32 	%rd252, %r233, 4;
	add.s64 	%rd253, %rd1, %rd252;
	ld.global.u32 	%r234, [%rd253];
	setp.eq.s32 	%p74, %r234, 0;
	selp.u64 	%rd254, 1, 0, %p74;
	add.s64 	%rd255, %rd251, %rd254;
	add.s32 	%r235, %r403, 2560;
	mul.wide.u32 	%rd256, %r235, 4;
	add.s64 	%rd257, %rd1, %rd256;
	ld.global.u32 	%r236, [%rd257];
	setp.eq.s32 	%p75, %r236, 0;
	selp.u64 	%rd258, 1, 0, %p75;
	add.s64 	%rd259, %rd255, %rd258;
	add.s32 	%r237, %r403, 3072;
	mul.wide.u32 	%rd260, %r237, 4;
	add.s64 	%rd261, %rd1, %rd260;
	ld.global.u32 	%r238, [%rd261];
	setp.eq.s32 	%p76, %r238, 0;
	selp.u64 	%rd262, 1, 0, %p76;
	add.s64 	%rd263, %rd259, %rd262;
	add.s32 	%r239, %r403, 3584;
	mul.wide.u32 	%rd264, %r239, 4;
	add.s64 	%rd265, %rd1, %rd264;
	ld.global.u32 	%r240, [%rd265];
	setp.eq.s32 	%p77, %r240, 0;
	selp.u64 	%rd266, 1, 0, %p77;
	add.s64 	%rd267, %rd263, %rd266;
	add.s32 	%r241, %r403, 4096;
	mul.wide.u32 	%rd268, %r241, 4;
	add.s64 	%rd269, %rd1, %rd268;
	ld.global.u32 	%r242, [%rd269];
	setp.eq.s32 	%p78, %r242, 0;
	selp.u64 	%rd270, 1, 0, %p78;
	add.s64 	%rd271, %rd267, %rd270;
	add.s32 	%r243, %r403, 4608;
	mul.wide.u32 	%rd272, %r243, 4;
	add.s64 	%rd273, %rd1, %rd272;
	ld.global.u32 	%r244, [%rd273];
	setp.eq.s32 	%p79, %r244, 0;
	selp.u64 	%rd274, 1, 0, %p79;
	add.s64 	%rd275, %rd271, %rd274;
	add.s32 	%r245, %r403, 5120;
	mul.wide.u32 	%rd276, %r245, 4;
	add.s64 	%rd277, %rd1, %rd276;
	ld.global.u32 	%r246, [%rd277];
	setp.eq.s32 	%p80, %r246, 0;
	selp.u64 	%rd278, 1, 0, %p80;
	add.s64 	%rd279, %rd275, %rd278;
	add.s32 	%r247, %r403, 5632;
	mul.wide.u32 	%rd280, %r247, 4;
	add.s64 	%rd281, %rd1, %rd280;
	ld.global.u32 	%r248, [%rd281];
	setp.eq.s32 	%p81, %r248, 0;
	selp.u64 	%rd282, 1, 0, %p81;
	add.s64 	%rd283, %rd279, %rd282;
	add.s32 	%r249, %r403, 6144;
	mul.wide.u32 	%rd284, %r249, 4;
	add.s64 	%rd285, %rd1, %rd284;
	ld.global.u32 	%r250, [%rd285];
	setp.eq.s32 	%p82, %r250, 0;
	selp.u64 	%rd286, 1, 0, %p82;
	add.s64 	%rd287, %rd283, %rd286;
	add.s32 	%r251, %r403, 6656;
	mul.wide.u32 	%rd288, %r251, 4;
	add.s64 	%rd289, %rd1, %rd288;
	ld.global.u32 	%r252, [%rd289];
	setp.eq.s32 	%p83, %r252, 0;
	selp.u64 	%rd290, 1, 0, %p83;
	add.s64 	%rd291, %rd287, %rd290;
	add.s32 	%r253, %r403, 7168;
	mul.wide.u32 	%rd292, %r253, 4;
	add.s64 	%rd293, %rd1, %rd292;
	ld.global.u32 	%r254, [%rd293];
	setp.eq.s32 	%p84, %r254, 0;
	selp.u64 	%rd294, 1, 0, %p84;
	add.s64 	%rd295, %rd291, %rd294;
	add.s32 	%r255, %r403, 7680;
	mul.wide.u32 	%rd296, %r255, 4;
	add.s64 	%rd297, %rd1, %rd296;
	ld.global.u32 	%r256, [%rd297];
	setp.eq.s32 	%p85, %r256, 0;
	selp.u64 	%rd298, 1, 0, %p85;
	add.s64 	%rd464, %rd295, %rd298;
	add.s32 	%r404, %r404, 8192;
	add.s32 	%r403, %r403, 8192;
	add.s32 	%r402, %r402, 16;
	setp.ne.s32 	%p86, %r402, 0;
	@%p86 bra 	$L__BB16_6;
	add.s32 	%r405, %r404, -4096;
$L__BB16_8:
	setp.eq.s32 	%p87, %r11, 0;
	@%p87 bra 	$L__BB16_17;
	and.b32  	%r23, %r10, 7;
	setp.lt.u32 	%p88, %r11, 8;
	@%p88 bra 	$L__BB16_11;
	add.s32 	%r257, %r405, %r414;
	mul.wide.u32 	%rd300, %r257, 4;
	add.s64 	%rd301, %rd1, %rd300;
	ld.global.u32 	%r258, [%rd301];
	setp.eq.s32 	%p89, %r258, 0;
	selp.u64 	%rd302, 1, 0, %p89;
	add.s64 	%rd303, %rd464, %rd302;
	add.s32 	%r259, %r257, 512;
	mul.wide.u32 	%rd304, %r259, 4;
	add.s64 	%rd305, %rd1, %rd304;
	ld.global.u32 	%r260, [%rd305];
	setp.eq.s32 	%p90, %r260, 0;
	selp.u64 	%rd306, 1, 0, %p90;
	add.s64 	%rd307, %rd303, %rd306;
	add.s32 	%r261, %r257, 1024;
	mul.wide.u32 	%rd308, %r261, 4;
	add.s64 	%rd309, %rd1, %rd308;
	ld.global.u32 	%r262, [%rd309];
	setp.eq.s32 	%p91, %r262, 0;
	selp.u64 	%rd310, 1, 0, %p91;
	add.s64 	%rd311, %rd307, %rd310;
	add.s32 	%r263, %r257, 1536;
	mul.wide.u32 	%rd312, %r263, 4;
	add.s64 	%rd313, %rd1, %rd312;
	ld.global.u32 	%r264, [%rd313];
	setp.eq.s32 	%p92, %r264, 0;
	selp.u64 	%rd314, 1, 0, %p92;
	add.s64 	%rd315, %rd311, %rd314;
	add.s32 	%r265, %r257, 2048;
	mul.wide.u32 	%rd316, %r265, 4;
	add.s64 	%rd317, %rd1, %rd316;
	ld.global.u32 	%r266, [%rd317];
	setp.eq.s32 	%p93, %r266, 0;
	selp.u64 	%rd318, 1, 0, %p93;
	add.s64 	%rd319, %rd315, %rd318;
	add.s32 	%r267, %r257, 2560;
	mul.wide.u32 	%rd320, %r267, 4;
	add.s64 	%rd321, %rd1, %rd320;
	ld.global.u32 	%r268, [%rd321];
	setp.eq.s32 	%p94, %r268, 0;
	selp.u64 	%rd322, 1, 0, %p94;
	add.s64 	%rd323, %rd319, %rd322;
	add.s32 	%r269, %r257, 3072;
	mul.wide.u32 	%rd324, %r269, 4;
	add.s64 	%rd325, %rd1, %rd324;
	ld.global.u32 	%r270, [%rd325];
	setp.eq.s32 	%p95, %r270, 0;
	selp.u64 	%rd326, 1, 0, %p95;
	add.s64 	%rd327, %rd323, %rd326;
	add.s32 	%r271, %r257, 3584;
	mul.wide.u32 	%rd328, %r271, 4;
	add.s64 	%rd329, %rd1, %rd328;
	ld.global.u32 	%r272, [%rd329];
	setp.eq.s32 	%p96, %r272, 0;
	selp.u64 	%rd330, 1, 0, %p96;
	add.s64 	%rd464, %rd327, %rd330;
	add.s32 	%r405, %r405, 4096;
$L__BB16_11:
	setp.eq.s32 	%p97, %r23, 0;
	@%p97 bra 	$L__BB16_17;
	and.b32  	%r26, %r10, 3;
	setp.lt.u32 	%p98, %r23, 4;
	@%p98 bra 	$L__BB16_14;
	add.s32 	%r273, %r405, %r414;
	mul.wide.u32 	%rd332, %r273, 4;
	add.s64 	%rd333, %rd1, %rd332;
	ld.global.u32 	%r274, [%rd333];
	setp.eq.s32 	%p99, %r274, 0;
	selp.u64 	%rd334, 1, 0, %p99;
	add.s64 	%rd335, %rd464, %rd334;
	add.s32 	%r275, %r273, 512;
	mul.wide.u32 	%rd336, %r275, 4;
	add.s64 	%rd337, %rd1, %rd336;
	ld.global.u32 	%r276, [%rd337];
	setp.eq.s32 	%p100, %r276, 0;
	selp.u64 	%rd338, 1, 0, %p100;
	add.s64 	%rd339, %rd335, %rd338;
	add.s32 	%r277, %r273, 1024;
	mul.wide.u32 	%rd340, %r277, 4;
	add.s64 	%rd341, %rd1, %rd340;
	ld.global.u32 	%r278, [%rd341];
	setp.eq.s32 	%p101, %r278, 0;
	selp.u64 	%rd342, 1, 0, %p101;
	add.s64 	%rd343, %rd339, %rd342;
	add.s32 	%r279, %r273, 1536;
	mul.wide.u32 	%rd344, %r279, 4;
	add.s64 	%rd345, %rd1, %rd344;
	ld.global.u32 	%r280, [%rd345];
	setp.eq.s32 	%p102, %r280, 0;
	selp.u64 	%rd346, 1, 0, %p102;
	add.s64 	%rd464, %rd343, %rd346;
	add.s32 	%r405, %r405, 2048;
$L__BB16_14:
	setp.eq.s32 	%p103, %r26, 0;
	@%p103 bra 	$L__BB16_17;
	add.s32 	%r409, %r405, %r414;
	neg.s32 	%r408, %r26;
$L__BB16_16:
	.pragma "nounroll";
	mul.wide.u32 	%rd347, %r409, 4;
	add.s64 	%rd348, %rd1, %rd347;
	ld.global.u32 	%r281, [%rd348];
	setp.eq.s32 	%p104, %r281, 0;
	selp.u64 	%rd349, 1, 0, %p104;
	add.s64 	%rd464, %rd464, %rd349;
	add.s32 	%r409, %r409, 512;
	add.s32 	%r408, %r408, 1;
	setp.ne.s32 	%p105, %r408, 0;
	@%p105 bra 	$L__BB16_16;
$L__BB16_17:
	setp.lt.u32 	%p106, %r6, 512;
	@%p106 bra 	$L__BB16_22;
	// begin inline asm
	mov.u32 %r345, %laneid;
	// end inline asm
	mov.b64 	{%r347, %r352}, %rd464;
	mov.b32 	%r353, 1;
	mov.b32 	%r394, 31;
	mov.b32 	%r395, -1;
	// begin inline asm
	shfl.sync.down.b32 %r346, %r347, %r353, %r394, %r395;
	// end inline asm
	// begin inline asm
	shfl.sync.down.b32 %r351, %r352, %r353, %r394, %r395;
	// end inline asm
	mov.b64 	%rd408, {%r346, %r351};
	setp.gt.s32 	%p130, %r345, 30;
	selp.b64 	%rd409, 0, %rd408, %p130;
	add.s64 	%rd410, %rd409, %rd464;
	mov.b64 	{%r357, %r362}, %rd410;
	mov.b32 	%r363, 2;
	// begin inline asm
	shfl.sync.down.b32 %r356, %r357, %r363, %r394, %r395;
	// end inline asm
	// begin inline asm
	shfl.sync.down.b32 %r361, %r362, %r363, %r394, %r395;
	// end inline asm
	mov.b64 	%rd411, {%r356, %r361};
	setp.gt.s32 	%p131, %r345, 29;
	selp.b64 	%rd412, 0, %rd411, %p131;
	add.s64 	%rd413, %rd412, %rd410;
	mov.b64 	{%r367, %r372}, %rd413;
	mov.b32 	%r373, 4;
	// begin inline asm
	shfl.sync.down.b32 %r366, %r367, %r373, %r394, %r395;
	// end inline asm
	// begin inline asm
	shfl.sync.down.b32 %r371, %r372, %r373, %r394, %r395;
	// end inline asm
	mov.b64 	%rd414, {%r366, %r371};
	setp.gt.s32 	%p132, %r345, 27;
	selp.b64 	%rd415, 0, %rd414, %p132;
	add.s64 	%rd416, %rd415, %rd413;
	mov.b64 	{%r377, %r382}, %rd416;
	mov.b32 	%r383, 8;
	// begin inline asm
	shfl.sync.down.b32 %r376, %r377, %r383, %r394, %r395;
	// end inline asm
	// begin inline asm
	shfl.sync.down.b32 %r381, %r382, %r383, %r394, %r395;
	// end inline asm
	mov.b64 	%rd417, {%r376, %r381};
	setp.gt.s32 	%p133, %r345, 23;
	selp.b64 	%rd418, 0, %rd417, %p133;
	add.s64 	%rd419, %rd418, %rd416;
	mov.b64 	{%r387, %r392}, %rd419;
	mov.b32 	%r393, 16;
	// begin inline asm
	shfl.sync.down.b32 %r386, %r387, %r393, %r394, %r395;
	// end inline asm
	// begin inline asm
	shfl.sync.down.b32 %r391, %r392, %r393, %r394, %r395;
	// end inline asm
	mov.b64 	%rd420, {%r386, %r391};
	setp.gt.s32 	%p134, %r345, 15;
	selp.b64 	%rd421, 0, %rd420, %p134;
	add.s64 	%rd475, %rd421, %rd419;
	setp.ne.s32 	%p135, %r345, 0;
	@%p135 bra 	$L__BB16_20;
	shr.u32 	%r396, %r7, 2;
	and.b32  	%r397, %r396, 248;
	mov.u32 	%r398, _ZZN3cub18CUB_300001_SM_10006detail6reduce18DeviceReduceKernelINS2_10policy_hubIljN4cuda3std3__44plusIlEEE10Policy1000EN6thrust24THRUST_300001_SM_1000_NS18transform_iteratorI7is_zeroNSD_10device_ptrIiEEllEEjS9_lNS7_10__identityEEEvT0_PT3_T1_NS0_13GridEvenShareISN_EET2_T4_E12temp_storage;
	add.s32 	%r399, %r398, %r397;
	st.shared.u64 	[%r399+16], %rd475;
$L__BB16_20:
	bar.sync 	0;
	setp.ne.s32 	%p136, %r7, 0;
	@%p136 bra 	$L__BB16_48;
	ld.shared.u64 	%rd422, [_ZZN3cub18CUB_300001_SM_10006detail6reduce18DeviceReduceKernelINS2_10policy_hubIljN4cuda3std3__44plusIlEEE10Policy1000EN6thrust24THRUST_300001_SM_1000_NS18transform_iteratorI7is_zeroNSD_10device_ptrIiEEllEEjS9_lNS7_10__identityEEEvT0_PT3_T1_NS0_13GridEvenShareISN_EET2_T4_E12temp_storage+24];
	add.s64 	%rd423, %rd422, %rd475;
	ld.shared.u64 	%rd424, [_ZZN3cub18CUB_300001_SM_10006detail6reduce18DeviceReduceKernelINS2_10policy_hubIljN4cuda3std3__44plusIlEEE10Policy1000EN6thrust24THRUST_300001_SM_1000_NS18transform_iteratorI7is_zeroNSD_10device_ptrIiEEllEEjS9_lNS7_10__identityEEEvT0_PT3_T1_NS0_13GridEvenShareISN_EET2_T4_E12temp_storage+32];
	add.s64 	%rd425, %rd423, %rd424;
	ld.shared.u64 	%rd426, [_ZZN3cub18CUB_300001_SM_10006detail6reduce18DeviceReduceKernelINS2_10policy_hubIljN4cuda3std3__44plusIlEEE10Policy1000EN6thrust24THRUST_300001_SM_1000_NS18transform_iteratorI7is_zeroNSD_10device_ptrIiEEllEEjS9_lNS7_10__identityEEEvT0_PT3_T1_NS0_13GridEvenShareISN_EET2_T4_E12temp_storage+40];
	add.s64 	%rd427, %rd425, %rd426;
	ld.shared.u64 	%rd428, [_ZZN3cub18CUB_300001_SM_10006detail6reduce18DeviceReduceKernelINS2_10policy_hubIljN4cuda3std3__44plusIlEEE10Policy1000EN6thrust24THRUST_300001_SM_1000_NS18transform_iteratorI7is_zeroNSD_10device_ptrIiEEllEEjS9_lNS7_10__identityEEEvT0_PT3_T1_NS0_13GridEvenShareISN_EET2_T4_E12temp_storage+48];
	add.s64 	%rd429, %rd427, %rd428;
	ld.shared.u64 	%rd430, [_ZZN3cub18CUB_300001_SM_10006detail6reduce18DeviceReduceKernelINS2_10policy_hubIljN4cuda3std3__44plusIlEEE10Policy1000EN6thrust24THRUST_300001_SM_1000_NS18transform_iteratorI7is_zeroNSD_10device_ptrIiEEllEEjS9_lNS7_10__identityEEEvT0_PT3_T1_NS0_13GridEvenShareISN_EET2_T4_E12temp_storage+56];
	add.s64 	%rd431, %rd429, %rd430;
	ld.shared.u64 	%rd432, [_ZZN3cub18CUB_300001_SM_10006detail6reduce18DeviceReduceKernelINS2_10policy_hubIljN4cuda3std3__44plusIlEEE10Policy1000EN6thrust24THRUST_300001_SM_1000_NS18transform_iteratorI7is_zeroNSD_10device_ptrIiEEllEEjS9_lNS7_10__identityEEEvT0_PT3_T1_NS0_13GridEvenShareISN_EET2_T4_E12temp_storage+64];
	add.s64 	%rd433, %rd431, %rd432;
	ld.shared.u64 	%rd434, [_ZZN3cub18CUB_300001_SM_10006detail6reduce18DeviceReduceKernelINS2_10policy_hubIljN4cuda3std3__44plusIlEEE10Policy1000EN6thrust24THRUST_300001_SM_1000_NS18transform_iteratorI7is_zeroNSD_10device_ptrIiEEllEEjS9_lNS7_10__identityEEEvT0_PT3_T1_NS0_13GridEvenShareISN_EET2_T4_E12temp_storage+72];
	add.s64 	%rd435, %rd433, %rd434;
	ld.shared.u64 	%rd436, [_ZZN3cub18CUB_300001_SM_10006detail6reduce18DeviceReduceKernelINS2_10policy_hubIljN4cuda3std3__44plusIlEEE10Policy1000EN6thrust24THRUST_300001_SM_1000_NS18transform_iteratorI7is_zeroNSD_10device_ptrIiEEllEEjS9_lNS7_10__identityEEEvT0_PT3_T1_NS0_13GridEvenShareISN_EET2_T4_E12temp_storage+80];
	add.s64 	%rd437, %rd435, %rd436;
	ld.shared.u64 	%rd438, [_ZZN3cub18CUB_300001_SM_10006detail6reduce18DeviceReduceKernelINS2_10policy_hubIljN4cuda3std3__44plusIlEEE10Policy1000EN6thrust24THRUST_300001_SM_1000_NS18transform_iteratorI7is_zeroNSD_10device_ptrIiEEllEEjS9_lNS7_10__identityEEEvT0_PT3_T1_NS0_13GridEvenShareISN_EET2_T4_E12temp_storage+88];
	add.s64 	%rd439, %rd437, %rd438;
	ld.shared.u64 	%rd440, [_ZZN3cub18CUB_300001_SM_10006detail6reduce18DeviceReduceKernelINS2_10policy_hubIljN4cuda3std3__44plusIlEEE10Policy1000EN6thrust24THRUST_300001_SM_1000_NS18transform_iteratorI7is_zeroNSD_10device_ptrIiEEllEEjS9_lNS7_10__identityEEEvT0_PT3_T1_NS0_13GridEvenShareISN_EET2_T4_E12temp_storage+96];
	add.s64 	%rd441, %rd439, %rd440;
	ld.shared.u64 	%rd442, [_ZZN3cub18CUB_300001_SM_10006detail6reduce18DeviceReduceKernelINS2_10policy_hubIljN4cuda3std3__44plusIlEEE10Policy1000EN6thrust24THRUST_300001_SM_1000_NS18transform_iteratorI7is_zeroNSD_10device_ptrIiEEllEEjS9_lNS7_10__identityEEEvT0_PT3_T1_NS0_13GridEvenShareISN_EET2_T4_E12temp_storage+104];
	add.s64 	%rd443, %rd441, %rd442;
	ld.shared.u64 	%rd444, [_ZZN3cub18CUB_300001_SM_10006detail6reduce18DeviceReduceKernelINS2_10policy_hubIljN4cuda3std3__44plusIlEEE10Policy1000EN6thrust24THRUST_300001_SM_1000_NS18transform_iteratorI7is_zeroNSD_10device_ptrIiEEllEEjS9_lNS7_10__identityEEEvT0_PT3_T1_NS0_13GridEvenShareISN_EET2_T4_E12temp_storage+112];
	add.s64 	%rd445, %rd443, %rd444;
	ld.shared.u64 	%rd446, [_ZZN3cub18CUB_300001_SM_10006detail6reduce18DeviceReduceKernelINS2_10policy_hubIljN4cuda3std3__44plusIlEEE10Policy1000EN6thrust24THRUST_300001_SM_1000_NS18transform_iteratorI7is_zeroNSD_10device_ptrIiEEllEEjS9_lNS7_10__identityEEEvT0_PT3_T1_NS0_13GridEvenShareISN_EET2_T4_E12temp_storage+120];
	add.s64 	%rd447, %rd445, %rd446;
	ld.shared.u64 	%rd448, [_ZZN3cub18CUB_300001_SM_10006detail6reduce18DeviceReduceKernelINS2_10policy_hubIljN4cuda3std3__44plusIlEEE10Policy1000EN6thrust24THRUST_300001_SM_1000_NS18transform_iteratorI7is_zeroNSD_10device_ptrIiEEllEEjS9_lNS7_10__identityEEEvT0_PT3_T1_NS0_13GridEvenShareISN_EET2_T4_E12temp_storage+128];
	add.s64 	%rd449, %rd447, %rd448;
	ld.shared.u64 	%rd450, [_ZZN3cub18CUB_300001_SM_10006detail6reduce18DeviceReduceKernelINS2_10policy_hubIljN4cuda3std3__44plusIlEEE10Policy1000EN6thrust24THRUST_300001_SM_1000_NS18transform_iteratorI7is_zeroNSD_10device_ptrIiEEllEEjS9_lNS7_10__identityEEEvT0_PT3_T1_NS0_13GridEvenShareISN_EET2_T4_E12temp_storage+136];
	add.s64 	%rd475, %rd449, %rd450;
	bra.uni 	$L__BB16_48;
$L__BB16_22:
	// begin inline asm
	mov.u32 %r282, %laneid;
	// end inline asm
	and.b32  	%r333, %r7, 992;
	add.s32 	%r334, %r333, 32;
	setp.gt.u32 	%p107, %r334, %r6;
	not.b32 	%r335, %r333;
	add.s32 	%r336, %r6, %r335;
	selp.b32 	%r331, %r336, 31, %p107;
	mov.b64 	{%r284, %r289}, %rd464;
	mov.b32 	%r290, 1;
	mov.b32 	%r332, -1;
	// begin inline asm
	shfl.sync.down.b32 %r283, %r284, %r290, %r331, %r332;
	// end inline asm
	// begin inline asm
	shfl.sync.down.b32 %r288, %r289, %r290, %r331, %r332;
	// end inline asm
	mov.b64 	%rd350, {%r283, %r288};
	setp.lt.s32 	%p108, %r282, %r331;
	selp.b64 	%rd351, %rd350, 0, %p108;
	add.s64 	%rd352, %rd351, %rd464;
	mov.b64 	{%r294, %r299}, %rd352;
	mov.b32 	%r300, 2;
	// begin inline asm
	shfl.sync.down.b32 %r293, %r294, %r300, %r331, %r332;
	// end inline asm
	// begin inline asm
	shfl.sync.down.b32 %r298, %r299, %r300, %r331, %r332;
	// end inline asm
	mov.b64 	%rd353, {%r293, %r298};
	add.s32 	%r337, %r282, 2;
	setp.gt.s32 	%p109, %r337, %r331;
	selp.b64 	%rd354, 0, %rd353, %p109;
	add.s64 	%rd355, %rd354, %rd352;
	mov.b64 	{%r304, %r309}, %rd355;
	mov.b32 	%r310, 4;
	// begin inline asm
	shfl.sync.down.b32 %r303, %r304, %r310, %r331, %r332;
	// end inline asm
	// begin inline asm
	shfl.sync.down.b32 %r308, %r309, %r310, %r331, %r332;
	// end inline asm
	mov.b64 	%rd356, {%r303, %r308};
	add.s32 	%r338, %r282, 4;
	setp.gt.s32 	%p110, %r338, %r331;
	selp.b64 	%rd357, 0, %rd356, %p110;
	add.s64 	%rd358, %rd357, %rd355;
	mov.b64 	{%r314, %r319}, %rd358;
	mov.b32 	%r320, 8;
	// begin inline asm
	shfl.sync.down.b32 %r313, %r314, %r320, %r331, %r332;
	// end inline asm
	// begin inline asm
	shfl.sync.down.b32 %r318, %r319, %r320, %r331, %r332;
	// end inline asm
	mov.b64 	%rd359, {%r313, %r318};
	add.s32 	%r339, %r282, 8;
	setp.gt.s32 	%p111, %r339, %r331;
	selp.b64 	%rd360, 0, %rd359, %p111;
	add.s64 	%rd361, %rd360, %rd358;
	mov.b64 	{%r324, %r329}, %rd361;
	mov.b32 	%r330, 16;
	// begin inline asm
	shfl.sync.down.b32 %r323, %r324, %r330, %r331, %r332;
	// end inline asm
	// begin inline asm
	shfl.sync.down.b32 %r328, %r329, %r330, %r331, %r332;
	// end inline asm
	mov.b64 	%rd362, {%r323, %r328};
	add.s32 	%r340, %r282, 16;
	setp.gt.s32 	%p112, %r340, %r331;
	selp.b64 	%rd363, 0, %rd362, %p112;
	add.s64 	%rd475, %rd363, %rd361;
	setp.ne.s32 	%p113, %r282, 0;
	@%p113 bra 	$L__BB16_24;
	shr.u32 	%r341, %r7, 2;
	and.b32  	%r342, %r341, 248;
	mov.u32 	%r343, _ZZN3cub18CUB_300001_SM_10006detail6reduce18DeviceReduceKernelINS2_10policy_hubIljN4cuda3std3__44plusIlEEE10Policy1000EN6thrust24THRUST_300001_SM_1000_NS18transform_iteratorI7is_zeroNSD_10device_ptrIiEEllEEjS9_lNS7_10__identityEEEvT0_PT3_T1_NS0_13GridEvenShareISN_EET2_T4_E12temp_storage;
	add.s32 	%r344, %r343, %r342;
	st.shared.u64 	[%r344+16], %rd475;
$L__BB16_24:
	bar.sync 	0;
	setp.ne.s32 	%p114, %r7, 0;
	@%p114 bra 	$L__BB16_48;
	setp.gt.u32 	%p115, %r6, 32;
	ld.shared.u64 	%rd364, [_ZZN3cub18CUB_300001_SM_10006detail6reduce18DeviceReduceKernelINS2_10policy_hubIljN4cuda3std3__44plusIlEEE10Policy1000EN6thrust24THRUST_300001_SM_1000_NS18transform_iteratorI7is_zeroNSD_10device_ptrIiEEllEEjS9_lNS7_10__identityEEEvT0_PT3_T1_NS0_13GridEvenShareISN_EET2_T4_E12temp_storage+24];
	selp.b64 	%rd365, %rd364, 0, %p115;
	add.s64 	%rd366, %rd365, %rd475;
	setp.gt.u32 	%p116, %r6, 64;
	ld.shared.u64 	%rd367, [_ZZN3cub18CUB_300001_SM_10006detail6reduce18DeviceReduceKernelINS2_10policy_hubIljN4cuda3std3__44plusIlEEE10Policy1000EN6thrust24THRUST_300001_SM_1000_NS18transform_iteratorI7is_zeroNSD_10device_ptrIiEEllEEjS9_lNS7_10__identityEEEvT0_PT3_T1_NS0_13GridEvenShareISN_EET2_T4_E12temp_storage+32];
	selp.b64 	%rd368, %rd367, 0, %p116;
	add.s64 	%rd369, %rd366, %rd368;
	setp.gt.u32 	%p117, %r6, 96;
	ld.shared.u64 	%rd370, [_ZZN3cub18CUB_300001_SM_10006detail6reduce18DeviceReduceKernelINS2_10policy_hubIljN4cuda3std3__44plusIlEEE10Policy1000EN6thrust24THRUST_300001_SM_1000_NS18transform_iteratorI7is_zeroNSD_10device_ptrIiEEllEEjS9_lNS7_10__identityEEEvT0_PT3_T1_NS0_13GridEvenShareISN_EET2_T4_E12temp_storage+40];
	selp.b64 	%rd371, %rd370, 0, %p117;
	add.s64 	%rd372, %rd369, %rd371;
	setp.gt.u32 	%p118, %r6, 128;
	ld.shared.u64 	%rd373, [_ZZN3cub18CUB_300001_SM_10006detail6reduce18DeviceReduceKernelINS2_10policy_hubIljN4cuda3std3__44plusIlEEE10Policy1000EN6thrust24THRUST_300001_SM_1000_NS18transform_iteratorI7is_zeroNSD_10device_ptrIiEEllEEjS9_lNS7_10__identityEEEvT0_PT3_T1_NS0_13GridEvenShareISN_EET2_T4_E12temp_storage+48];
	selp.b64 	%rd374, %rd373, 0, %p118;
	add.s64 	%rd375, %rd372, %rd374;
	setp.gt.u32 	%p119, %r6, 160;
	ld.shared.u64 	%rd376, [_ZZN3cub18CUB_300001_SM_10006detail6reduce18DeviceReduceKernelINS2_10policy_hubIljN4cuda3std3__44plusIlEEE10Policy1000EN6thrust24THRUST_300001_SM_1000_NS18transform_iteratorI7is_zeroNSD_10device_ptrIiEEllEEjS9_lNS7_10__identityEEEvT0_PT3_T1_NS0_13GridEvenShareISN_EET2_T4_E12temp_storage+56];
	selp.b64 	%rd377, %rd376, 0, %p119;
	add.s64 	%rd378, %rd375, %rd377;
	setp.gt.u32 	%p120, %r6, 192;
	ld.shared.u64 	%rd379, [_ZZN3cub18CUB_300001_SM_10006detail6reduce18DeviceReduceKernelINS2_10policy_hubIljN4cuda3std3__44plusIlEEE10Policy1000EN6thrust24THRUST_300001_SM_1000_NS18transform_iteratorI7is_zeroNSD_10device_ptrIiEEllEEjS9_lNS7_10__identityEEEvT0_PT3_T1_NS0_13GridEvenShareISN_EET2_T4_E12temp_storage+64];
	selp.b64 	%rd380, %rd379, 0, %p120;
	add.s64 	%rd381, %rd378, %rd380;
	setp.gt.u32 	%p121, %r6, 224;
	ld.shared.u64 	%rd382, [_ZZN3cub18CUB_300001_SM_10006detail6reduce18DeviceReduceKernelINS2_10policy_hubIljN4cuda3std3__44plusIlEEE10Policy1000EN6thrust24THRUST_300001_SM_1000_NS18transform_iteratorI7is_zeroNSD_10device_ptrIiEEllEEjS9_lNS7_10__identityEEEvT0_PT3_T1_NS0_13GridEvenShareISN_EET2_T4_E12temp_storage+72];
	selp.b64 	%rd383, %rd382, 0, %p121;
	add.s64 	%rd384, %rd381, %rd383;
	setp.gt.u32 	%p122, %r6, 256;
	ld.shared.u64 	%rd385, [_ZZN3cub18CUB_300001_SM_10006detail6reduce18DeviceReduceKernelINS2_10policy_hubIljN4cuda3std3__44plusIlEEE10Policy1000EN6thrust24THRUST_300001_SM_1000_NS18transform_iteratorI7is_zeroNSD_10device_ptrIiEEllEEjS9_lNS7_10__identityEEEvT0_PT3_T1_NS0_13GridEvenShareISN_EET2_T4_E12temp_storage+80];
	selp.b64 	%rd386, %rd385, 0, %p122;
	add.s64 	%rd387, %rd384, %rd386;
	setp.gt.u32 	%p123, %r6, 288;
	ld.shared.u64 	%rd388, [_ZZN3cub18CUB_300001_SM_10006detail6reduce18DeviceReduceKernelINS2_10policy_hubIljN4cuda3std3__44plusIlEEE10Policy1000EN6thrust24THRUST_300001_SM_1000_NS18transform_iteratorI7is_zeroNSD_10device_ptrIiEEllEEjS9_lNS7_10__identityEEEvT0_PT3_T1_NS0_13GridEvenShareISN_EET2_T4_E12temp_storage+88];
	selp.b64 	%rd389, %rd388, 0, %p123;
	add.s64 	%rd390, %rd387, %rd389;
	setp.gt.u32 	%p124, %r6, 320;
	ld.shared.u64 	%rd391, [_ZZN3cub18CUB_300001_SM_10006detail6reduce18DeviceReduceKernelINS2_10policy_hubIljN4cuda3std3__44plusIlEEE10Policy1000EN6thrust24THRUST_300001_SM_1000_NS18transform_iteratorI7is_zeroNSD_10device_ptrIiEEllEEjS9_lNS7_10__identityEEEvT0_PT3_T1_NS0_13GridEvenShareISN_EET2_T4_E12temp_storage+96];
	selp.b64 	%rd392, %rd391, 0, %p124;
	add.s64 	%rd393, %rd390, %rd392;
	setp.gt.u32 	%p125, %r6, 352;
	ld.shared.u64 	%rd394, [_ZZN3cub18CUB_300001_SM_10006detail6reduce18DeviceReduceKernelINS2_10policy_hubIljN4cuda3std3__44plusIlEEE10Policy1000EN6thrust24THRUST_300001_SM_1000_NS18transform_iteratorI7is_zeroNSD_10device_ptrIiEEllEEjS9_lNS7_10__identityEEEvT0_PT3_T1_NS0_13GridEvenShareISN_EET2_T4_E12temp_storage+104];
	selp.b64 	%rd395, %rd394, 0, %p125;
	add.s64 	%rd396, %rd393, %rd395;
	setp.gt.u32 	%p126, %r6, 384;
	ld.shared.u64 	%rd397, [_ZZN3cub18CUB_300001_SM_10006detail6reduce18DeviceReduceKernelINS2_10policy_hubIljN4cuda3std3__44plusIlEEE10Policy1000EN6thrust24THRUST_300001_SM_1000_NS18transform_iteratorI7is_zeroNSD_10device_ptrIiEEllEEjS9_lNS7_10__identityEEEvT0_PT3_T1_NS0_13GridEvenShareISN_EET2_T4_E12temp_storage+112];
	selp.b64 	%rd398, %rd397, 0, %p126;
	add.s64 	%rd399, %rd396, %rd398;
	setp.gt.u32 	%p127, %r6, 416;
	ld.shared.u64 	%rd400, [_ZZN3cub18CUB_300001_SM_10006detail6reduce18DeviceReduceKernelINS2_10policy_hubIljN4cuda3std3__44plusIlEEE10Policy1000EN6thrust24THRUST_300001_SM_1000_NS18transform_iteratorI7is_zeroNSD_10device_ptrIiEEllEEjS9_lNS7_10__identityEEEvT0_PT3_T1_NS0_13GridEvenShareISN_EET2_T4_E12temp_storage+120];
	selp.b64 	%rd401, %rd400, 0, %p127;
	add.s64 	%rd402, %rd399, %rd401;
	setp.gt.u32 	%p128, %r6, 448;
	ld.shared.u64 	%rd403, [_ZZN3cub18CUB_300001_SM_10006detail6reduce18DeviceReduceKernelINS2_10policy_hubIljN4cuda3std3__44plusIlEEE10Policy1000EN6thrust24THRUST_300001_SM_1000_NS18transform_iteratorI7is_zeroNSD_10device_ptrIiEEllEEjS9_lNS7_10__identityEEEvT0_PT3_T1_NS0_13GridEvenShareISN_EET2_T4_E12temp_storage+128];
	selp.b64 	%rd404, %rd403, 0, %p128;
	add.s64 	%rd405, %rd402, %rd404;
	setp.gt.u32 	%p129, %r6, 480;
	ld.shared.u64 	%rd406, [_ZZN3cub18CUB_300001_SM_10006detail6reduce18DeviceReduceKernelINS2_10policy_hubIljN4cuda3std3__44plusIlEEE10Policy1000EN6thrust24THRUST_300001_SM_1000_NS18transform_iteratorI7is_zeroNSD_10device_ptrIiEEllEEjS9_lNS7_10__identityEEEvT0_PT3_T1_NS0_13GridEvenShareISN_EET2_T4_E12temp_storage+136];
	selp.b64 	%rd407, %rd406, 0, %p129;
	add.s64 	%rd475, %rd405, %rd407;
	bra.uni 	$L__BB16_48;
$L__BB16_26:
	mov.u32 	%r35, %tid.x;
	add.s32 	%r72, %r414, %r35;
	mul.wide.u32 	%rd42, %r72, 4;
	add.s64 	%rd43, %rd1, %rd42;
	ld.global.u32 	%r73, [%rd43];
	setp.eq.s32 	%p2, %r73, 0;
	selp.u64 	%rd44, 1, 0, %p2;
	ld.global.u32 	%r74, [%rd43+2048];
	setp.eq.s32 	%p3, %r74, 0;
	selp.u64 	%rd45, 1, 0, %p3;
	ld.global.u32 	%r75, [%rd43+4096];
	setp.eq.s32 	%p4, %r75, 0;
	selp.u64 	%rd46, 1, 0, %p4;
	ld.global.u32 	%r76, [%rd43+6144];
	setp.eq.s32 	%p5, %r76, 0;
	selp.u64 	%rd47, 1, 0, %p5;
	ld.global.u32 	%r77, [%rd43+8192];
	setp.eq.s32 	%p6, %r77, 0;
	selp.u64 	%rd48, 1, 0, %p6;
	ld.global.u32 	%r78, [%rd43+10240];
	setp.eq.s32 	%p7, %r78, 0;
	selp.u64 	%rd49, 1, 0, %p7;
	ld.global.u32 	%r79, [%rd43+12288];
	setp.eq.s32 	%p8, %r79, 0;
	selp.u64 	%rd50, 1, 0, %p8;
	add.s64 	%rd51, %rd45, %rd44;
	add.s64 	%rd52, %rd51, %rd46;
	add.s64 	%rd53, %rd52, %rd47;
	add.s64 	%rd54, %rd53, %rd48;
	add.s64 	%rd55, %rd54, %rd49;
	add.s64 	%rd474, %rd55, %rd50;
	setp.lt.u32 	%p9, %r6, %r4;
	@%p9 bra 	$L__BB16_44;
	add.s32 	%r36, %r4, %r414;
	not.b32 	%r81, %r35;
	add.s32 	%r82, %r81, %r1;
	sub.s32 	%r83, %r82, %r4;
	sub.s32 	%r411, %r83, %r414;
	add.s32 	%r84, %r36, %r35;
	add.s32 	%r410, %r84, 4096;
	mov.b32 	%r413, 0;
	cvt.u64.u32 	%rd57, %r35;
	mov.u32 	%r412, %r36;
$L__BB16_28:
	add.s32 	%r414, %r414, %r4;
	add.s32 	%r85, %r1, -3584;
	setp.gt.u32 	%p10, %r414, %r85;
	@%p10 bra 	$L__BB16_30;
	cvt.u64.u32 	%rd56, %r414;
	add.s64 	%rd58, %rd57, %rd56;
	shl.b64 	%rd59, %rd58, 2;
	add.s64 	%rd60, %rd1, %rd59;
	ld.global.u32 	%r86, [%rd60];
	setp.eq.s32 	%p11, %r86, 0;
	selp.u64 	%rd61, 1, 0, %p11;
	ld.global.u32 	%r87, [%rd60+2048];
	setp.eq.s32 	%p12, %r87, 0;
	selp.u64 	%rd62, 1, 0, %p12;
	ld.global.u32 	%r88, [%rd60+4096];
	setp.eq.s32 	%p13, %r88, 0;
	selp.u64 	%rd63, 1, 0, %p13;
	ld.global.u32 	%r89, [%rd60+6144];
	setp.eq.s32 	%p14, %r89, 0;
	selp.u64 	%rd64, 1, 0, %p14;
	ld.global.u32 	%r90, [%rd60+8192];
	setp.eq.s32 	%p15, %r90, 0;
	selp.u64 	%rd65, 1, 0, %p15;
	ld.global.u32 	%r91, [%rd60+10240];
	setp.eq.s32 	%p16, %r91, 0;
	selp.u64 	%rd66, 1, 0, %p16;
	ld.global.u32 	%r92, [%rd60+12288];
	setp.eq.s32 	%p17, %r92, 0;
	selp.u64 	%rd67, 1, 0, %p17;
	add.s64 	%rd68, %rd474, %rd61;
	add.s64 	%rd69, %rd68, %rd62;
	add.s64 	%rd70, %rd69, %rd63;
	add.s64 	%rd71, %rd70, %rd64;
	add.s64 	%rd72, %rd71, %rd65;
	add.s64 	%rd73, %rd72, %rd66;
	add.s64 	%rd474, %rd73, %rd67;
	sub.s32 	%r93, %r1, %r414;
	setp.lt.u32 	%p18, %r93, %r4;
	add.s32 	%r413, %r413, 1;
	add.s32 	%r412, %r412, %r4;
	sub.s32 	%r411, %r411, %r4;
	add.s32 	%r410, %r410, %r4;
	@%p18 bra 	$L__BB16_44;
	bra.uni 	$L__BB16_28;
$L__BB16_30:
	setp.le.u32 	%p19, %r1, %r414;
	sub.s32 	%r94, %r1, %r414;
	setp.ge.s32 	%p20, %r35, %r94;
	or.pred  	%p21, %p19, %p20;
	@%p21 bra 	$L__BB16_44;
	not.b32 	%r96, %r35;
	add.s32 	%r97, %r1, %r96;
	sub.s32 	%r98, %r97, %r36;
	mul.lo.s32 	%r99, %r2, %r413;
	mad.lo.s32 	%r100, %r99, -3584, %r98;
	shr.u32 	%r101, %r100, 9;
	add.s32 	%r49, %r101, 1;
	and.b32  	%r50, %r49, 15;
	setp.lt.u32 	%p22, %r100, 7680;
	mov.u32 	%r419, %r35;
	@%p22 bra 	$L__BB16_35;
	or.b32  	%r417, %r35, 4096;
	shr.u32 	%r102, %r411, 9;
	add.s32 	%r103, %r102, 1;
	and.b32  	%r104, %r103, 16777200;
	neg.s32 	%r415, %r104;
$L__BB16_33:
	.pragma "nounroll";
	add.s32 	%r105, %r410, -4096;
	mul.wide.u32 	%rd75, %r105, 4;
	add.s64 	%rd76, %rd1, %rd75;
	ld.global.u32 	%r106, [%rd76];
	setp.eq.s32 	%p23, %r106, 0;
	selp.u64 	%rd77, 1, 0, %p23;
	add.s64 	%rd78, %rd474, %rd77;
	add.s32 	%r107, %r410, -3584;
	mul.wide.u32 	%rd79, %r107, 4;
	add.s64 	%rd80, %rd1, %rd79;
	ld.global.u32 	%r108, [%rd80];
	setp.eq.s32 	%p24, %r108, 0;
	selp.u64 	%rd81, 1, 0, %p24;
	add.s64 	%rd82, %rd78, %rd81;
	add.s32 	%r109, %r410, -3072;
	mul.wide.u32 	%rd83, %r109, 4;
	add.s64 	%rd84, %rd1, %rd83;
	ld.global.u32 	%r110, [%rd84];
	setp.eq.s32 	%p25, %r110, 0;
	selp.u64 	%rd85, 1, 0, %p25;
	add.s64 	%rd86, %rd82, %rd85;
	add.s32 	%r111, %r410, -2560;
	mul.wide.u32 	%rd87, %r111, 4;
	add.s64 	%rd88, %rd1, %rd87;
	ld.global.u32 	%r112, [%rd88];
	setp.eq.s32 	%p26, %r112, 0;
	selp.u64 	%rd89, 1, 0, %p26;
	add.s64 	%rd90, %rd86, %rd89;
	add.s32 	%r113, %r410, -2048;
	mul.wide.u32 	%rd91, %r113, 4;
	add.s64 	%rd92, %rd1, %rd91;
	ld.global.u32 	%r114, [%rd92];
	setp.eq.s32 	%p27, %r114, 0;
	selp.u64 	%rd93, 1, 0, %p27;
	add.s64 	%rd94, %rd90, %rd93;
	add.s32 	%r115, %r410, -1536;
	mul.wide.u32 	%rd95, %r115, 4;
	add.s64 	%rd96, %rd1, %rd95;
	ld.global.u32 	%r116, [%rd96];
	setp.eq.s32 	%p28, %r116, 0;
	selp.u64 	%rd97, 1, 0, %p28;
	add.s64 	%rd98, %rd94, %rd97;
	add.s32 	%r117, %r410, -1024;
	mul.wide.u32 	%rd99, %r117, 4;
	add.s64 	%rd100, %rd1, %rd99;
	ld.global.u32 	%r118, [%rd100];
	setp.eq.s32 	%p29, %r118, 0;
	selp.u64 	%rd101, 1, 0, %p29;
	add.s64 	%rd102, %rd98, %rd101;
	add.s32 	%r119, %r410, 3584;
	add.s32 	%r120, %r410, -512;
	mul.wide.u32 	%rd103, %r120, 4;
	add.s64 	%rd104, %rd1, %rd103;
	ld.global.u32 	%r121, [%rd104];
	setp.eq.s32 	%p30, %r121, 0;
	selp.u64 	%rd105, 1, 0, %p30;
	add.s64 	%rd106, %rd102, %rd105;
	mul.wide.u32 	%rd107, %r410, 4;
	add.s64 	%rd108, %rd1, %rd107;
	ld.global.u32 	%r122, [%rd108];
	setp.eq.s32 	%p31, %r122, 0;
	selp.u64 	%rd109, 1, 0, %p31;
	add.s64 	%rd110, %rd106, %rd109;
	add.s32 	%r123, %r410, 512;
	mul.wide.u32 	%rd111, %r123, 4;
	add.s64 	%rd112, %rd1, %rd111;
	ld.global.u32 	%r124, [%rd112];
	setp.eq.s32 	%p32, %r124, 0;
	selp.u64 	%rd113, 1, 0, %p32;
	add.s64 	%rd114, %rd110, %rd113;
	add.s32 	%r125, %r410, 1024;
	mul.wide.u32 	%rd115, %r125, 4;
	add.s64 	%rd116, %rd1, %rd115;
	ld.global.u32 	%r126, [%rd116];
	setp.eq.s32 	%p33, %r126, 0;
	selp.u64 	%rd117, 1, 0, %p33;
	add.s64 	%rd118, %rd114, %rd117;
	add.s32 	%r127, %r410, 1536;
	mul.wide.u32 	%rd119, %r127, 4;
	add.s64 	%rd120, %rd1, %rd119;
	ld.global.u32 	%r128, [%rd120];
	setp.eq.s32 	%p34, %r128, 0;
	selp.u64 	%rd121, 1, 0, %p34;
	add.s64 	%rd122, %rd118, %rd121;
	add.s32 	%r129, %r410, 2048;
	mul.wide.u32 	%rd123, %r129, 4;
	add.s64 	%rd124, %rd1, %rd123;
	ld.global.u32 	%r130, [%rd124];
	setp.eq.s32 	%p35, %r130, 0;
	selp.u64 	%rd125, 1, 0, %p35;
	add.s64 	%rd126, %rd122, %rd125;
	add.s32 	%r131, %r410, 2560;
	mul.wide.u32 	%rd127, %r131, 4;
	add.s64 	%rd128, %rd1, %rd127;
	ld.global.u32 	%r132, [%rd128];
	setp.eq.s32 	%p36, %r132, 0;
	selp.u64 	%rd129, 1, 0, %p36;
	add.s64 	%rd130, %rd126, %rd129;
	add.s32 	%r133, %r410, 3072;
	mul.wide.u32 	%rd131, %r133, 4;
	add.s64 	%rd132, %rd1, %rd131;
	ld.global.u32 	%r134, [%rd132];
	setp.eq.s32 	%p37, %r134, 0;
	selp.u64 	%rd133, 1, 0, %p37;
	add.s64 	%rd134, %rd130, %rd133;
	mul.wide.u32 	%rd135, %r119, 4;
	add.s64 	%rd136, %rd1, %rd135;
	ld.global.u32 	%r135, [%rd136];
	setp.eq.s32 	%p38, %r135, 0;
	selp.u64 	%rd137, 1, 0, %p38;
	add.s64 	%rd474, %rd134, %rd137;
	add.s32 	%r417, %r417, 8192;
	add.s32 	%r410, %r410, 8192;
	add.s32 	%r415, %r415, 16;
	setp.ne.s32 	%p39, %r415, 0;
	@%p39 bra 	$L__BB16_33;
	add.s32 	%r419, %r417, -4096;
$L__BB16_35:
	setp.eq.s32 	%p40, %r50, 0;
	@%p40 bra 	$L__BB16_44;
	and.b32  	%r61, %r49, 7;
	setp.lt.u32 	%p41, %r50, 8;
	@%p41 bra 	$L__BB16_38;
	add.s32 	%r136, %r419, %r414;
	mul.wide.u32 	%rd139, %r136, 4;
	add.s64 	%rd140, %rd1, %rd139;
	ld.global.u32 	%r137, [%rd140];
	setp.eq.s32 	%p42, %r137, 0;
	selp.u64 	%rd141, 1, 0, %p42;
	add.s64 	%rd142, %rd474, %rd141;
	add.s32 	%r138, %r136, 512;
	mul.wide.u32 	%rd143, %r138, 4;
	add.s64 	%rd144, %rd1, %rd143;
	ld.global.u32 	%r139, [%rd144];
	setp.eq.s32 	%p43, %r139, 0;
	selp.u64 	%rd145, 1, 0, %p43;
	add.s64 	%rd146, %rd142, %rd145;
	add.s32 	%r140, %r136, 1024;
	mul.wide.u32 	%rd147, %r140, 4;
	add.s64 	%rd148, %rd1, %rd147;
	ld.global.u32 	%r141, [%rd148];
	setp.eq.s32 	%p44, %r141, 0;
	selp.u64 	%rd149, 1, 0, %p44;
	add.s64 	%rd150, %rd146, %rd149;
	add.s32 	%r142, %r136, 1536;
	mul.wide.u32 	%rd151, %r142, 4;
	add.s64 	%rd152, %rd1, %rd151;
	ld.global.u32 	%r143, [%rd152];
	setp.eq.s32 	%p45, %r143, 0;
	selp.u64 	%rd153, 1, 0, %p45;
	add.s64 	%rd154, %rd150, %rd153;
	add.s32 	%r144, %r136, 2048;
	mul.wide.u32 	%rd155, %r144, 4;
	add.s64 	%rd156, %rd1, %rd155;
	ld.global.u32 	%r145, [%rd156];
	setp.eq.s32 	%p46, %r145, 0;
	selp.u64 	%rd157, 1, 0, %p46;
	add.s64 	%rd158, %rd154, %rd157;
	add.s32 	%r146, %r136, 2560;
	mul.wide.u32 	%rd159, %r146, 4;
	add.s64 	%rd160, %rd1, %rd159;
	ld.global.u32 	%r147, [%rd160];
	setp.eq.s32 	%p47, %r147, 0;
	selp.u64 	%rd161, 1, 0, %p47;
	add.s64 	%rd162, %rd158, %rd161;
	add.s32 	%r148, %r136, 3072;
	mul.wide.u32 	%rd163, %r148, 4;
	add.s64 	%rd164, %rd1, %rd163;
	ld.global.u32 	%r149, [%rd164];
	setp.eq.s32 	%p48, %r149, 0;
	selp.u64 	%rd165, 1, 0, %p48;
	add.s64 	%rd166, %rd162, %rd165;
	add.s32 	%r150, %r136, 3584;
	mul.wide.u32 	%rd167, %r150, 4;
	add.s64 	%rd168, %rd1, %rd167;
	ld.global.u32 	%r151, [%rd168];
	setp.eq.s32 	%p49, %r151, 0;
	selp.u64 	%rd169, 1, 0, %p49;
	add.s64 	%rd474, %rd166, %rd169;
	add.s32 	%r419, %r419, 4096;
$L__BB16_38:
	setp.eq.s32 	%p50, %r61, 0;
	@%p50 bra 	$L__BB16_44;
	setp.lt.u32 	%p51, %r61, 4;
	@%p51 bra 	$L__BB16_41;
	add.s32 	%r152, %r419, %r414;
	mul.wide.u32 	%rd171, %r152, 4;
	add.s64 	%rd172, %rd1, %rd171;
	ld.global.u32 	%r153, [%rd172];
	setp.eq.s32 	%p52, %r153, 0;
	selp.u64 	%rd173, 1, 0, %p52;
	add.s64 	%rd174, %rd474, %rd173;
	add.s32 	%r154, %r152, 512;
	mul.wide.u32 	%rd175, %r154, 4;
	add.s64 	%rd176, %rd1, %rd175;
	ld.global.u32 	%r155, [%rd176];
	setp.eq.s32 	%p53, %r155, 0;
	selp.u64 	%rd177, 1, 0, %p53;
	add.s64 	%rd178, %rd174, %rd177;
	add.s32 	%r156, %r152, 1024;
	mul.wide.u32 	%rd179, %r156, 4;
	add.s64 	%rd180, %rd1, %rd179;
	ld.global.u32 	%r157, [%rd180];
	setp.eq.s32 	%p54, %r157, 0;
	selp.u64 	%rd181, 1, 0, %p54;
	add.s64 	%rd182, %rd178, %rd181;
	add.s32 	%r158, %r152, 1536;
	mul.wide.u32 	%rd183, %r158, 4;
	add.s64 	%rd184, %rd1, %rd183;
	ld.global.u32 	%r159, [%rd184];
	setp.eq.s32 	%p55, %r159, 0;
	selp.u64 	%rd185, 1, 0, %p55;
	add.s64 	%rd474, %rd182, %rd185;
	add.s32 	%r419, %r419, 2048;
$L__BB16_41:
	and.b32  	%r160, %r49, 3;
	setp.eq.s32 	%p56, %r160, 0;
	@%p56 bra 	$L__BB16_44;
	add.s32 	%r422, %r419, %r412;
	cvt.u16.u32 	%rs1, %r411;
	shr.u16 	%rs2, %rs1, 9;
	add.s16 	%rs3, %rs2, 1;
	cvt.u32.u16 	%r161, %rs3;
	and.b32  	%r162, %r161, 3;
	neg.s32 	%r421, %r162;
$L__BB16_43:
	.pragma "nounroll";
	mul.wide.u32 	%rd186, %r422, 4;
	add.s64 	%rd187, %rd1, %rd186;
	ld.global.u32 	%r163, [%rd187];
	setp.eq.s32 	%p57, %r163, 0;
	selp.u64 	%rd188, 1, 0, %p57;
	add.s64 	%rd474, %rd474, %rd188;
	add.s32 	%r422, %r422, 512;
	add.s32 	%r421, %r421, 1;
	setp.ne.s32 	%p58, %r421, 0;
	@%p58 bra 	$L__BB16_43;
$L__BB16_44:
	// begin inline asm
	mov.u32 %r164, %laneid;
	// end inline asm
	mov.b64 	{%r166, %r171}, %rd474;
	mov.b32 	%r172, 1;
	mov.b32 	%r213, 31;
	mov.b32 	%r214, -1;
	// begin inline asm
	shfl.sync.down.b32 %r165, %r166, %r172, %r213, %r214;
	// end inline asm
	// begin inline asm
	shfl.sync.down.b32 %r170, %r171, %r172, %r213, %r214;
	// end inline asm
	mov.b64 	%rd189, {%r165, %r170};
	setp.gt.s32 	%p59, %r164, 30;
	selp.b64 	%rd190, 0, %rd189, %p59;
	add.s64 	%rd191, %rd190, %rd474;
	mov.b64 	{%r176, %r181}, %rd191;
	mov.b32 	%r182, 2;
	// begin inline asm
	shfl.sync.down.b32 %r175, %r176, %r182, %r213, %r214;
	// end inline asm
	// begin inline asm
	shfl.sync.down.b32 %r180, %r181, %r182, %r213, %r214;
	// end inline asm
	mov.b64 	%rd192, {%r175, %r180};
	setp.gt.s32 	%p60, %r164, 29;
	selp.b64 	%rd193, 0, %rd192, %p60;
	add.s64 	%rd194, %rd193, %rd191;
	mov.b64 	{%r186, %r191}, %rd194;
	mov.b32 	%r192, 4;
	// begin inline asm
	shfl.sync.down.b32 %r185, %r186, %r192, %r213, %r214;
	// end inline asm
	// begin inline asm
	shfl.sync.down.b32 %r190, %r191, %r192, %r213, %r214;
	// end inline asm
	mov.b64 	%rd195, {%r185, %r190};
	setp.gt.s32 	%p61, %r164, 27;
	selp.b64 	%rd196, 0, %rd195, %p61;
	add.s64 	%rd197, %rd196, %rd194;
	mov.b64 	{%r196, %r201}, %rd197;
	mov.b32 	%r202, 8;
	// begin inline asm
	shfl.sync.down.b32 %r195, %r196, %r202, %r213, %r214;
	// end inline asm
	// begin inline asm
	shfl.sync.down.b32 %r200, %r201, %r202, %r213, %r214;
	// end inline asm
	mov.b64 	%rd198, {%r195, %r200};
	setp.gt.s32 	%p62, %r164, 23;
	selp.b64 	%rd199, 0, %rd198, %p62;
	add.s64 	%rd200, %rd199, %rd197;
	mov.b64 	{%r206, %r211}, %rd200;
	mov.b32 	%r212, 16;
	// begin inline asm
	shfl.sync.down.b32 %r205, %r206, %r212, %r213, %r214;
	// end inline asm
	// begin inline asm
	shfl.sync.down.b32 %r210, %r211, %r212, %r213, %r214;
	// end inline asm
	mov.b64 	%rd201, {%r205, %r210};
	setp.gt.s32 	%p63, %r164, 15;
	selp.b64 	%rd202, 0, %rd201, %p63;
	add.s64 	%rd475, %rd202, %rd200;
	setp.ne.s32 	%p64, %r164, 0;
	@%p64 bra 	$L__BB16_46;
	shr.u32 	%r215, %r35, 2;
	and.b32  	%r216, %r215, 248;
	mov.u32 	%r217, _ZZN3cub18CUB_300001_SM_10006detail6reduce18DeviceReduceKernelINS2_10policy_hubIljN4cuda3std3__44plusIlEEE10Policy1000EN6thrust24THRUST_300001_SM_1000_NS18transform_iteratorI7is_zeroNSD_10device_ptrIiEEllEEjS9_lNS7_10__identityEEEvT0_PT3_T1_NS0_13GridEvenShareISN_EET2_T4_E12temp_storage;
	add.s32 	%r218, %r217, %r216;
	st.shared.u64 	[%r218+16], %rd475;
$L__BB16_46:
	bar.sync 	0;
	setp.ne.s32 	%p65, %r35, 0;
	@%p65 bra 	$L__BB16_48;
	ld.shared.u64 	%rd203, [_ZZN3cub18CUB_300001_SM_10006detail6reduce18DeviceReduceKernelINS2_10policy_hubIljN4cuda3std3__44plusIlEEE10Policy1000EN6thrust24THRUST_300001_SM_1000_NS18transform_iteratorI7is_zeroNSD_10device_ptrIiEEllEEjS9_lNS7_10__identityEEEvT0_PT3_T1_NS0_13GridEvenShareISN_EET2_T4_E12temp_storage+24];
	add.s64 	%rd204, %rd203, %rd475;
	ld.shared.u64 	%rd205, [_ZZN3cub18CUB_300001_SM_10006detail6reduce18DeviceReduceKernelINS2_10policy_hubIljN4cuda3std3__44plusIlEEE10Policy1000EN6thrust24THRUST_300001_SM_1000_NS18transform_iteratorI7is_zeroNSD_10device_ptrIiEEllEEjS9_lNS7_10__identityEEEvT0_PT3_T1_NS0_13GridEvenShareISN_EET2_T4_E12temp_storage+32];
	add.s64 	%rd206, %rd204, %rd205;
	ld.shared.u64 	%rd207, [_ZZN3cub18CUB_300001_SM_10006detail6reduce18DeviceReduceKernelINS2_10policy_hubIljN4cuda3std3__44plusIlEEE10Policy1000EN6thrust24THRUST_300001_SM_1000_NS18transform_iteratorI7is_zeroNSD_10device_ptrIiEEllEEjS9_lNS7_10__identityEEEvT0_PT3_T1_NS0_13GridEvenShareISN_EET2_T4_E12temp_storage+40];
	add.s64 	%rd208, %rd206, %rd207;
	ld.shared.u64 	%rd209, [_ZZN3cub18CUB_300001_SM_10006detail6reduce18DeviceReduceKernelINS2_10policy_hubIljN4cuda3std3__44plusIlEEE10Policy1000EN6thrust24THRUST_300001_SM_1000_NS18transform_iteratorI7is_zeroNSD_10device_ptrIiEEllEEjS9_lNS7_10__identityEEEvT0_PT3_T1_NS0_13GridEvenShareISN_EET2_T4_E12temp_storage+48];
	add.s64 	%rd210, %rd208, %rd209;
	ld.shared.u64 	%rd211, [_ZZN3cub18CUB_300001_SM_10006detail6reduce18DeviceReduceKernelINS2_10policy_hubIljN4cuda3std3__44plusIlEEE10Policy1000EN6thrust24THRUST_300001_SM_1000_NS18transform_iteratorI7is_zeroNSD_10device_ptrIiEEllEEjS9_lNS7_10__identityEEEvT0_PT3_T1_NS0_13GridEvenShareISN_EET2_T4_E12temp_storage+56];
	add.s64 	%rd212, %rd210, %rd211;
	ld.shared.u64 	%rd213, [_ZZN3cub18CUB_300001_SM_10006detail6reduce18DeviceReduceKernelINS2_10policy_hubIljN4cuda3std3__44plusIlEEE10Policy1000EN6thrust24THRUST_300001_SM_1000_NS18transform_iteratorI7is_zeroNSD_10device_ptrIiEEllEEjS9_lNS7_10__identityEEEvT0_PT3_T1_NS0_13GridEvenShareISN_EET2_T4_E12temp_storage+64];
	add.s64 	%rd214, %rd212, %rd213;
	ld.shared.u64 	%rd215, [_ZZN3cub18CUB_300001_SM_10006detail6reduce18DeviceReduceKernelINS2_10policy_hubIljN4cuda3std3__44plusIlEEE10Policy1000EN6thrust24THRUST_300001_SM_1000_NS18transform_iteratorI7is_zeroNSD_10device_ptrIiEEllEEjS9_lNS7_10__identityEEEvT0_PT3_T1_NS0_13GridEvenShareISN_EET2_T4_E12temp_storage+72];
	add.s64 	%rd216, %rd214, %rd215;
	ld.shared.u64 	%rd217, [_ZZN3cub18CUB_300001_SM_10006detail6reduce18DeviceReduceKernelINS2_10policy_hubIljN4cuda3std3__44plusIlEEE10Policy1000EN6thrust24THRUST_300001_SM_1000_NS18transform_iteratorI7is_zeroNSD_10device_ptrIiEEllEEjS9_lNS7_10__identityEEEvT0_PT3_T1_NS0_13GridEvenShareISN_EET2_T4_E12temp_storage+80];
	add.s64 	%rd218, %rd216, %rd217;
	ld.shared.u64 	%rd219, [_ZZN3cub18CUB_300001_SM_10006detail6reduce18DeviceReduceKernelINS2_10policy_hubIljN4cuda3std3__44plusIlEEE10Policy1000EN6thrust24THRUST_300001_SM_1000_NS18transform_iteratorI7is_zeroNSD_10device_ptrIiEEllEEjS9_lNS7_10__identityEEEvT0_PT3_T1_NS0_13GridEvenShareISN_EET2_T4_E12temp_storage+88];
	add.s64 	%rd220, %rd218, %rd219;
	ld.shared.u64 	%rd221, [_ZZN3cub18CUB_300001_SM_10006detail6reduce18DeviceReduceKernelINS2_10policy_hubIljN4cuda3std3__44plusIlEEE10Policy1000EN6thrust24THRUST_300001_SM_1000_NS18transform_iteratorI7is_zeroNSD_10device_ptrIiEEllEEjS9_lNS7_10__identityEEEvT0_PT3_T1_NS0_13GridEvenShareISN_EET2_T4_E12temp_storage+96];
	add.s64 	%rd222, %rd220, %rd221;
	ld.shared.u64 	%rd223, [_ZZN3cub18CUB_300001_SM_10006detail6reduce18DeviceReduceKernelINS2_10policy_hubIljN4cuda3std3__44plusIlEEE10Policy1000EN6thrust24THRUST_300001_SM_1000_NS18transform_iteratorI7is_zeroNSD_10device_ptrIiEEllEEjS9_lNS7_10__identityEEEvT0_PT3_T1_NS0_13GridEvenShareISN_EET2_T4_E12temp_storage+104];
	add.s64 	%rd224, %rd222, %rd223;
	ld.shared.u64 	%rd225, [_ZZN3cub18CUB_300001_SM_10006detail6reduce18DeviceReduceKernelINS2_10policy_hubIljN4cuda3std3__44plusIlEEE10Policy1000EN6thrust24THRUST_300001_SM_1000_NS18transform_iteratorI7is_zeroNSD_10device_ptrIiEEllEEjS9_lNS7_10__identityEEEvT0_PT3_T1_NS0_13GridEvenShareISN_EET2_T4_E12temp_storage+112];
	add.s64 	%rd226, %rd224, %rd225;
	ld.shared.u64 	%rd227, [_ZZN3cub18CUB_300001_SM_10006detail6reduce18DeviceReduceKernelINS2_10policy_hubIljN4cuda3std3__44plusIlEEE10Policy1000EN6thrust24THRUST_300001_SM_1000_NS18transform_iteratorI7is_zeroNSD_10device_ptrIiEEllEEjS9_lNS7_10__identityEEEvT0_PT3_T1_NS0_13GridEvenShareISN_EET2_T4_E12temp_storage+120];
	add.s64 	%rd228, %rd226, %rd227;
	ld.shared.u64 	%rd229, [_ZZN3cub18CUB_300001_SM_10006detail6reduce18DeviceReduceKernelINS2_10policy_hubIljN4cuda3std3__44plusIlEEE10Policy1000EN6thrust24THRUST_300001_SM_1000_NS18transform_iteratorI7is_zeroNSD_10device_ptrIiEEllEEjS9_lNS7_10__identityEEEvT0_PT3_T1_NS0_13GridEvenShareISN_EET2_T4_E12temp_storage+128];
	add.s64 	%rd230, %rd228, %rd229;
	ld.shared.u64 	%rd231, [_ZZN3cub18CUB_300001_SM_10006detail6reduce18DeviceReduceKernelINS2_10policy_hubIljN4cuda3std3__44plusIlEEE10Policy1000EN6thrust24THRUST_300001_SM_1000_NS18transform_iteratorI7is_zeroNSD_10device_ptrIiEEllEEjS9_lNS7_10__identityEEEvT0_PT3_T1_NS0_13GridEvenShareISN_EET2_T4_E12temp_storage+136];
	add.s64 	%rd475, %rd230, %rd231;
$L__BB16_48:
	mov.u32 	%r400, %tid.x;
	setp.ne.s32 	%p137, %r400, 0;
	@%p137 bra 	$L__BB16_50;
	ld.param.u64 	%rd454, [_ZN3cub18CUB_300001_SM_10006detail6reduce18DeviceReduceKernelINS2_10policy_hubIljN4cuda3std3__44plusIlEEE10Policy1000EN6thrust24THRUST_300001_SM_1000_NS18transform_iteratorI7is_zeroNSD_10device_ptrIiEEllEEjS9_lNS7_10__identityEEEvT0_PT3_T1_NS0_13GridEvenShareISN_EET2_T4__param_1];
	cvta.to.global.u64 	%rd451, %rd454;
	mul.wide.u32 	%rd452, %r3, 8;
	add.s64 	%rd453, %rd451, %rd452;
	st.global.u64 	[%rd453], %rd475;
$L__BB16_50:
	ret;

}
	// .globl	_ZN3cub18CUB_300001_SM_10006detail6reduce28DeviceReduceSingleTileKernelINS2_10policy_hubIljN4cuda3std3__44plusIlEEE10Policy1000EPlSC_iS9_llNS7_10__identityEEEvT0_T1_T2_T3_T4_T6_
.visible .entry _ZN3cub18CUB_300001_SM_10006detail6reduce28DeviceReduceSingleTileKernelINS2_10policy_hubIljN4cuda3std3__44plusIlEEE10Policy1000EPlSC_iS9_llNS7_10__identityEEEvT0_T1_T2_T3_T4_T6_(
	.param .u64 .ptr .align 1 _ZN3cub18CUB_300001_SM_10006detail6reduce28DeviceReduceSingleTileKernelINS2_10policy_hubIljN4cuda3std3__44plusIlEEE10Policy1000EPlSC_iS9_llNS7_10__identityEEEvT0_T1_T2_T3_T4_T6__param_0,
	.param .u64 .ptr .align 1 _ZN3cub18CUB_300001_SM_10006detail6reduce28DeviceReduceSingleTileKernelINS2_10policy_hubIljN4cuda3std3__44plusIlEEE10Policy1000EPlSC_iS9_llNS7_10__identityEEEvT0_T1_T2_T3_T4_T6__param_1,
	.param .u32 _ZN3cub18CUB_300001_SM_10006detail6reduce28DeviceReduceSingleTileKernelINS2_10policy_hubIljN4cuda3std3__44plusIlEEE10Policy1000EPlSC_iS9_llNS7_10__identityEEEvT0_T1_T2_T3_T4_T6__param_2,
	.param .align 1 .b8 _ZN3cub18CUB_300001_SM_10006detail6reduce28DeviceReduceSingleTileKernelINS2_10policy_hubIljN4cuda3std3__44plusIlEEE10Policy1000EPlSC_iS9_llNS7_10__identityEEEvT0_T1_T2_T3_T4_T6__param_3[1],
	.param .u64 _ZN3cub18CUB_300001_SM_10006detail6reduce28DeviceReduceSingleTileKernelINS2_10policy_hubIljN4cuda3std3__44plusIlEEE10Policy1000EPlSC_iS9_llNS7_10__identityEEEvT0_T1_T2_T3_T4_T6__param_4,
	.param .align 1 .b8 _ZN3cub18CUB_300001_SM_10006detail6reduce28DeviceReduceSingleTileKernelINS2_10policy_hubIljN4cuda3std3__44plusIlEEE10Policy1000EPlSC_iS9_llNS7_10__identityEEEvT0_T1_T2_T3_T4_T6__param_5[1]
)
.maxntid 512
.minnctapersm 1
{
	.reg .pred 	%p<58>;
	.reg .b32 	%r<238>;
	.reg .b64 	%rd<281>;
	// demoted variable
	.shared .align 8 .b8 _ZZN3cub18CUB_300001_SM_10006detail6reduce28DeviceReduceSingleTileKernelINS2_10policy_hubIljN4cuda3std3__44plusIlEEE10Policy1000EPlSC_iS9_llNS7_10__identityEEEvT0_T1_T2_T3_T4_T6_E12temp_storage[152];
	ld.param.u64 	%rd35, [_ZN3cub18CUB_300001_SM_10006detail6reduce28DeviceReduceSingleTileKernelINS2_10policy_hubIljN4cuda3std3__44plusIlEEE10Policy1000EPlSC_iS9_llNS7_10__identityEEEvT0_T1_T2_T3_T4_T6__param_0];
	ld.param.u64 	%rd37, [_ZN3cub18CUB_300001_SM_10006detail6reduce28DeviceReduceSingleTileKernelINS2_10policy_hubIljN4cuda3std3__44plusIlEEE10Policy1000EPlSC_iS9_llNS7_10__identityEEEvT0_T1_T2_T3_T4_T6__param_1];
	ld.param.u32 	%r34, [_ZN3cub18CUB_300001_SM_10006detail6reduce28DeviceReduceSingleTileKernelINS2_10policy_hubIljN4cuda3std3__44plusIlEEE10Policy1000EPlSC_iS9_llNS7_10__identityEEEvT0_T1_T2_T3_T4_T6__param_2];
	ld.param.u64 	%rd36, [_ZN3cub18CUB_300001_SM_10006detail6reduce28DeviceReduceSingleTileKernelINS2_10policy_hubIljN4cuda3std3__44plusIlEEE10Policy1000EPlSC_iS9_llNS7_10__identityEEEvT0_T1_T2_T3_T4_T6__param_4];
	cvta.to.global.u64 	%rd1, %rd37;
	setp.ne.s32 	%p1, %r34, 0;
	@%p1 bra 	$L__BB17_3;
	mov.u32 	%r224, %tid.x;
	setp.ne.s32 	%p57, %r224, 0;
	@%p57 bra 	$L__BB17_39;
	st.global.u64 	[%rd1], %rd36;
	bra.uni 	$L__BB17_39;
$L__BB17_3:
	setp.gt.s32 	%p2, %r34, 3583;
	@%p2 bra 	$L__BB17_21;
	mov.u32 	%r1, %tid.x;
	setp.ge.s32 	%p19, %r1, %r34;
	mov.b64 	%rd271, 0;
	mov.u32 	%r228, %r1;
	@%p19 bra 	$L__BB17_6;
	mul.wide.u32 	%rd146, %r1, 8;
	add.s64 	%rd145, %rd35, %rd146;
	// begin inline asm
	ld.global.nc.u64 %rd271, [%rd145];
	// end inline asm
	add.s32 	%r228, %r1, 512;
$L__BB17_6:
	setp.ge.s32 	%p20, %r228, %r34;
	@%p20 bra 	$L__BB17_12;
	not.b32 	%r100, %r228;
	add.s32 	%r4, %r34, %r100;
	and.b32  	%r101, %r4, 1536;
	setp.eq.s32 	%p21, %r101, 1536;
	@%p21 bra 	$L__BB17_10;
	mul.wide.u32 	%rd148, %r228, 8;
	add.s64 	%rd266, %rd35, %rd148;
	shr.u32 	%r102, %r4, 9;
	add.s32 	%r103, %r102, 1;
	and.b32  	%r104, %r103, 3;
	neg.s32 	%r226, %r104;
$L__BB17_9:
	.pragma "nounroll";
	// begin inline asm
	ld.global.nc.u64 %rd149, [%rd266];
	// end inline asm
	add.s64 	%rd271, %rd149, %rd271;
	add.s32 	%r228, %r228, 512;
	add.s64 	%rd266, %rd266, 4096;
	add.s32 	%r226, %r226, 1;
	setp.ne.s32 	%p22, %r226, 0;
	@%p22 bra 	$L__BB17_9;
$L__BB17_10:
	setp.lt.u32 	%p23, %r4, 1536;
	@%p23 bra 	$L__BB17_12;
$L__BB17_11:
	mul.wide.s32 	%rd159, %r228, 8;
	add.s64 	%rd152, %rd35, %rd159;
	// begin inline asm
	ld.global.nc.u64 %rd151, [%rd152];
	// end inline asm
	add.s64 	%rd160, %rd151, %rd271;
	add.s64 	%rd154, %rd152, 4096;
	// begin inline asm
	ld.global.nc.u64 %rd153, [%rd154];
	// end inline asm
	add.s64 	%rd161, %rd153, %rd160;
	add.s64 	%rd156, %rd152, 8192;
	// begin inline asm
	ld.global.nc.u64 %rd155, [%rd156];
	// end inline asm
	add.s64 	%rd162, %rd155, %rd161;
	add.s64 	%rd158, %rd152, 12288;
	// begin inline asm
	ld.global.nc.u64 %rd157, [%rd158];
	// end inline asm
	add.s64 	%rd271, %rd157, %rd162;
	add.s32 	%r228, %r228, 2048;
	setp.lt.s32 	%p24, %r228, %r34;
	@%p24 bra 	$L__BB17_11;
$L__BB17_12:
	setp.lt.s32 	%p25, %r34, 512;
	@%p25 bra 	$L__BB17_17;
	// begin inline asm
	mov.u32 %r168, %laneid;
	// end inline asm
	mov.b64 	{%r170, %r175}, %rd271;
	mov.b32 	%r176, 1;
	mov.b32 	%r217, 31;
	mov.b32 	%r218, -1;
	// begin inline asm
	shfl.sync.down.b32 %r169, %r170, %r176, %r217, %r218;
	// end inline asm
	// begin inline asm
	shfl.sync.down.b32 %r174, %r175, %r176, %r217, %r218;
	// end inline asm
	mov.b64 	%rd221, {%r169, %r174};
	setp.gt.s32 	%p49, %r168, 30;
	selp.b64 	%rd222, 0, %rd221, %p49;
	add.s64 	%rd223, %rd222, %rd271;
	mov.b64 	{%r180, %r185}, %rd223;
	mov.b32 	%r186, 2;
	// begin inline asm
	shfl.sync.down.b32 %r179, %r180, %r186, %r217, %r218;
	// end inline asm
	// begin inline asm
	shfl.sync.down.b32 %r184, %r185, %r186, %r217, %r218;
	// end inline asm
	mov.b64 	%rd224, {%r179, %r184};
	setp.gt.s32 	%p50, %r168, 29;
	selp.b64 	%rd225, 0, %rd224, %p50;
	add.s64 	%rd226, %rd225, %rd223;
	mov.b64 	{%r190, %r195}, %rd226;
	mov.b32 	%r196, 4;
	// begin inline asm
	shfl.sync.down.b32 %r189, %r190, %r196, %r217, %r218;
	// end inline asm
	// begin inline asm
	shfl.sync.down.b32 %r194, %r195, %r196, %r217, %r218;
	// end inline asm
	mov.b64 	%rd227, {%r189, %r194};
	setp.gt.s32 	%p51, %r168, 27;
	selp.b64 	%rd228, 0, %rd227, %p51;
	add.s64 	%rd229, %rd228, %rd226;
	mov.b64 	{%r200, %r205}, %rd229;
	mov.b32 	%r206, 8;
	// begin inline asm
	shfl.sync.down.b32 %r199, %r200, %r206, %r217, %r218;
	// end inline asm
	// begin inline asm
	shfl.sync.down.b32 %r204, %r205, %r206, %r217, %r218;
	// end inline asm
	mov.b64 	%rd230, {%r199, %r204};
	setp.gt.s32 	%p52, %r168, 23;
	selp.b64 	%rd231, 0, %rd230, %p52;
	add.s64 	%rd232, %rd231, %rd229;
	mov.b64 	{%r210, %r215}, %rd232;
	mov.b32 	%r216, 16;
	// begin inline asm
	shfl.sync.down.b32 %r209, %r210, %r216, %r217, %r218;
	// end inline asm
	// begin inline asm
	shfl.sync.down.b32 %r214, %r215, %r216, %r217, %r218;
	// end inline asm
	mov.b64 	%rd233, {%r209, %r214};
	setp.gt.s32 	%p53, %r168, 15;
	selp.b64 	%rd234, 0, %rd233, %p53;
	add.s64 	%rd280, %rd234, %rd232;
	setp.ne.s32 	%p54, %r168, 0;
	@%p54 bra 	$L__BB17_15;
	shr.u32 	%r219, %r1, 2;
	and.b32  	%r220, %r219, 248;
	mov.u32 	%r221, _ZZN3cub18CUB_300001_SM_10006detail6reduce28DeviceReduceSingleTileKernelINS2_10policy_hubIljN4cuda3std3__44plusIlEEE10Policy1000EPlSC_iS9_llNS7_10__identityEEEvT0_T1_T2_T3_T4_T6_E12temp_storage;
	add.s32 	%r222, %r221, %r220;
	st.shared.u64 	[%r222+16], %rd280;
$L__BB17_15:
	bar.sync 	0;
	setp.ne.s32 	%p55, %r1, 0;
	@%p55 bra 	$L__BB17_37;
	ld.shared.u64 	%rd235, [_ZZN3cub18CUB_300001_SM_10006detail6reduce28DeviceReduceSingleTileKernelINS2_10policy_hubIljN4cuda3std3__44plusIlEEE10Policy1000EPlSC_iS9_llNS7_10__identityEEEvT0_T1_T2_T3_T4_T6_E12temp_storage+24];
	add.s64 	%rd236, %rd235, %rd280;
	ld.shared.u64 	%rd237, [_ZZN3cub18CUB_300001_SM_10006detail6reduce28DeviceReduceSingleTileKernelINS2_10policy_hubIljN4cuda3std3__44plusIlEEE10Policy1000EPlSC_iS9_llNS7_10__identityEEEvT0_T1_T2_T3_T4_T6_E12temp_storage+32];
	add.s64 	%rd238, %rd236, %rd237;
	ld.shared.u64 	%rd239, [_ZZN3cub18CUB_300001_SM_10006detail6reduce28DeviceReduceSingleTileKernelINS2_10policy_hubIljN4cuda3std3__44plusIlEEE10Policy1000EPlSC_iS9_llNS7_10__identityEEEvT0_T1_T2_T3_T4_T6_E12temp_storage+40];
	add.s64 	%rd240, %rd238, %rd239;
	ld.shared.u64 	%rd241, [_ZZN3cub18CUB_300001_SM_10006detail6reduce28DeviceReduceSingleTileKernelINS2_10policy_hubIljN4cuda3std3__44plusIlEEE10Policy1000EPlSC_iS9_llNS7_10__identityEEEvT0_T1_T2_T3_T4_T6_E12temp_storage+48];
	add.s64 	%rd242, %rd240, %rd241;
	ld.shared.u64 	%rd243, [_ZZN3cub18CUB_300001_SM_10006detail6reduce28DeviceReduceSingleTileKernelINS2_10policy_hubIljN4cuda3std3__44plusIlEEE10Policy1000EPlSC_iS9_llNS7_10__identityEEEvT0_T1_T2_T3_T4_T6_E12temp_storage+56];
	add.s64 	%rd244, %rd242, %rd243;
	ld.shared.u64 	%rd245, [_ZZN3cub18CUB_300001_SM_10006detail6reduce28DeviceReduceSingleTileKernelINS2_10policy_hubIljN4cuda3std3__44plusIlEEE10Policy1000EPlSC_iS9_llNS7_10__identityEEEvT0_T1_T2_T3_T4_T6_E12temp_storage+64];
	add.s64 	%rd246, %rd244, %rd245;
	ld.shared.u64 	%rd247, [_ZZN3cub18CUB_300001_SM_10006detail6reduce28DeviceReduceSingleTileKernelINS2_10policy_hubIljN4cuda3std3__44plusIlEEE10Policy1000EPlSC_iS9_llNS7_10__identityEEEvT0_T1_T2_T3_T4_T6_E12temp_storage+72];
	add.s64 	%rd248, %rd246, %rd247;
	ld.shared.u64 	%rd249, [_ZZN3cub18CUB_300001_SM_10006detail6reduce28DeviceReduceSingleTileKernelINS2_10policy_hubIljN4cuda3std3__44plusIlEEE10Policy1000EPlSC_iS9_llNS7_10__identityEEEvT0_T1_T2_T3_T4_T6_E12temp_storage+80];
	add.s64 	%rd250, %rd248, %rd249;
	ld.shared.u64 	%rd251, [_ZZN3cub18CUB_300001_SM_10006detail6reduce28DeviceReduceSingleTileKernelINS2_10policy_hubIljN4cuda3std3__44plusIlEEE10Policy1000EPlSC_iS9_llNS7_10__identityEEEvT0_T1_T2_T3_T4_T6_E12temp_storage+88];
	add.s64 	%rd252, %rd250, %rd251;
	ld.shared.u64 	%rd253, [_ZZN3cub18CUB_300001_SM_10006detail6reduce28DeviceReduceSingleTileKernelINS2_10policy_hubIljN4cuda3std3__44plusIlEEE10Policy1000EPlSC_iS9_llNS7_10__identityEEEvT0_T1_T2_T3_T4_T6_E12temp_storage+96];
	add.s64 	%rd254, %rd252, %rd253;
	ld.shared.u64 	%rd255, [_ZZN3cub18CUB_300001_SM_10006detail6reduce28DeviceReduceSingleTileKernelINS2_10policy_hubIljN4cuda3std3__44plusIlEEE10Policy1000EPlSC_iS9_llNS7_10__identityEEEvT0_T1_T2_T3_T4_T6_E12temp_storage+104];
	add.s64 	%rd256, %rd254, %rd255;
	ld.shared.u64 	%rd257, [_ZZN3cub18CUB_300001_SM_10006detail6reduce28DeviceReduceSingleTileKernelINS2_10policy_hubIljN4cuda3std3__44plusIlEEE10Policy1000EPlSC_iS9_llNS7_10__identityEEEvT0_T1_T2_T3_T4_T6_E12temp_storage+112];
	add.s64 	%rd258, %rd256, %rd257;
	ld.shared.u64 	%rd259, [_ZZN3cub18CUB_300001_SM_10006detail6reduce28DeviceReduceSingleTileKernelINS2_10policy_hubIljN4cuda3std3__44plusIlEEE10Policy1000EPlSC_iS9_llNS7_10__identityEEEvT0_T1_T2_T3_T4_T6_E12temp_storage+120];
	add.s64 	%rd260, %rd258, %rd259;
	ld.shared.u64 	%rd261, [_ZZN3cub18CUB_300001_SM_10006detail6reduce28DeviceReduceSingleTileKernelINS2_10policy_hubIljN4cuda3std3__44plusIlEEE10Policy1000EPlSC_iS9_llNS7_10__identityEEEvT0_T1_T2_T3_T4_T6_E12temp_storage+128];
	add.s64 	%rd262, %rd260, %rd261;
	ld.shared.u64 	%rd263, [_ZZN3cub18CUB_300001_SM_10006detail6reduce28DeviceReduceSingleTileKernelINS2_10policy_hubIljN4cuda3std3__44plusIlEEE10Policy1000EPlSC_iS9_llNS7_10__identityEEEvT0_T1_T2_T3_T4_T6_E12temp_storage+136];
	add.s64 	%rd280, %rd262, %rd263;
	bra.uni 	$L__BB17_37;
$L__BB17_17:
	// begin inline asm
	mov.u32 %r105, %laneid;
	// end inline asm
	and.b32  	%r156, %r1, 992;
	add.s32 	%r157, %r156, 32;
	setp.gt.s32 	%p26, %r157, %r34;
	not.b32 	%r158, %r156;
	add.s32 	%r159, %r34, %r158;
	selp.b32 	%r154, %r159, 31, %p26;
	mov.b64 	{%r107, %r112}, %rd271;
	mov.b32 	%r113, 1;
	mov.b32 	%r155, -1;
	// begin inline asm
	shfl.sync.down.b32 %r106, %r107, %r113, %r154, %r155;
	// end inline asm
	// begin inline asm
	shfl.sync.down.b32 %r111, %r112, %r113, %r154, %r155;
	// end inline asm
	mov.b64 	%rd163, {%r106, %r111};
	setp.lt.s32 	%p27, %r105, %r154;
	selp.b64 	%rd164, %rd163, 0, %p27;
	add.s64 	%rd165, %rd164, %rd271;
	mov.b64 	{%r117, %r122}, %rd165;
	mov.b32 	%r123, 2;
	// begin inline asm
	shfl.sync.down.b32 %r116, %r117, %r123, %r154, %r155;
	// end inline asm
	// begin inline asm
	shfl.sync.down.b32 %r121, %r122, %r123, %r154, %r155;
	// end inline asm
	mov.b64 	%rd166, {%r116, %r121};
	add.s32 	%r160, %r105, 2;
	setp.gt.s32 	%p28, %r160, %r154;
	selp.b64 	%rd167, 0, %rd166, %p28;
	add.s64 	%rd168, %rd167, %rd165;
	mov.b64 	{%r127, %r132}, %rd168;
	mov.b32 	%r133, 4;
	// begin inline asm
	shfl.sync.down.b32 %r126, %r127, %r133, %r154, %r155;
	// end inline asm
	// begin inline asm
	shfl.sync.down.b32 %r131, %r132, %r133, %r154, %r155;
	// end inline asm
	mov.b64 	%rd169, {%r126, %r131};
	add.s32 	%r161, %r105, 4;
	setp.gt.s32 	%p29, %r161, %r154;
	selp.b64 	%rd170, 0, %rd169, %p29;
	add.s64 	%rd171, %rd170, %rd168;
	mov.b64 	{%r137, %r142}, %rd171;
	mov.b32 	%r143, 8;
	// begin inline asm
	shfl.sync.down.b32 %r136, %r137, %r143, %r154, %r155;
	// end inline asm
	// begin inline asm
	shfl.sync.down.b32 %r141, %r142, %r143, %r154, %r155;
	// end inline asm
	mov.b64 	%rd172, {%r136, %r141};
	add.s32 	%r162, %r105, 8;
	setp.gt.s32 	%p30, %r162, %r154;
	selp.b64 	%rd173, 0, %rd172, %p30;
	add.s64 	%rd174, %rd173, %rd171;
	mov.b64 	{%r147, %r152}, %rd174;
	mov.b32 	%r153, 16;
	// begin inline asm
	shfl.sync.down.b32 %r146, %r147, %r153, %r154, %r155;
	// end inline asm
	// begin inline asm
	shfl.sync.down.b32 %r151, %r152, %r153, %r154, %r155;
	// end inline asm
	mov.b64 	%rd175, {%r146, %r151};
	add.s32 	%r163, %r105, 16;
	setp.gt.s32 	%p31, %r163, %r154;
	selp.b64 	%rd176, 0, %rd175, %p31;
	add.s64 	%rd280, %rd176, %rd174;
	setp.ne.s32 	%p32, %r105, 0;
	@%p32 bra 	$L__BB17_19;
	shr.u32 	%r164, %r1, 2;
	and.b32  	%r165, %r164, 248;
	mov.u32 	%r166, _ZZN3cub18CUB_300001_SM_10006detail6reduce28DeviceReduceSingleTileKernelINS2_10policy_hubIljN4cuda3std3__44plusIlEEE10Policy1000EPlSC_iS9_llNS7_10__identityEEEvT0_T1_T2_T3_T4_T6_E12temp_storage;
	add.s32 	%r167, %r166, %r165;
	st.shared.u64 	[%r167+16], %rd280;
$L__BB17_19:
	bar.sync 	0;
	setp.ne.s32 	%p33, %r1, 0;
	@%p33 bra 	$L__BB17_37;
	setp.gt.s32 	%p34, %r34, 32;
	ld.shared.u64 	%rd177, [_ZZN3cub18CUB_300001_SM_10006detail6reduce28DeviceReduceSingleTileKernelINS2_10policy_hubIljN4cuda3std3__44plusIlEEE10Policy1000EPlSC_iS9_llNS7_10__identityEEEvT0_T1_T2_T3_T4_T6_E12temp_storage+24];
	selp.b64 	%rd178, %rd177, 0, %p34;
	add.s64 	%rd179, %rd178, %rd280;
	setp.gt.s32 	%p35, %r34, 64;
	ld.shared.u64 	%rd180, [_ZZN3cub18CUB_300001_SM_10006detail6reduce28DeviceReduceSingleTileKernelINS2_10policy_hubIljN4cuda3std3__44plusIlEEE10Policy1000EPlSC_iS9_llNS7_10__identityEEEvT0_T1_T2_T3_T4_T6_E12temp_storage+32];
	selp.b64 	%rd181, %rd180, 0, %p35;
	add.s64 	%rd182, %rd179, %rd181;
	setp.gt.s32 	%p36, %r34, 96;
	ld.shared.u64 	%rd183, [_ZZN3cub18CUB_300001_SM_10006detail6reduce28DeviceReduceSingleTileKernelINS2_10policy_hubIljN4cuda3std3__44plusIlEEE10Policy1000EPlSC_iS9_llNS7_10__identityEEEvT0_T1_T2_T3_T4_T6_E12temp_storage+40];
	selp.b64 	%rd184, %rd183, 0, %p36;
	add.s64 	%rd185, %rd182, %rd184;
	setp.gt.s32 	%p37, %r34, 128;
	ld.shared.u64 	%rd186, [_ZZN3cub18CUB_300001_SM_10006detail6reduce28DeviceReduceSingleTileKernelINS2_10policy_hubIljN4cuda3std3__44plusIlEEE10Policy1000EPlSC_iS9_llNS7_10__identityEEEvT0_T1_T2_T3_T4_T6_E12temp_storage+48];
	selp.b64 	%rd187, %rd186, 0, %p37;
	add.s64 	%rd188, %rd185, %rd187;
	setp.gt.s32 	%p38, %r34, 160;
	ld.shared.u64 	%rd189, [_ZZN3cub18CUB_300001_SM_10006detail6reduce28DeviceReduceSingleTileKernelINS2_10policy_hubIljN4cuda3std3__44plusIlEEE10Policy1000EPlSC_iS9_llNS7_10__identityEEEvT0_T1_T2_T3_T4_T6_E12temp_storage+56];
	selp.b64 	%rd190, %rd189, 0, %p38;
	add.s64 	%rd191, %rd188, %rd190;
	setp.gt.s32 	%p39, %r34, 192;
	ld.shared.u64 	%rd192, [_ZZN3cub18CUB_300001_SM_10006detail6reduce28DeviceReduceSingleTileKernelINS2_10policy_hubIljN4cuda3std3__44plusIlEEE10Policy1000EPlSC_iS9_llNS7_10__identityEEEvT0_T1_T2_T3_T4_T6_E12temp_storage+64];
	selp.b64 	%rd193, %rd192, 0, %p39;
	add.s64 	%rd194, %rd191, %rd193;
	setp.gt.s32 	%p40, %r34, 224;
	ld.shared.u64 	%rd195, [_ZZN3cub18CUB_300001_SM_10006detail6reduce28DeviceReduceSingleTileKernelINS2_10policy_hubIljN4cuda3std3__44plusIlEEE10Policy1000EPlSC_iS9_llNS7_10__identityEEEvT0_T1_T2_T3_T4_T6_E12temp_storage+72];
	selp.b64 	%rd196, %rd195, 0, %p40;
	add.s64 	%rd197, %rd194, %rd196;
	setp.gt.s32 	%p41, %r34, 256;
	ld.shared.u64 	%rd198, [_ZZN3cub18CUB_300001_SM_10006detail6reduce28DeviceReduceSingleTileKernelINS2_10policy_hubIljN4cuda3std3__44plusIlEEE10Policy1000EPlSC_iS9_llNS7_10__identityEEEvT0_T1_T2_T3_T4_T6_E12temp_storage+80];
	selp.b64 	%rd199, %rd198, 0, %p41;
	add.s64 	%rd200, %rd197, %rd199;
	setp.gt.s32 	%p42, %r34, 288;
	ld.shared.u64 	%rd201, [_ZZN3cub18CUB_300001_SM_10006detail6reduce28DeviceReduceSingleTileKernelINS2_10policy_hubIljN4cuda3std3__44plusIlEEE10Policy1000EPlSC_iS9_llNS7_10__identityEEEvT0_T1_T2_T3_T4_T6_E12temp_storage+88];
	selp.b64 	%rd202, %rd201, 0, %p42;
	add.s64 	%rd203, %rd200, %rd202;
	setp.gt.s32 	%p43, %r34, 320;
	ld.shared.u64 	%rd204, [_ZZN3cub18CUB_300001_SM_10006detail6reduce28DeviceReduceSingleTileKernelINS2_10policy_hubIljN4cuda3std3__44plusIlEEE10Policy1000EPlSC_iS9_llNS7_10__identityEEEvT0_T1_T2_T3_T4_T6_E12temp_storage+96];
	selp.b64 	%rd205, %rd204, 0, %p43;
	add.s64 	%rd206, %rd203, %rd205;
	setp.gt.s32 	%p44, %r34, 352;
	ld.shared.u64 	%rd207, [_ZZN3cub18CUB_300001_SM_10006detail6reduce28DeviceReduceSingleTileKernelINS2_10policy_hubIljN4cuda3std3__44plusIlEEE10Policy1000EPlSC_iS9_llNS7_10__identityEEEvT0_T1_T2_T3_T4_T6_E12temp_storage+104];
	selp.b64 	%rd208, %rd207, 0, %p44;
	add.s64 	%rd209, %rd206, %rd208;
	setp.gt.s32 	%p45, %r34, 384;
	ld.shared.u64 	%rd210, [_ZZN3cub18CUB_300001_SM_10006detail6reduce28DeviceReduceSingleTileKernelINS2_10policy_hubIljN4cuda3std3__44plusIlEEE10Policy1000EPlSC_iS9_llNS7_10__identityEEEvT0_T1_T2_T3_T4_T6_E12temp_storage+112];
	selp.b64 	%rd211, %rd210, 0, %p45;
	add.s64 	%rd212, %rd209, %rd211;
	setp.gt.s32 	%p46, %r34, 416;
	ld.shared.u64 	%rd213, [_ZZN3cub18CUB_300001_SM_10006detail6reduce28DeviceReduceSingleTileKernelINS2_10policy_hubIljN4cuda3std3__44plusIlEEE10Policy1000EPlSC_iS9_llNS7_10__identityEEEvT0_T1_T2_T3_T4_T6_E12temp_storage+120];
	selp.b64 	%rd214, %rd213, 0, %p46;
	add.s64 	%rd215, %rd212, %rd214;
	setp.gt.s32 	%p47, %r34, 448;
	ld.shared.u64 	%rd216, [_ZZN3cub18CUB_300001_SM_10006detail6reduce28DeviceReduceSingleTileKernelINS2_10policy_hubIljN4cuda3std3__44plusIlEEE10Policy1000EPlSC_iS9_llNS7_10__identityEEEvT0_T1_T2_T3_T4_T6_E12temp_storage+128];
	selp.b64 	%rd217, %rd216, 0, %p47;
	add.s64 	%rd218, %rd215, %rd217;
	setp.gt.s32 	%p48, %r34, 480;
	ld.shared.u64 	%rd219, [_ZZN3cub18CUB_300001_SM_10006detail6reduce28DeviceReduceSingleTileKernelINS2_10policy_hubIljN4cuda3std3__44plusIlEEE10Policy1000EPlSC_iS9_llNS7_10__identityEEEvT0_T1_T2_T3_T4_T6_E12temp_storage+136];
	selp.b64 	%rd220, %rd219, 0, %p48;
	add.s64 	%rd280, %rd218, %rd220;
	bra.uni 	$L__BB17_37;
$L__BB17_21:
	mov.u32 	%r13, %tid.x;
	mul.wide.u32 	%rd52, %r13, 8;
	add.s64 	%rd39, %rd35, %rd52;
	// begin inline asm
	ld.global.nc.u64 %rd38, [%rd39];
	// end inline asm
	add.s64 	%rd41, %rd39, 4096;
	// begin inline asm
	ld.global.nc.u64 %rd40, [%rd41];
	// end inline asm
	add.s64 	%rd43, %rd39, 8192;
	// begin inline asm
	ld.global.nc.u64 %rd42, [%rd43];
	// end inline asm
	add.s64 	%rd45, %rd39, 12288;
	// begin inline asm
	ld.global.nc.u64 %rd44, [%rd45];
	// end inline asm
	add.s64 	%rd47, %rd39, 16384;
	// begin inline asm
	ld.global.nc.u64 %rd46, [%rd47];
	// end inline asm
	add.s64 	%rd49, %rd39, 20480;
	// begin inline asm
	ld.global.nc.u64 %rd48, [%rd49];
	// end inline asm
	add.s64 	%rd51, %rd39, 24576;
	// begin inline asm
	ld.global.nc.u64 %rd50, [%rd51];
	// end inline asm
	add.s64 	%rd53, %rd40, %rd38;
	add.s64 	%rd54, %rd42, %rd53;
	add.s64 	%rd55, %rd44, %rd54;
	add.s64 	%rd56, %rd46, %rd55;
	add.s64 	%rd57, %rd48, %rd56;
	add.s64 	%rd279, %rd50, %rd57;
	setp.lt.u32 	%p3, %r34, 7168;
	mov.b32 	%r231, 3584;
	@%p3 bra 	$L__BB17_25;
	add.s32 	%r14, %r34, -3584;
	mov.b32 	%r231, 3584;
$L__BB17_23:
	add.s32 	%r37, %r231, %r13;
	mul.wide.u32 	%rd72, %r37, 8;
	add.s64 	%rd59, %rd35, %rd72;
	// begin inline asm
	ld.global.nc.u64 %rd58, [%rd59];
	// end inline asm
	add.s64 	%rd61, %rd59, 4096;
	// begin inline asm
	ld.global.nc.u64 %rd60, [%rd61];
	// end inline asm
	add.s64 	%rd63, %rd59, 8192;
	// begin inline asm
	ld.global.nc.u64 %rd62, [%rd63];
	// end inline asm
	add.s64 	%rd65, %rd59, 12288;
	// begin inline asm
	ld.global.nc.u64 %rd64, [%rd65];
	// end inline asm
	add.s64 	%rd67, %rd59, 16384;
	// begin inline asm
	ld.global.nc.u64 %rd66, [%rd67];
	// end inline asm
	add.s64 	%rd69, %rd59, 20480;
	// begin inline asm
	ld.global.nc.u64 %rd68, [%rd69];
	// end inline asm
	add.s64 	%rd71, %rd59, 24576;
	// begin inline asm
	ld.global.nc.u64 %rd70, [%rd71];
	// end inline asm
	add.s64 	%rd73, %rd58, %rd279;
	add.s64 	%rd74, %rd60, %rd73;
	add.s64 	%rd75, %rd62, %rd74;
	add.s64 	%rd76, %rd64, %rd75;
	add.s64 	%rd77, %rd66, %rd76;
	add.s64 	%rd78, %rd68, %rd77;
	add.s64 	%rd279, %rd70, %rd78;
	sub.s32 	%r38, %r34, %r231;
	setp.lt.s32 	%p4, %r38, 3584;
	@%p4 bra 	$L__BB17_33;
	add.s32 	%r231, %r231, 3584;
	setp.le.s32 	%p5, %r231, %r14;
	@%p5 bra 	$L__BB17_23;
$L__BB17_25:
	setp.le.s32 	%p6, %r34, %r231;
	@%p6 bra 	$L__BB17_33;
	sub.s32 	%r18, %r34, %r231;
	setp.ge.s32 	%p7, %r13, %r18;
	@%p7 bra 	$L__BB17_33;
	not.b32 	%r39, %r13;
	add.s32 	%r40, %r34, %r39;
	sub.s32 	%r19, %r40, %r231;
	and.b32  	%r41, %r19, 1536;
	setp.eq.s32 	%p8, %r41, 1536;
	mov.u32 	%r235, %r13;
	@%p8 bra 	$L__BB17_30;
	add.s32 	%r233, %r13, %r231;
	shr.u32 	%r42, %r19, 9;
	add.s32 	%r43, %r42, 1;
	and.b32  	%r44, %r43, 3;
	neg.s32 	%r232, %r44;
	mov.u32 	%r235, %r13;
$L__BB17_29:
	.pragma "nounroll";
	mul.wide.u32 	%rd82, %r233, 8;
	add.s64 	%rd81, %rd35, %rd82;
	// begin inline asm
	ld.global.nc.u64 %rd80, [%rd81];
	// end inline asm
	add.s64 	%rd279, %rd80, %rd279;
	add.s32 	%r235, %r235, 512;
	add.s32 	%r233, %r233, 512;
	add.s32 	%r232, %r232, 1;
	setp.ne.s32 	%p9, %r232, 0;
	@%p9 bra 	$L__BB17_29;
$L__BB17_30:
	setp.lt.u32 	%p10, %r19, 1536;
	@%p10 bra 	$L__BB17_33;
	cvt.u64.u32 	%rd83, %r235;
	cvt.u64.u32 	%rd84, %r231;
	add.s64 	%rd85, %rd83, %rd84;
	shl.b64 	%rd86, %rd85, 3;
	add.s64 	%rd87, %rd86, %rd35;
	add.s64 	%rd277, %rd87, 8192;
	add.s32 	%r236, %r235, %r231;
$L__BB17_32:
	mul.wide.u32 	%rd96, %r236, 8;
	add.s64 	%rd89, %rd35, %rd96;
	// begin inline asm
	ld.global.nc.u64 %rd88, [%rd89];
	// end inline asm
	add.s64 	%rd97, %rd88, %rd279;
	add.s64 	%rd91, %rd277, -4096;
	// begin inline asm
	ld.global.nc.u64 %rd90, [%rd91];
	// end inline asm
	add.s64 	%rd98, %rd90, %rd97;
	// begin inline asm
	ld.global.nc.u64 %rd92, [%rd277];
	// end inline asm
	add.s64 	%rd99, %rd92, %rd98;
	add.s64 	%rd95, %rd277, 4096;
	// begin inline asm
	ld.global.nc.u64 %rd94, [%rd95];
	// end inline asm
	add.s64 	%rd279, %rd94, %rd99;
	add.s32 	%r235, %r235, 2048;
	add.s64 	%rd277, %rd277, 16384;
	add.s32 	%r236, %r236, 2048;
	setp.lt.s32 	%p11, %r235, %r18;
	@%p11 bra 	$L__BB17_32;
$L__BB17_33:
	// begin inline asm
	mov.u32 %r45, %laneid;
	// end inline asm
	mov.b64 	{%r47, %r52}, %rd279;
	mov.b32 	%r53, 1;
	mov.b32 	%r94, 31;
	mov.b32 	%r95, -1;
	// begin inline asm
	shfl.sync.down.b32 %r46, %r47, %r53, %r94, %r95;
	// end inline asm
	// begin inline asm
	shfl.sync.down.b32 %r51, %r52, %r53, %r94, %r95;
	// end inline asm
	mov.b64 	%rd100, {%r46, %r51};
	setp.gt.s32 	%p12, %r45, 30;
	selp.b64 	%rd101, 0, %rd100, %p12;
	add.s64 	%rd102, %rd101, %rd279;
	mov.b64 	{%r57, %r62}, %rd102;
	mov.b32 	%r63, 2;
	// begin inline asm
	shfl.sync.down.b32 %r56, %r57, %r63, %r94, %r95;
	// end inline asm
	// begin inline asm
	shfl.sync.down.b32 %r61, %r62, %r63, %r94, %r95;
	// end inline asm
	mov.b64 	%rd103, {%r56, %r61};
	setp.gt.s32 	%p13, %r45, 29;
	selp.b64 	%rd104, 0, %rd103, %p13;
	add.s64 	%rd105, %rd104, %rd102;
	mov.b64 	{%r67, %r72}, %rd105;
	mov.b32 	%r73, 4;
	// begin inline asm
	shfl.sync.down.b32 %r66, %r67, %r73, %r94, %r95;
	// end inline asm
	// begin inline asm
	shfl.sync.down.b32 %r71, %r72, %r73, %r94, %r95;
	// end inline asm
	mov.b64 	%rd106, {%r66, %r71};
	setp.gt.s32 	%p14, %r45, 27;
	selp.b64 	%rd107, 0, %rd106, %p14;
	add.s64 	%rd108, %rd107, %rd105;
	mov.b64 	{%r77, %r82}, %rd108;
	mov.b32 	%r83, 8;
	// begin inline asm
	shfl.sync.down.b32 %r76, %r77, %r83, %r94, %r95;
	// end inline asm
	// begin inline asm
	shfl.sync.down.b32 %r81, %r82, %r83, %r94, %r95;
	// end inline asm
	mov.b64 	%rd109, {%r76, %r81};
	setp.gt.s32 	%p15, %r45, 23;
	selp.b64 	%rd110, 0, %rd109, %p15;
	add.s64 	%rd111, %rd110, %rd108;
	mov.b64 	{%r87, %r92}, %rd111;
	mov.b32 	%r93, 16;
	// begin inline asm
	shfl.sync.down.b32 %r86, %r87, %r93, %r94, %r95;
	// end inline asm
	// begin inline asm
	shfl.sync.down.b32 %r91, %r92, %r93, %r94, %r95;
	// end inline asm
	mov.b64 	%rd112, {%r86, %r91};
	setp.gt.s32 	%p16, %r45, 15;
	selp.b64 	%rd113, 0, %rd112, %p16;
	add.s64 	%rd280, %rd113, %rd111;
	setp.ne.s32 	%p17, %r45, 0;
	@%p17 bra 	$L__BB17_35;
	shr.u32 	%r96, %r13, 2;
	and.b32  	%r97, %r96, 248;
	mov.u32 	%r98, _ZZN3cub18CUB_300001_SM_10006detail6reduce28DeviceReduceSingleTileKernelINS2_10policy_hubIljN4cuda3std3__44plusIlEEE10Policy1000EPlSC_iS9_llNS7_10__identityEEEvT0_T1_T2_T3_T4_T6_E12temp_storage;
	add.s32 	%r99, %r98, %r97;
	st.shared.u64 	[%r99+16], %rd280;
$L__BB17_35:
	bar.sync 	0;
	setp.ne.s32 	%p18, %r13, 0;
	@%p18 bra 	$L__BB17_37;
	ld.shared.u64 	%rd114, [_ZZN3cub18CUB_300001_SM_10006detail6reduce28DeviceReduceSingleTileKernelINS2_10policy_hubIljN4cuda3std3__44plusIlEEE10Policy1000EPlSC_iS9_llNS7_10__identityEEEvT0_T1_T2_T3_T4_T6_E12temp_storage+24];
	add.s64 	%rd115, %rd114, %rd280;
	ld.shared.u64 	%rd116, [_ZZN3cub18CUB_300001_SM_10006detail6reduce28DeviceReduceSingleTileKernelINS2_10policy_hubIljN4cuda3std3__44plusIlEEE10Policy1000EPlSC_iS9_llNS7_10__identityEEEvT0_T1_T2_T3_T4_T6_E12temp_storage+32];
	add.s64 	%rd117, %rd115, %rd116;
	ld.shared.u64 	%rd118, [_ZZN3cub18CUB_300001_SM_10006detail6reduce28DeviceReduceSingleTileKernelINS2_10policy_hubIljN4cuda3std3__44plusIlEEE10Policy1000EPlSC_iS9_llNS7_10__identityEEEvT0_T1_T2_T3_T4_T6_E12temp_storage+40];
	add.s64 	%rd119, %rd117, %rd118;
	ld.shared.u64 	%rd120, [_ZZN3cub18CUB_300001_SM_10006detail6reduce28DeviceReduceSingleTileKernelINS2_10policy_hubIljN4cuda3std3__44plusIlEEE10Policy1000EPlSC_iS9_llNS7_10__identityEEEvT0_T1_T2_T3_T4_T6_E12temp_storage+48];
	add.s64 	%rd121, %rd119, %rd120;
	ld.shared.u64 	%rd122, [_ZZN3cub18CUB_300001_SM_10006detail6reduce28DeviceReduceSingleTileKernelINS2_10policy_hubIljN4cuda3std3__44plusIlEEE10Policy1000EPlSC_iS9_llNS7_10__identityEEEvT0_T1_T2_T3_T4_T6_E12temp_storage+56];
	add.s64 	%rd123, %rd121, %rd122;
	ld.shared.u64 	%rd124, [_ZZN3cub18CUB_300001_SM_10006detail6reduce28DeviceReduceSingleTileKernelINS2_10policy_hubIljN4cuda3std3__44plusIlEEE10Policy1000EPlSC_iS9_llNS7_10__identityEEEvT0_T1_T2_T3_T4_T6_E12temp_storage+64];
	add.s64 	%rd125, %rd123, %rd124;
	ld.shared.u64 	%rd126, [_ZZN3cub18CUB_300001_SM_10006detail6reduce28DeviceReduceSingleTileKernelINS2_10policy_hubIljN4cuda3std3__44plusIlEEE10Policy1000EPlSC_iS9_llNS7_10__identityEEEvT0_T1_T2_T3_T4_T6_E12temp_storage+72];
	add.s64 	%rd127, %rd125, %rd126;
	ld.shared.u64 	%rd128, [_ZZN3cub18CUB_300001_SM_10006detail6reduce28DeviceReduceSingleTileKernelINS2_10policy_hubIljN4cuda3std3__44plusIlEEE10Policy1000EPlSC_iS9_llNS7_10__identityEEEvT0_T1_T2_T3_T4_T6_E12temp_storage+80];
	add.s64 	%rd129, %rd127, %rd128;
	ld.shared.u64 	%rd130, [_ZZN3cub18CUB_300001_SM_10006detail6reduce28DeviceReduceSingleTileKernelINS2_10policy_hubIljN4cuda3std3__44plusIlEEE10Policy1000EPlSC_iS9_llNS7_10__identityEEEvT0_T1_T2_T3_T4_T6_E12temp_storage+88];
	add.s64 	%rd131, %rd129, %rd130;
	ld.shared.u64 	%rd132, [_ZZN3cub18CUB_300001_SM_10006detail6reduce28DeviceReduceSingleTileKernelINS2_10policy_hubIljN4cuda3std3__44plusIlEEE10Policy1000EPlSC_iS9_llNS7_10__identityEEEvT0_T1_T2_T3_T4_T6_E12temp_storage+96];
	add.s64 	%rd133, %rd131, %rd132;
	ld.shared.u64 	%rd134, [_ZZN3cub18CUB_300001_SM_10006detail6reduce28DeviceReduceSingleTileKernelINS2_10policy_hubIljN4cuda3std3__44plusIlEEE10Policy1000EPlSC_iS9_llNS7_10__identityEEEvT0_T1_T2_T3_T4_T6_E12temp_storage+104];
	add.s64 	%rd135, %rd133, %rd134;
	ld.shared.u64 	%rd136, [_ZZN3cub18CUB_300001_SM_10006detail6reduce28DeviceReduceSingleTileKernelINS2_10policy_hubIljN4cuda3std3__44plusIlEEE10Policy1000EPlSC_iS9_llNS7_10__identityEEEvT0_T1_T2_T3_T4_T6_E12temp_storage+112];
	add.s64 	%rd137, %rd135, %rd136;
	ld.shared.u64 	%rd138, [_ZZN3cub18CUB_300001_SM_10006detail6reduce28DeviceReduceSingleTileKernelINS2_10policy_hubIljN4cuda3std3__44plusIlEEE10Policy1000EPlSC_iS9_llNS7_10__identityEEEvT0_T1_T2_T3_T4_T6_E12temp_storage+120];
	add.s64 	%rd139, %rd137, %rd138;
	ld.shared.u64 	%rd140, [_ZZN3cub18CUB_300001_SM_10006detail6reduce28DeviceReduceSingleTileKernelINS2_10policy_hubIljN4cuda3std3__44plusIlEEE10Policy1000EPlSC_iS9_llNS7_10__identityEEEvT0_T1_T2_T3_T4_T6_E12temp_storage+128];
	add.s64 	%rd141, %rd139, %rd140;
	ld.shared.u64 	%rd142, [_ZZN3cub18CUB_300001_SM_10006detail6reduce28DeviceReduceSingleTileKernelINS2_10policy_hubIljN4cuda3std3__44plusIlEEE10Policy1000EPlSC_iS9_llNS7_10__identityEEEvT0_T1_T2_T3_T4_T6_E12temp_storage+136];
	add.s64 	%rd280, %rd141, %rd142;
$L__BB17_37:
	mov.u32 	%r223, %tid.x;
	setp.ne.s32 	%p56, %r223, 0;
	@%p56 bra 	$L__BB17_39;
	add.s64 	%rd264, %rd280, %rd36;
	st.global.u64 	[%rd1], %rd264;
$L__BB17_39:
	ret;

}
	// .globl	_ZN3cub18CUB_300001_SM_10006detail6reduce28DeviceReduceSingleTileKernelINS2_10policy_hubIlyN4cuda3std3__44plusIlEEE10Policy1000EN6thrust24THRUST_300001_SM_1000_NS18transform_iteratorI7is_zeroNSD_10device_ptrIiEEllEEPlyS9_llNS7_10__identityEEEvT0_T1_T2_T3_T4_T6_
.visible .entry _ZN3cub18CUB_300001_SM_10006detail6reduce28DeviceReduceSingleTileKernelINS2_10policy_hubIlyN4cuda3std3__44plusIlEEE10Policy1000EN6thrust24THRUST_300001_SM_1000_NS18transform_iteratorI7is_zeroNSD_10device_ptrIiEEllEEPlyS9_llNS7_10__identityEEEvT0_T1_T2_T3_T4_T6_(
	.param .align 8 .b8 _ZN3cub18CUB_300001_SM_10006detail6reduce28DeviceReduceSingleTileKernelINS2_10policy_hubIlyN4cuda3std3__44plusIlEEE10Policy1000EN6thrust24THRUST_300001_SM_1000_NS18transform_iteratorI7is_zeroNSD_10device_ptrIiEEllEEPlyS9_llNS7_10__identityEEEvT0_T1_T2_T3_T4_T6__param_0[16],
	.param .u64 .ptr .align 1 _ZN3cub18CUB_300001_SM_10006detail6reduce28DeviceReduceSingleTileKernelINS2_10policy_hubIlyN4cuda3std3__44plusIlEEE10Policy1000EN6thrust24THRUST_300001_SM_1000_NS18transform_iteratorI7is_zeroNSD_10device_ptrIiEEllEEPlyS9_llNS7_10__identityEEEvT0_T1_T2_T3_T4_T6__param_1,
	.param .u64 _ZN3cub18CUB_300001_SM_10006detail6reduce28DeviceReduceSingleTileKernelINS2_10policy_hubIlyN4cuda3std3__44plusIlEEE10Policy1000EN6thrust24THRUST_300001_SM_1000_NS18transform_iteratorI7is_zeroNSD_10device_ptrIiEEllEEPlyS9_llNS7_10__identityEEEvT0_T1_T2_T3_T4_T6__param_2,
	.param .align 1 .b8 _ZN3cub18CUB_300001_SM_10006detail6reduce28DeviceReduceSingleTileKernelINS2_10policy_hubIlyN4cuda3std3__44plusIlEEE10Policy1000EN6thrust24THRUST_300001_SM_1000_NS18transform_iteratorI7is_zeroNSD_10device_ptrIiEEllEEPlyS9_llNS7_10__identityEEEvT0_T1_T2_T3_T4_T6__param_3[1],
	.param .u64 _ZN3cub18CUB_300001_SM_10006detail6reduce28DeviceReduceSingleTileKernelINS2_10policy_hubIlyN4cuda3std3__44plusIlEEE10Policy1000EN6thrust24THRUST_300001_SM_1000_NS18transform_iteratorI7is_zeroNSD_10device_ptrIiEEllEEPlyS9_llNS7_10__identityEEEvT0_T1_T2_T3_T4_T6__param_4,
	.param .align 1 .b8 _ZN3cub18CUB_300001_SM_10006detail6reduce28DeviceReduceSingleTileKernelINS2_10policy_hubIlyN4cuda3std3__44plusIlEEE10Policy1000EN6thrust24THRUST_300001_SM_1000_NS18transform_iteratorI7is_zeroNSD_10device_ptrIiEEllEEPlyS9_llNS7_10__identityEEEvT0_T1_T2_T3_T4_T6__param_5[1]
)
.maxntid 512
.minnctapersm 1
{
	.reg .pred 	%p<140>;
	.reg .b16 	%rs<9>;
	.reg .b32 	%r<329>;
	.reg .b64 	%rd<403>;
	// demoted variable
	.shared .align 8 .b8 _ZZN3cub18CUB_300001_SM_10006detail6reduce28DeviceReduceSingleTileKernelINS2_10policy_hubIlyN4cuda3std3__44plusIlEEE10Policy1000EN6thrust24THRUST_300001_SM_1000_NS18transform_iteratorI7is_zeroNSD_10device_ptrIiEEllEEPlyS9_llNS7_10__identityEEEvT0_T1_T2_T3_T4_T6_E12temp_storage[152];
	ld.param.u64 	%rd57, [_ZN3cub18CUB_300001_SM_10006detail6reduce28DeviceReduceSingleTileKernelINS2_10policy_hubIlyN4cuda3std3__44plusIlEEE10Policy1000EN6thrust24THRUST_300001_SM_1000_NS18transform_iteratorI7is_zeroNSD_10device_ptrIiEEllEEPlyS9_llNS7_10__identityEEEvT0_T1_T2_T3_T4_T6__param_0];
	ld.param.u64 	%rd60, [_ZN3cub18CUB_300001_SM_10006detail6reduce28DeviceReduceSingleTileKernelINS2_10policy_hubIlyN4cuda3std3__44plusIlEEE10Policy1000EN6thrust24THRUST_300001_SM_1000_NS18transform_iteratorI7is_zeroNSD_10device_ptrIiEEllEEPlyS9_llNS7_10__identityEEEvT0_T1_T2_T3_T4_T6__param_1];
	ld.param.u64 	%rd58, [_ZN3cub18CUB_300001_SM_10006detail6reduce28DeviceReduceSingleTileKernelINS2_10policy_hubIlyN4cuda3std3__44plusIlEEE10Policy1000EN6thrust24THRUST_300001_SM_1000_NS18transform_iteratorI7is_zeroNSD_10device_ptrIiEEllEEPlyS9_llNS7_10__identityEEEvT0_T1_T2_T3_T4_T6__param_2];
	ld.param.u64 	%rd59, [_ZN3cub18CUB_300001_SM_10006detail6reduce28DeviceReduceSingleTileKernelINS2_10policy_hubIlyN4cuda3std3__44plusIlEEE10Policy1000EN6thrust24THRUST_300001_SM_1000_NS18transform_iteratorI7is_zeroNSD_10device_ptrIiEEllEEPlyS9_llNS7_10__identityEEEvT0_T1_T2_T3_T4_T6__param_4];
	cvta.to.global.u64 	%rd1, %rd60;
	setp.ne.s64 	%p1, %rd58, 0;
	@%p1 bra 	$L__BB18_3;
	mov.u32 	%r314, %tid.x;
	setp.ne.s32 	%p139, %r314, 0;
	@%p139 bra 	$L__BB18_51;
	st.global.u64 	[%rd1], %rd59;
	bra.uni 	$L__BB18_51;
$L__BB18_3:
	cvta.to.global.u64 	%rd2, %rd57;
	setp.gt.u64 	%p2, %rd58, 3583;
	@%p2 bra 	$L__BB18_28;
	cvt.u32.u64 	%r1, %rd58;
	mov.u32 	%r2, %tid.x;
	setp.ge.u32 	%p67, %r2, %r1;
	mov.b64 	%rd386, 0;
	mov.u32 	%r318, %r2;
	@%p67 bra 	$L__BB18_6;
	mul.wide.u32 	%rd207, %r2, 4;
	add.s64 	%rd208, %rd2, %rd207;
	ld.global.u32 	%r161, [%rd208];
	setp.eq.s32 	%p68, %r161, 0;
	selp.u64 	%rd386, 1, 0, %p68;
	add.s32 	%r318, %r2, 512;
$L__BB18_6:
	setp.ge.u32 	%p69, %r318, %r1;
	@%p69 bra 	$L__BB18_19;
	not.b32 	%r162, %r318;
	add.s32 	%r163, %r162, %r1;
	shr.u32 	%r164, %r163, 9;
	add.s32 	%r5, %r164, 1;
	and.b32  	%r6, %r5, 15;
	setp.lt.u32 	%p70, %r163, 7680;
	@%p70 bra 	$L__BB18_10;
	and.b32  	%r165, %r5, 16777200;
	neg.s32 	%r316, %r165;
	mul.wide.u32 	%rd210, %r318, 4;
	add.s64 	%rd211, %rd210, %rd2;
	add.s64 	%rd377, %rd211, 16384;
$L__BB18_9:
	.pragma "nounroll";
	ld.global.u32 	%r166, [%rd377+-16384];
	setp.eq.s32 	%p71, %r166, 0;
	selp.u64 	%rd212, 1, 0, %p71;
	add.s64 	%rd213, %rd386, %rd212;
	ld.global.u32 	%r167, [%rd377+-14336];
	setp.eq.s32 	%p72, %r167, 0;
	selp.u64 	%rd214, 1, 0, %p72;
	add.s64 	%rd215, %rd213, %rd214;
	ld.global.u32 	%r168, [%rd377+-12288];
	setp.eq.s32 	%p73, %r168, 0;
	selp.u64 	%rd216, 1, 0, %p73;
	add.s64 	%rd217, %rd215, %rd216;
	ld.global.u32 	%r169, [%rd377+-10240];
	setp.eq.s32 	%p74, %r169, 0;
	selp.u64 	%rd218, 1, 0, %p74;
	add.s64 	%rd219, %rd217, %rd218;
	ld.global.u32 	%r170, [%rd377+-8192];
	setp.eq.s32 	%p75, %r170, 0;
	selp.u64 	%rd220, 1, 0, %p75;
	add.s64 	%rd221, %rd219, %rd220;
	ld.global.u32 	%r171, [%rd377+-6144];
	setp.eq.s32 	%p76, %r171, 0;
	selp.u64 	%rd222, 1, 0, %p76;
	add.s64 	%rd223, %rd221, %rd222;
	ld.global.u32 	%r172, [%rd377+-4096];
	setp.eq.s32 	%p77, %r172, 0;
	selp.u64 	%rd224, 1, 0, %p77;
	add.s64 	%rd225, %rd223, %rd224;
	ld.global.u32 	%r173, [%rd377+-2048];
	setp.eq.s32 	%p78, %r173, 0;
	selp.u64 	%rd226, 1, 0, %p78;
	add.s64 	%rd227, %rd225, %rd226;
	ld.global.u32 	%r174, [%rd377];
	setp.eq.s32 	%p79, %r174, 0;
	selp.u64 	%rd228, 1, 0, %p79;
	add.s64 	%rd229, %rd227, %rd228;
	ld.global.u32 	%r175, [%rd377+2048];
	setp.eq.s32 	%p80, %r175, 0;
	selp.u64 	%rd230, 1, 0, %p80;
	add.s64 	%rd231, %rd229, %rd230;
	ld.global.u32 	%r176, [%rd377+4096];
	setp.eq.s32 	%p81, %r176, 0;
	selp.u64 	%rd232, 1, 0, %p81;
	add.s64 	%rd233, %rd231, %rd232;
	ld.global.u32 	%r177, [%rd377+6144];
	setp.eq.s32 	%p82, %r177, 0;
	selp.u64 	%rd234, 1, 0, %p82;
	add.s64 	%rd235, %rd233, %rd234;
	ld.global.u32 	%r178, [%rd377+8192];
	setp.eq.s32 	%p83, %r178, 0;
	selp.u64 	%rd236, 1, 0, %p83;
	add.s64 	%rd237, %rd235, %rd236;
	ld.global.u32 	%r179, [%rd377+10240];
	setp.eq.s32 	%p84, %r179, 0;
	selp.u64 	%rd238, 1, 0, %p84;
	add.s64 	%rd239, %rd237, %rd238;
	ld.global.u32 	%r180, [%rd377+12288];
	setp.eq.s32 	%p85, %r180, 0;
	selp.u64 	%rd240, 1, 0, %p85;
	add.s64 	%rd241, %rd239, %rd240;
	ld.global.u32 	%r181, [%rd377+14336];
	setp.eq.s32 	%p86, %r181, 0;
	selp.u64 	%rd242, 1, 0, %p86;
	add.s64 	%rd386, %rd241, %rd242;
	add.s32 	%r318, %r318, 8192;
	add.s32 	%r316, %r316, 16;
	add.s64 	%rd377, %rd377, 32768;
	setp.ne.s32 	%p87, %r316, 0;
	@%p87 bra 	$L__BB18_9;
$L__BB18_10:
	setp.eq.s32 	%p88, %r6, 0;
	@%p88 bra 	$L__BB18_19;
	and.b32  	%r13, %r5, 7;
	setp.lt.u32 	%p89, %r6, 8;
	@%p89 bra 	$L__BB18_13;
	mul.wide.s32 	%rd244, %r318, 4;
	add.s64 	%rd245, %rd2, %rd244;
	ld.global.u32 	%r182, [%rd245];
	setp.eq.s32 	%p90, %r182, 0;
	selp.u64 	%rd246, 1, 0, %p90;
	add.s64 	%rd247, %rd386, %rd246;
	ld.global.u32 	%r183, [%rd245+2048];
	setp.eq.s32 	%p91, %r183, 0;
	selp.u64 	%rd248, 1, 0, %p91;
	add.s64 	%rd249, %rd247, %rd248;
	ld.global.u32 	%r184, [%rd245+4096];
	setp.eq.s32 	%p92, %r184, 0;
	selp.u64 	%rd250, 1, 0, %p92;
	add.s64 	%rd251, %rd249, %rd250;
	ld.global.u32 	%r185, [%rd245+6144];
	setp.eq.s32 	%p93, %r185, 0;
	selp.u64 	%rd252, 1, 0, %p93;
	add.s64 	%rd253, %rd251, %rd252;
	ld.global.u32 	%r186, [%rd245+8192];
	setp.eq.s32 	%p94, %r186, 0;
	selp.u64 	%rd254, 1, 0, %p94;
	add.s64 	%rd255, %rd253, %rd254;
	ld.global.u32 	%r187, [%rd245+10240];
	setp.eq.s32 	%p95, %r187, 0;
	selp.u64 	%rd256, 1, 0, %p95;
	add.s64 	%rd257, %rd255, %rd256;
	ld.global.u32 	%r188, [%rd245+12288];
	setp.eq.s32 	%p96, %r188, 0;
	selp.u64 	%rd258, 1, 0, %p96;
	add.s64 	%rd259, %rd257, %rd258;
	ld.global.u32 	%r189, [%rd245+14336];
	setp.eq.s32 	%p97, %r189, 0;
	selp.u64 	%rd260, 1, 0, %p97;
	add.s64 	%rd386, %rd259, %rd260;
	add.s32 	%r318, %r318, 4096;
$L__BB18_13:
	setp.eq.s32 	%p98, %r13, 0;
	@%p98 bra 	$L__BB18_19;
	and.b32  	%r16, %r5, 3;
	setp.lt.u32 	%p99, %r13, 4;
	@%p99 bra 	$L__BB18_16;
	mul.wide.s32 	%rd262, %r318, 4;
	add.s64 	%rd263, %rd2, %rd262;
	ld.global.u32 	%r190, [%rd263];
	setp.eq.s32 	%p100, %r190, 0;
	selp.u64 	%rd264, 1, 0, %p100;
	add.s64 	%rd265, %rd386, %rd264;
	ld.global.u32 	%r191, [%rd263+2048];
	setp.eq.s32 	%p101, %r191, 0;
	selp.u64 	%rd266, 1, 0, %p101;
	add.s64 	%rd267, %rd265, %rd266;
	ld.global.u32 	%r192, [%rd263+4096];
	setp.eq.s32 	%p102, %r192, 0;
	selp.u64 	%rd268, 1, 0, %p102;
	add.s64 	%rd269, %rd267, %rd268;
	ld.global.u32 	%r193, [%rd263+6144];
	setp.eq.s32 	%p103, %r193, 0;
	selp.u64 	%rd270, 1, 0, %p103;
	add.s64 	%rd386, %rd269, %rd270;
	add.s32 	%r318, %r318, 2048;
$L__BB18_16:
	setp.eq.s32 	%p104, %r16, 0;
	@%p104 bra 	$L__BB18_19;
	neg.s32 	%r321, %r16;
$L__BB18_18:
	.pragma "nounroll";
	mul.wide.s32 	%rd271, %r318, 4;
	add.s64 	%rd272, %rd2, %rd271;
	ld.global.u32 	%r194, [%rd272];
	setp.eq.s32 	%p105, %r194, 0;
	selp.u64 	%rd273, 1, 0, %p105;
	add.s64 	%rd386, %rd386, %rd273;
	add.s32 	%r318, %r318, 512;
	add.s32 	%r321, %r321, 1;
	setp.ne.s32 	%p106, %r321, 0;
	@%p106 bra 	$L__BB18_18;
$L__BB18_19:
	setp.lt.u64 	%p107, %rd58, 512;
	@%p107 bra 	$L__BB18_24;
	// begin inline asm
	mov.u32 %r258, %laneid;
	// end inline asm
	mov.b64 	{%r260, %r265}, %rd386;
	mov.b32 	%r266, 1;
	mov.b32 	%r307, 31;
	mov.b32 	%r308, -1;
	// begin inline asm
	shfl.sync.down.b32 %r259, %r260, %r266, %r307, %r308;
	// end inline asm
	// begin inline asm
	shfl.sync.down.b32 %r264, %r265, %r266, %r307, %r308;
	// end inline asm
	mov.b64 	%rd332, {%r259, %r264};
	setp.gt.s32 	%p131, %r258, 30;
	selp.b64 	%rd333, 0, %rd332, %p131;
	add.s64 	%rd334, %rd333, %rd386;
	mov.b64 	{%r270, %r275}, %rd334;
	mov.b32 	%r276, 2;
	// begin inline asm
	shfl.sync.down.b32 %r269, %r270, %r276, %r307, %r308;
	// end inline asm
	// begin inline asm
	shfl.sync.down.b32 %r274, %r275, %r276, %r307, %r308;
	// end inline asm
	mov.b64 	%rd335, {%r269, %r274};
	setp.gt.s32 	%p132, %r258, 29;
	selp.b64 	%rd336, 0, %rd335, %p132;
	add.s64 	%rd337, %rd336, %rd334;
	mov.b64 	{%r280, %r285}, %rd337;
	mov.b32 	%r286, 4;
	// begin inline asm
	shfl.sync.down.b32 %r279, %r280, %r286, %r307, %r308;
	// end inline asm
	// begin inline asm
	shfl.sync.down.b32 %r284, %r285, %r286, %r307, %r308;
	// end inline asm
	mov.b64 	%rd338, {%r279, %r284};
	setp.gt.s32 	%p133, %r258, 27;
	selp.b64 	%rd339, 0, %rd338, %p133;
	add.s64 	%rd340, %rd339, %rd337;
	mov.b64 	{%r290, %r295}, %rd340;
	mov.b32 	%r296, 8;
	// begin inline asm
	shfl.sync.down.b32 %r289, %r290, %r296, %r307, %r308;
	// end inline asm
	// begin inline asm
	shfl.sync.down.b32 %r294, %r295, %r296, %r307, %r308;
	// end inline asm
	mov.b64 	%rd341, {%r289, %r294};
	setp.gt.s32 	%p134, %r258, 23;
	selp.b64 	%rd342, 0, %rd341, %p134;
	add.s64 	%rd343, %rd342, %rd340;
	mov.b64 	{%r300, %r305}, %rd343;
	mov.b32 	%r306, 16;
	// begin inline asm
	shfl.sync.down.b32 %r299, %r300, %r306, %r307, %r308;
	// end inline asm
	// begin inline asm
	shfl.sync.down.b32 %r304, %r305, %r306, %r307, %r308;
	// end inline asm
	mov.b64 	%rd344, {%r299, %r304};
	setp.gt.s32 	%p135, %r258, 15;
	selp.b64 	%rd345, 0, %rd344, %p135;
	add.s64 	%rd402, %rd345, %rd343;
	setp.ne.s32 	%p136, %r258, 0;
	@%p136 bra 	$L__BB18_22;
	shr.u32 	%r309, %r2, 2;
	and.b32  	%r310, %r309, 248;
	mov.u32 	%r311, _ZZN3cub18CUB_300001_SM_10006detail6reduce28DeviceReduceSingleTileKernelINS2_10policy_hubIlyN4cuda3std3__44plusIlEEE10Policy1000EN6thrust24THRUST_300001_SM_1000_NS18transform_iteratorI7is_zeroNSD_10device_ptrIiEEllEEPlyS9_llNS7_10__identityEEEvT0_T1_T2_T3_T4_T6_E12temp_storage;
	add.s32 	%r312, %r311, %r310;
	st.shared.u64 	[%r312+16], %rd402;
$L__BB18_22:
	bar.sync 	0;
	setp.ne.s32 	%p137, %r2, 0;
	@%p137 bra 	$L__BB18_49;
	ld.shared.u64 	%rd346, [_ZZN3cub18CUB_300001_SM_10006detail6reduce28DeviceReduceSingleTileKernelINS2_10policy_hubIlyN4cuda3std3__44plusIlEEE10Policy1000EN6thrust24THRUST_300001_SM_1000_NS18transform_iteratorI7is_zeroNSD_10device_ptrIiEEllEEPlyS9_llNS7_10__identityEEEvT0_T1_T2_T3_T4_T6_E12temp_storage+24];
	add.s64 	%rd347, %rd346, %rd402;
	ld.shared.u64 	%rd348, [_ZZN3cub18CUB_300001_SM_10006detail6reduce28DeviceReduceSingleTileKernelINS2_10policy_hubIlyN4cuda3std3__44plusIlEEE10Policy1000EN6thrust24THRUST_300001_SM_1000_NS18transform_iteratorI7is_zeroNSD_10device_ptrIiEEllEEPlyS9_llNS7_10__identityEEEvT0_T1_T2_T3_T4_T6_E12temp_storage+32];
	add.s64 	%rd349, %rd347, %rd348;
	ld.shared.u64 	%rd350, [_ZZN3cub18CUB_300001_SM_10006detail6reduce28DeviceReduceSingleTileKernelINS2_10policy_hubIlyN4cuda3std3__44plusIlEEE10Policy1000EN6thrust24THRUST_300001_SM_1000_NS18transform_iteratorI7is_zeroNSD_10device_ptrIiEEllEEPlyS9_llNS7_10__identityEEEvT0_T1_T2_T3_T4_T6_E12temp_storage+40];
	add.s64 	%rd351, %rd349, %rd350;
	ld.shared.u64 	%rd352, [_ZZN3cub18CUB_300001_SM_10006detail6reduce28DeviceReduceSingleTileKernelINS2_10policy_hubIlyN4cuda3std3__44plusIlEEE10Policy1000EN6thrust24THRUST_300001_SM_1000_NS18transform_iteratorI7is_zeroNSD_10device_ptrIiEEllEEPlyS9_llNS7_10__identityEEEvT0_T1_T2_T3_T4_T6_E12temp_storage+48];
	add.s64 	%rd353, %rd351, %rd352;
	ld.shared.u64 	%rd354, [_ZZN3cub18CUB_300001_SM_10006detail6reduce28DeviceReduceSingleTileKernelINS2_10policy_hubIlyN4cuda3std3__44plusIlEEE10Policy1000EN6thrust24THRUST_300001_SM_1000_NS18transform_iteratorI7is_zeroNSD_10device_ptrIiEEllEEPlyS9_llNS7_10__identityEEEvT0_T1_T2_T3_T4_T6_E12temp_storage+56];
	add.s64 	%rd355, %rd353, %rd354;
	ld.shared.u64 	%rd356, [_ZZN3cub18CUB_300001_SM_10006detail6reduce28DeviceReduceSingleTileKernelINS2_10policy_hubIlyN4cuda3std3__44plusIlEEE10Policy1000EN6thrust24THRUST_300001_SM_1000_NS18transform_iteratorI7is_zeroNSD_10device_ptrIiEEllEEPlyS9_llNS7_10__identityEEEvT0_T1_T2_T3_T4_T6_E12temp_storage+64];
	add.s64 	%rd357, %rd355, %rd356;
	ld.shared.u64 	%rd358, [_ZZN3cub18CUB_300001_SM_10006detail6reduce28DeviceReduceSingleTileKernelINS2_10policy_hubIlyN4cuda3std3__44plusIlEEE10Policy1000EN6thrust24THRUST_300001_SM_1000_NS18transform_iteratorI7is_zeroNSD_10device_ptrIiEEllEEPlyS9_llNS7_10__identityEEEvT0_T1_T2_T3_T4_T6_E12temp_storage+72];
	add.s64 	%rd359, %rd357, %rd358;
	ld.shared.u64 	%rd360, [_ZZN3cub18CUB_300001_SM_10006detail6reduce28DeviceReduceSingleTileKernelINS2_10policy_hubIlyN4cuda3std3__44plusIlEEE10Policy1000EN6thrust24THRUST_300001_SM_1000_NS18transform_iteratorI7is_zeroNSD_10device_ptrIiEEllEEPlyS9_llNS7_10__identityEEEvT0_T1_T2_T3_T4_T6_E12temp_storage+80];
	add.s64 	%rd361, %rd359, %rd360;
	ld.shared.u64 	%rd362, [_ZZN3cub18CUB_300001_SM_10006detail6reduce28DeviceReduceSingleTileKernelINS2_10policy_hubIlyN4cuda3std3__44plusIlEEE10Policy1000EN6thrust24THRUST_300001_SM_1000_NS18transform_iteratorI7is_zeroNSD_10device_ptrIiEEllEEPlyS9_llNS7_10__identityEEEvT0_T1_T2_T3_T4_T6_E12temp_storage+88];
	add.s64 	%rd363, %rd361, %rd362;
	ld.shared.u64 	%rd364, [_ZZN3cub18CUB_300001_SM_10006detail6reduce28DeviceReduceSingleTileKernelINS2_10policy_hubIlyN4cuda3std3__44plusIlEEE10Policy1000EN6thrust24THRUST_300001_SM_1000_NS18transform_iteratorI7is_zeroNSD_10device_ptrIiEEllEEPlyS9_llNS7_10__identityEEEvT0_T1_T2_T3_T4_T6_E12temp_storage+96];
	add.s64 	%rd365, %rd363, %rd364;
	ld.shared.u64 	%rd366, [_ZZN3cub18CUB_300001_SM_10006detail6reduce28DeviceReduceSingleTileKernelINS2_10policy_hubIlyN4cuda3std3__44plusIlEEE10Policy1000EN6thrust24THRUST_300001_SM_1000_NS18transform_iteratorI7is_zeroNSD_10device_ptrIiEEllEEPlyS9_llNS7_10__identityEEEvT0_T1_T2_T3_T4_T6_E12temp_storage+104];
	add.s64 	%rd367, %rd365, %rd366;
	ld.shared.u64 	%rd368, [_ZZN3cub18CUB_300001_SM_10006detail6reduce28DeviceReduceSingleTileKernelINS2_10policy_hubIlyN4cuda3std3__44plusIlEEE10Policy1000EN6thrust24THRUST_300001_SM_1000_NS18transform_iteratorI7is_zeroNSD_10device_ptrIiEEllEEPlyS9_llNS7_10__identityEEEvT0_T1_T2_T3_T4_T6_E12temp_storage+112];
	add.s64 	%rd369, %rd367, %rd368;
	ld.shared.u64 	%rd370, [_ZZN3cub18CUB_300001_SM_10006detail6reduce28DeviceReduceSingleTileKernelINS2_10policy_hubIlyN4cuda3std3__44plusIlEEE10Policy1000EN6thrust24THRUST_300001_SM_1000_NS18transform_iteratorI7is_zeroNSD_10device_ptrIiEEllEEPlyS9_llNS7_10__identityEEEvT0_T1_T2_T3_T4_T6_E12temp_storage+120];
	add.s64 	%rd371, %rd369, %rd370;
	ld.shared.u64 	%rd372, [_ZZN3cub18CUB_300001_SM_10006detail6reduce28DeviceReduceSingleTileKernelINS2_10policy_hubIlyN4cuda3std3__44plusIlEEE10Policy1000EN6thrust24THRUST_300001_SM_1000_NS18transform_iteratorI7is_zeroNSD_10device_ptrIiEEllEEPlyS9_llNS7_10__identityEEEvT0_T1_T2_T3_T4_T6_E12temp_storage+128];
	add.s64 	%rd373, %rd371, %rd372;
	ld.shared.u64 	%rd374, [_ZZN3cub18CUB_300001_SM_10006detail6reduce28DeviceReduceSingleTileKernelINS2_10policy_hubIlyN4cuda3std3__44plusIlEEE10Policy1000EN6thrust24THRUST_300001_SM_1000_NS18transform_iteratorI7is_zeroNSD_10device_ptrIiEEllEEPlyS9_llNS7_10__identityEEEvT0_T1_T2_T3_T4_T6_E12temp_storage+136];
	add.s64 	%rd402, %rd373, %rd374;
	bra.uni 	$L__BB18_49;
$L__BB18_24:
	// begin inline asm
	mov.u32 %r195, %laneid;
	// end inline asm
	and.b32  	%r246, %r2, 992;
	add.s32 	%r247, %r246, 32;
	setp.gt.u32 	%p108, %r247, %r1;
	not.b32 	%r248, %r246;
	add.s32 	%r249, %r1, %r248;
	selp.b32 	%r244, %r249, 31, %p108;
	mov.b64 	{%r197, %r202}, %rd386;
	mov.b32 	%r203, 1;
	mov.b32 	%r245, -1;
	// begin inline asm
	shfl.sync.down.b32 %r196, %r197, %r203, %r244, %r245;
	// end inline asm
	// begin inline asm
	shfl.sync.down.b32 %r201, %r202, %r203, %r244, %r245;
	// end inline asm
	mov.b64 	%rd274, {%r196, %r201};
	setp.lt.s32 	%p109, %r195, %r244;
	selp.b64 	%rd275, %rd274, 0, %p109;
	add.s64 	%rd276, %rd275, %rd386;
	mov.b64 	{%r207, %r212}, %rd276;
	mov.b32 	%r213, 2;
	// begin inline asm
	shfl.sync.down.b32 %r206, %r207, %r213, %r244, %r245;
	// end inline asm
	// begin inline asm
	shfl.sync.down.b32 %r211, %r212, %r213, %r244, %r245;
	// end inline asm
	mov.b64 	%rd277, {%r206, %r211};
	add.s32 	%r250, %r195, 2;
	setp.gt.s32 	%p110, %r250, %r244;
	selp.b64 	%rd278, 0, %rd277, %p110;
	add.s64 	%rd279, %rd278, %rd276;
	mov.b64 	{%r217, %r222}, %rd279;
	mov.b32 	%r223, 4;
	// begin inline asm
	shfl.sync.down.b32 %r216, %r217, %r223, %r244, %r245;
	// end inline asm
	// begin inline asm
	shfl.sync.down.b32 %r221, %r222, %r223, %r244, %r245;
	// end inline asm
	mov.b64 	%rd280, {%r216, %r221};
	add.s32 	%r251, %r195, 4;
	setp.gt.s32 	%p111, %r251, %r244;
	selp.b64 	%rd281, 0, %rd280, %p111;
	add.s64 	%rd282, %rd281, %rd279;
	mov.b64 	{%r227, %r232}, %rd282;
	mov.b32 	%r233, 8;
	// begin inline asm
	shfl.sync.down.b32 %r226, %r227, %r233, %r244, %r245;
	// end inline asm
	// begin inline asm
	shfl.sync.down.b32 %r231, %r232, %r233, %r244, %r245;
	// end inline asm
	mov.b64 	%rd283, {%r226, %r231};
	add.s32 	%r252, %r195, 8;
	setp.gt.s32 	%p112, %r252, %r244;
	selp.b64 	%rd284, 0, %rd283, %p112;
	add.s64 	%rd285, %rd284, %rd282;
	mov.b64 	{%r237, %r242}, %rd285;
	mov.b32 	%r243, 16;
	// begin inline asm
	shfl.sync.down.b32 %r236, %r237, %r243, %r244, %r245;
	// end inline asm
	// begin inline asm
	shfl.sync.down.b32 %r241, %r242, %r243, %r244, %r245;
	// end inline asm
	mov.b64 	%rd286, {%r236, %r241};
	add.s32 	%r253, %r195, 16;
	setp.gt.s32 	%p113, %r253, %r244;
	selp.b64 	%rd287, 0, %rd286, %p113;
	add.s64 	%rd402, %rd287, %rd285;
	setp.ne.s32 	%p114, %r195, 0;
	@%p114 bra 	$L__BB18_26;
	shr.u32 	%r254, %r2, 2;
	and.b32  	%r255, %r254, 248;
	mov.u32 	%r256, _ZZN3cub18CUB_300001_SM_10006detail6reduce28DeviceReduceSingleTileKernelINS2_10policy_hubIlyN4cuda3std3__44plusIlEEE10Policy1000EN6thrust24THRUST_300001_SM_1000_NS18transform_iteratorI7is_zeroNSD_10device_ptrIiEEllEEPlyS9_llNS7_10__identityEEEvT0_T1_T2_T3_T4_T6_E12temp_storage;
	add.s32 	%r257, %r256, %r255;
	st.shared.u64 	[%r257+16], %rd402;
$L__BB18_26:
	bar.sync 	0;
	setp.ne.s32 	%p115, %r2, 0;
	@%p115 bra 	$L__BB18_49;
	setp.gt.u64 	%p116, %rd58, 32;
	ld.shared.u64 	%rd288, [_ZZN3cub18CUB_300001_SM_10006detail6reduce28DeviceReduceSingleTileKernelINS2_10policy_hubIlyN4cuda3std3__44plusIlEEE10Policy1000EN6thrust24THRUST_300001_SM_1000_NS18transform_iteratorI7is_zeroNSD_10device_ptrIiEEllEEPlyS9_llNS7_10__identityEEEvT0_T1_T2_T3_T4_T6_E12temp_storage+24];
	selp.b64 	%rd289, %rd288, 0, %p116;
	add.s64 	%rd290, %rd289, %rd402;
	setp.gt.u64 	%p117, %rd58, 64;
	ld.shared.u64 	%rd291, [_ZZN3cub18CUB_300001_SM_10006detail6reduce28DeviceReduceSingleTileKernelINS2_10policy_hubIlyN4cuda3std3__44plusIlEEE10Policy1000EN6thrust24THRUST_300001_SM_1000_NS18transform_iteratorI7is_zeroNSD_10device_ptrIiEEllEEPlyS9_llNS7_10__identityEEEvT0_T1_T2_T3_T4_T6_E12temp_storage+32];
	selp.b64 	%rd292, %rd291, 0, %p117;
	add.s64 	%rd293, %rd290, %rd292;
	setp.gt.u64 	%p118, %rd58, 96;
	ld.shared.u64 	%rd294, [_ZZN3cub18CUB_300001_SM_10006detail6reduce28DeviceReduceSingleTileKernelINS2_10policy_hubIlyN4cuda3std3__44plusIlEEE10Policy1000EN6thrust24THRUST_300001_SM_1000_NS18transform_iteratorI7is_zeroNSD_10device_ptrIiEEllEEPlyS9_llNS7_10__identityEEEvT0_T1_T2_T3_T4_T6_E12temp_storage+40];
	selp.b64 	%rd295, %rd294, 0, %p118;
	add.s64 	%rd296, %rd293, %rd295;
	setp.gt.u64 	%p119, %rd58, 128;
	ld.shared.u64 	%rd297, [_ZZN3cub18CUB_300001_SM_10006detail6reduce28DeviceReduceSingleTileKernelINS2_10policy_hubIlyN4cuda3std3__44plusIlEEE10Policy1000EN6thrust24THRUST_300001_SM_1000_NS18transform_iteratorI7is_zeroNSD_10device_ptrIiEEllEEPlyS9_llNS7_10__identityEEEvT0_T1_T2_T3_T4_T6_E12temp_storage+48];
	selp.b64 	%rd298, %rd297, 0, %p119;
	add.s64 	%rd299, %rd296, %rd298;
	setp.gt.u64 	%p120, %rd58, 160;
	ld.shared.u64 	%rd300, [_ZZN3cub18CUB_300001_SM_10006detail6reduce28DeviceReduceSingleTileKernelINS2_10policy_hubIlyN4cuda3std3__44plusIlEEE10Policy1000EN6thrust24THRUST_300001_SM_1000_NS18transform_iteratorI7is_zeroNSD_10device_ptrIiEEllEEPlyS9_llNS7_10__identityEEEvT0_T1_T2_T3_T4_T6_E12temp_storage+56];
	selp.b64 	%rd301, %rd300, 0, %p120;
	add.s64 	%rd302, %rd299, %rd301;
	setp.gt.u64 	%p121, %rd58, 192;
	ld.shared.u64 	%rd303, [_ZZN3cub18CUB_300001_SM_10006detail6reduce28DeviceReduceSingleTileKernelINS2_10policy_hubIlyN4cuda3std3__44plusIlEEE10Policy1000EN6thrust24THRUST_300001_SM_1000_NS18transform_iteratorI7is_zeroNSD_10device_ptrIiEEllEEPlyS9_llNS7_10__identityEEEvT0_T1_T2_T3_T4_T6_E12temp_storage+64];
	selp.b64 	%rd304, %rd303, 0, %p121;
	add.s64 	%rd305, %rd302, %rd304;
	setp.gt.u64 	%p122, %rd58, 224;
	ld.shared.u64 	%rd306, [_ZZN3cub18CUB_300001_SM_10006detail6reduce28DeviceReduceSingleTileKernelINS2_10policy_hubIlyN4cuda3std3__44plusIlEEE10Policy1000EN6thrust24THRUST_300001_SM_1000_NS18transform_iteratorI7is_zeroNSD_10device_ptrIiEEllEEPlyS9_llNS7_10__identityEEEvT0_T1_T2_T3_T4_T6_E12temp_storage+72];
	selp.b64 	%rd307, %rd306, 0, %p122;
	add.s64 	%rd308, %rd305, %rd307;
	setp.gt.u64 	%p123, %rd58, 256;
	ld.shared.u64 	%rd309, [_ZZN3cub18CUB_300001_SM_10006detail6reduce28DeviceReduceSingleTileKernelINS2_10policy_hubIlyN4cuda3std3__44plusIlEEE10Policy1000EN6thrust24THRUST_300001_SM_1000_NS18transform_iteratorI7is_zeroNSD_10device_ptrIiEEllEEPlyS9_llNS7_10__identityEEEvT0_T1_T2_T3_T4_T6_E12temp_storage+80];
	selp.b64 	%rd310, %rd309, 0, %p123;
	add.s64 	%rd311, %rd308, %rd310;
	setp.gt.u64 	%p124, %rd58, 288;
	ld.shared.u64 	%rd312, [_ZZN3cub18CUB_300001_SM_10006detail6reduce28DeviceReduceSingleTileKernelINS2_10policy_hubIlyN4cuda3std3__44plusIlEEE10Policy1000EN6thrust24THRUST_300001_SM_1000_NS18transform_iteratorI7is_zeroNSD_10device_ptrIiEEllEEPlyS9_llNS7_10__identityEEEvT0_T1_T2_T3_T4_T6_E12temp_storage+88];
	selp.b64 	%rd313, %rd312, 0, %p124;
	add.s64 	%rd314, %rd311, %rd313;
	setp.gt.u64 	%p125, %rd58, 320;
	ld.shared.u64 	%rd315, [_ZZN3cub18CUB_300001_SM_10006detail6reduce28DeviceReduceSingleTileKernelINS2_10policy_hubIlyN4cuda3std3__44plusIlEEE10Policy1000EN6thrust24THRUST_300001_SM_1000_NS18transform_iteratorI7is_zeroNSD_10device_ptrIiEEllEEPlyS9_llNS7_10__identityEEEvT0_T1_T2_T3_T4_T6_E12temp_storage+96];
	selp.b64 	%rd316, %rd315, 0, %p125;
	add.s64 	%rd317, %rd314, %rd316;
	setp.gt.u64 	%p126, %rd58, 352;
	ld.shared.u64 	%rd318, [_ZZN3cub18CUB_300001_SM_10006detail6reduce28DeviceReduceSingleTileKernelINS2_10policy_hubIlyN4cuda3std3__44plusIlEEE10Policy1000EN6thrust24THRUST_300001_SM_1000_NS18transform_iteratorI7is_zeroNSD_10device_ptrIiEEllEEPlyS9_llNS7_10__identityEEEvT0_T1_T2_T3_T4_T6_E12temp_storage+104];
	selp.b64 	%rd319, %rd318, 0, %p126;
	add.s64 	%rd320, %rd317, %rd319;
	setp.gt.u64 	%p127, %rd58, 384;
	ld.shared.u64 	%rd321, [_ZZN3cub18CUB_300001_SM_10006detail6reduce28DeviceReduceSingleTileKernelINS2_10policy_hubIlyN4cuda3std3__44plusIlEEE10Policy1000EN6thrust24THRUST_300001_SM_1000_NS18transform_iteratorI7is_zeroNSD_10device_ptrIiEEllEEPlyS9_llNS7_10__identityEEEvT0_T1_T2_T3_T4_T6_E12temp_storage+112];
	selp.b64 	%rd322, %rd321, 0, %p127;
	add.s64 	%rd323, %rd320, %rd322;
	setp.gt.u64 	%p128, %rd58, 416;
	ld.shared.u64 	%rd324, [_ZZN3cub18CUB_300001_SM_10006detail6reduce28DeviceReduceSingleTileKernelINS2_10policy_hubIlyN4cuda3std3__44plusIlEEE10Policy1000EN6thrust24THRUST_300001_SM_1000_NS18transform_iteratorI7is_zeroNSD_10device_ptrIiEEllEEPlyS9_llNS7_10__identityEEEvT0_T1_T2_T3_T4_T6_E12temp_storage+120];
	selp.b64 	%rd325, %rd324, 0, %p128;
	add.s64 	%rd326, %rd323, %rd325;
	setp.gt.u64 	%p129, %rd58, 448;
	ld.shared.u64 	%rd327, [_ZZN3cub18CUB_300001_SM_10006detail6reduce28DeviceReduceSingleTileKernelINS2_10policy_hubIlyN4cuda3std3__44plusIlEEE10Policy1000EN6thrust24THRUST_300001_SM_1000_NS18transform_iteratorI7is_zeroNSD_10device_ptrIiEEllEEPlyS9_llNS7_10__identityEEEvT0_T1_T2_T3_T4_T6_E12temp_storage+128];
	selp.b64 	%rd328, %rd327, 0, %p129;
	add.s64 	%rd329, %rd326, %rd328;
	setp.gt.u64 	%p130, %rd58, 480;
	ld.shared.u64 	%rd330, [_ZZN3cub18CUB_300001_SM_10006detail6reduce28DeviceReduceSingleTileKernelINS2_10policy_hubIlyN4cuda3std3__44plusIlEEE10Policy1000EN6thrust24THRUST_300001_SM_1000_NS18transform_iteratorI7is_zeroNSD_10device_ptrIiEEllEEPlyS9_llNS7_10__identityEEEvT0_T1_T2_T3_T4_T6_E12temp_storage+136];
	selp.b64 	%rd331, %rd330, 0, %p130;
	add.s64 	%rd402, %rd329, %rd331;
	bra.uni 	$L__BB18_49;
$L__BB18_28:
	mov.u32 	%r24, %tid.x;
	cvt.u64.u32 	%rd25, %r24;
	mul.wide.u32 	%rd62, %r24, 4;
	add.s64 	%rd26, %rd2, %rd62;
	ld.global.u32 	%r52, [%rd26];
	setp.eq.s32 	%p3, %r52, 0;
	selp.u64 	%rd63, 1, 0, %p3;
	ld.global.u32 	%r53, [%rd26+2048];
	setp.eq.s32 	%p4, %r53, 0;
	selp.u64 	%rd64, 1, 0, %p4;
	ld.global.u32 	%r54, [%rd26+4096];
	setp.eq.s32 	%p5, %r54, 0;
	selp.u64 	%rd65, 1, 0, %p5;
	ld.global.u32 	%r55, [%rd26+6144];
	setp.eq.s32 	%p6, %r55, 0;
	selp.u64 	%rd66, 1, 0, %p6;
	ld.global.u32 	%r56, [%rd26+8192];
	setp.eq.s32 	%p7, %r56, 0;
	selp.u64 	%rd67, 1, 0, %p7;
	ld.global.u32 	%r57, [%rd26+10240];
	setp.eq.s32 	%p8, %r57, 0;
	selp.u64 	%rd68, 1, 0, %p8;
	ld.global.u32 	%r58, [%rd26+12288];
	setp.eq.s32 	%p9, %r58, 0;
	selp.u64 	%rd69, 1, 0, %p9;
	add.s64 	%rd70, %rd64, %rd63;
	add.s64 	%rd71, %rd70, %rd65;
	add.s64 	%rd72, %rd71, %rd66;
	add.s64 	%rd73, %rd72, %rd67;
	add.s64 	%rd74, %rd73, %rd68;
	add.s64 	%rd401, %rd74, %rd69;
	add.s64 	%rd28, %rd58, -3584;
	setp.lt.u64 	%p10, %rd28, 3584;
	mov.b64 	%rd389, 3584;
	@%p10 bra 	$L__BB18_32;
	mov.b64 	%rd389, 3584;
$L__BB18_30:
	shl.b64 	%rd76, %rd389, 2;
	add.s64 	%rd77, %rd26, %rd76;
	ld.global.u32 	%r59, [%rd77];
	setp.eq.s32 	%p11, %r59, 0;
	selp.u64 	%rd78, 1, 0, %p11;
	ld.global.u32 	%r60, [%rd77+2048];
	setp.eq.s32 	%p12, %r60, 0;
	selp.u64 	%rd79, 1, 0, %p12;
	ld.global.u32 	%r61, [%rd77+4096];
	setp.eq.s32 	%p13, %r61, 0;
	selp.u64 	%rd80, 1, 0, %p13;
	ld.global.u32 	%r62, [%rd77+6144];
	setp.eq.s32 	%p14, %r62, 0;
	selp.u64 	%rd81, 1, 0, %p14;
	ld.global.u32 	%r63, [%rd77+8192];
	setp.eq.s32 	%p15, %r63, 0;
	selp.u64 	%rd82, 1, 0, %p15;
	ld.global.u32 	%r64, [%rd77+10240];
	setp.eq.s32 	%p16, %r64, 0;
	selp.u64 	%rd83, 1, 0, %p16;
	ld.global.u32 	%r65, [%rd77+12288];
	setp.eq.s32 	%p17, %r65, 0;
	selp.u64 	%rd84, 1, 0, %p17;
	add.s64 	%rd85, %rd401, %rd78;
	add.s64 	%rd86, %rd85, %rd79;
	add.s64 	%rd87, %rd86, %rd80;
	add.s64 	%rd88, %rd87, %rd81;
	add.s64 	%rd89, %rd88, %rd82;
	add.s64 	%rd90, %rd89, %rd83;
	add.s64 	%rd401, %rd90, %rd84;
	sub.s64 	%rd91, %rd58, %rd389;
	setp.lt.u64 	%p18, %rd91, 3584;
	@%p18 bra 	$L__BB18_45;
	add.s64 	%rd389, %rd389, 3584;
	setp.le.u64 	%p19, %rd389, %rd28;
	@%p19 bra 	$L__BB18_30;
$L__BB18_32:
	setp.le.u64 	%p20, %rd58, %rd389;
	cvt.u32.u64 	%r66, %rd389;
	cvt.u32.u64 	%r67, %rd58;
	sub.s32 	%r68, %r67, %r66;
	setp.ge.s32 	%p21, %r24, %r68;
	or.pred  	%p22, %p20, %p21;
	@%p22 bra 	$L__BB18_45;
	not.b32 	%r71, %r24;
	add.s32 	%r72, %r71, %r67;
	sub.s32 	%r74, %r72, %r66;
	shr.u32 	%r75, %r74, 9;
	add.s32 	%r25, %r75, 1;
	and.b32  	%r26, %r25, 15;
	setp.lt.u32 	%p23, %r74, 7680;
	mov.u32 	%r325, %r24;
	@%p23 bra 	$L__BB18_36;
	and.b32  	%r76, %r25, 16777200;
	neg.s32 	%r323, %r76;
	add.s64 	%rd93, %rd389, %rd25;
	shl.b64 	%rd94, %rd93, 2;
	add.s64 	%rd95, %rd94, %rd2;
	add.s64 	%rd391, %rd95, 16384;
	mov.u32 	%r325, %r24;
$L__BB18_35:
	.pragma "nounroll";
	ld.global.u32 	%r77, [%rd391+-16384];
	setp.eq.s32 	%p24, %r77, 0;
	selp.u64 	%rd96, 1, 0, %p24;
	add.s64 	%rd97, %rd401, %rd96;
	ld.global.u32 	%r78, [%rd391+-14336];
	setp.eq.s32 	%p25, %r78, 0;
	selp.u64 	%rd98, 1, 0, %p25;
	add.s64 	%rd99, %rd97, %rd98;
	ld.global.u32 	%r79, [%rd391+-12288];
	setp.eq.s32 	%p26, %r79, 0;
	selp.u64 	%rd100, 1, 0, %p26;
	add.s64 	%rd101, %rd99, %rd100;
	ld.global.u32 	%r80, [%rd391+-10240];
	setp.eq.s32 	%p27, %r80, 0;
	selp.u64 	%rd102, 1, 0, %p27;
	add.s64 	%rd103, %rd101, %rd102;
	ld.global.u32 	%r81, [%rd391+-8192];
	setp.eq.s32 	%p28, %r81, 0;
	selp.u64 	%rd104, 1, 0, %p28;
	add.s64 	%rd105, %rd103, %rd104;
	ld.global.u32 	%r82, [%rd391+-6144];
	setp.eq.s32 	%p29, %r82, 0;
	selp.u64 	%rd106, 1, 0, %p29;
	add.s64 	%rd107, %rd105, %rd106;
	ld.global.u32 	%r83, [%rd391+-4096];
	setp.eq.s32 	%p30, %r83, 0;
	selp.u64 	%rd108, 1, 0, %p30;
	add.s64 	%rd109, %rd107, %rd108;
	ld.global.u32 	%r84, [%rd391+-2048];
	setp.eq.s32 	%p31, %r84, 0;
	selp.u64 	%rd110, 1, 0, %p31;
	add.s64 	%rd111, %rd109, %rd110;
	ld.global.u32 	%r85, [%rd391];
	setp.eq.s32 	%p32, %r85, 0;
	selp.u64 	%rd112, 1, 0, %p32;
	add.s64 	%rd113, %rd111, %rd112;
	ld.global.u32 	%r86, [%rd391+2048];
	setp.eq.s32 	%p33, %r86, 0;
	selp.u64 	%rd114, 1, 0, %p33;
	add.s64 	%rd115, %rd113, %rd114;
	ld.global.u32 	%r87, [%rd391+4096];
	setp.eq.s32 	%p34, %r87, 0;
	selp.u64 	%rd116, 1, 0, %p34;
	add.s64 	%rd117, %rd115, %rd116;
	ld.global.u32 	%r88, [%rd391+6144];
	setp.eq.s32 	%p35, %r88, 0;
	selp.u64 	%rd118, 1, 0, %p35;
	add.s64 	%rd119, %rd117, %rd118;
	ld.global.u32 	%r89, [%rd391+8192];
	setp.eq.s32 	%p36, %r89, 0;
	selp.u64 	%rd120, 1, 0, %p36;
	add.s64 	%rd121, %rd119, %rd120;
	ld.global.u32 	%r90, [%rd391+10240];
	setp.eq.s32 	%p37, %r90, 0;
	selp.u64 	%rd122, 1, 0, %p37;
	add.s64 	%rd123, %rd121, %rd122;
	ld.global.u32 	%r91, [%rd391+12288];
	setp.eq.s32 	%p38, %r91, 0;
	selp.u64 	%rd124, 1, 0, %p38;
	add.s64 	%rd125, %rd123, %rd124;
	ld.global.u32 	%r92, [%rd391+14336];
	setp.eq.s32 	%p39, %r92, 0;
	selp.u64 	%rd126, 1, 0, %p39;
	add.s64 	%rd401, %rd125, %rd126;
	add.s32 	%r325, %r325, 8192;
	add.s32 	%r323, %r323, 16;
	add.s64 	%rd391, %rd391, 32768;
	setp.ne.s32 	%p40, %r323, 0;
	@%p40 bra 	$L__BB18_35;
$L__BB18_36:
	setp.eq.s32 	%p41, %r26, 0;
	@%p41 bra 	$L__BB18_45;
	and.b32  	%r33, %r25, 7;
	setp.lt.u32 	%p42, %r26, 8;
	@%p42 bra 	$L__BB18_39;
	cvt.u64.u32 	%rd128, %r325;
	add.s64 	%rd129, %rd389, %rd128;
	shl.b64 	%rd130, %rd129, 2;
	add.s64 	%rd131, %rd2, %rd130;
	ld.global.u32 	%r93, [%rd131];
	setp.eq.s32 	%p43, %r93, 0;
	selp.u64 	%rd132, 1, 0, %p43;
	add.s64 	%rd133, %rd401, %rd132;
	ld.global.u32 	%r94, [%rd131+2048];
	setp.eq.s32 	%p44, %r94, 0;
	selp.u64 	%rd134, 1, 0, %p44;
	add.s64 	%rd135, %rd133, %rd134;
	ld.global.u32 	%r95, [%rd131+4096];
	setp.eq.s32 	%p45, %r95, 0;
	selp.u64 	%rd136, 1, 0, %p45;
	add.s64 	%rd137, %rd135, %rd136;
	ld.global.u32 	%r96, [%rd131+6144];
	setp.eq.s32 	%p46, %r96, 0;
	selp.u64 	%rd138, 1, 0, %p46;
	add.s64 	%rd139, %rd137, %rd138;
	ld.global.u32 	%r97, [%rd131+8192];
	setp.eq.s32 	%p47, %r97, 0;
	selp.u64 	%rd140, 1, 0, %p47;
	add.s64 	%rd141, %rd139, %rd140;
	ld.global.u32 	%r98, [%rd131+10240];
	setp.eq.s32 	%p48, %r98, 0;
	selp.u64 	%rd142, 1, 0, %p48;
	add.s64 	%rd143, %rd141, %rd142;
	ld.global.u32 	%r99, [%rd131+12288];
	setp.eq.s32 	%p49, %r99, 0;
	selp.u64 	%rd144, 1, 0, %p49;
	add.s64 	%rd145, %rd143, %rd144;
	ld.global.u32 	%r100, [%rd131+14336];
	setp.eq.s32 	%p50, %r100, 0;
	selp.u64 	%rd146, 1, 0, %p50;
	add.s64 	%rd401, %rd145, %rd146;
	add.s32 	%r325, %r325, 4096;
$L__BB18_39:
	setp.eq.s32 	%p51, %r33, 0;
	@%p51 bra 	$L__BB18_45;
	and.b32  	%r36, %r25, 3;
	setp.lt.u32 	%p52, %r33, 4;
	@%p52 bra 	$L__BB18_42;
	cvt.u64.u32 	%rd148, %r325;
	add.s64 	%rd149, %rd389, %rd148;
	shl.b64 	%rd150, %rd149, 2;
	add.s64 	%rd151, %rd2, %rd150;
	ld.global.u32 	%r101, [%rd151];
	setp.eq.s32 	%p53, %r101, 0;
	selp.u64 	%rd152, 1, 0, %p53;
	add.s64 	%rd153, %rd401, %rd152;
	ld.global.u32 	%r102, [%rd151+2048];
	setp.eq.s32 	%p54, %r102, 0;
	selp.u64 	%rd154, 1, 0, %p54;
	add.s64 	%rd155, %rd153, %rd154;
	ld.global.u32 	%r103, [%rd151+4096];
	setp.eq.s32 	%p55, %r103, 0;
	selp.u64 	%rd156, 1, 0, %p55;
	add.s64 	%rd157, %rd155, %rd156;
	ld.global.u32 	%r104, [%rd151+6144];
	setp.eq.s32 	%p56, %r104, 0;
	selp.u64 	%rd158, 1, 0, %p56;
	add.s64 	%rd401, %rd157, %rd158;
	add.s32 	%r325, %r325, 2048;
$L__BB18_42:
	setp.eq.s32 	%p57, %r36, 0;
	@%p57 bra 	$L__BB18_45;
	cvt.u64.u32 	%rd159, %r325;
	add.s64 	%rd160, %rd389, %rd159;
	shl.b64 	%rd161, %rd160, 2;
	add.s64 	%rd399, %rd2, %rd161;
	neg.s32 	%r328, %r36;
$L__BB18_44:
	.pragma "nounroll";
	ld.global.u32 	%r105, [%rd399];
	setp.eq.s32 	%p58, %r105, 0;
	selp.u64 	%rd162, 1, 0, %p58;
	add.s64 	%rd401, %rd401, %rd162;
	add.s64 	%rd399, %rd399, 2048;
	add.s32 	%r328, %r328, 1;
	setp.ne.s32 	%p59, %r328, 0;
	@%p59 bra 	$L__BB18_44;
$L__BB18_45:
	// begin inline asm
	mov.u32 %r106, %laneid;
	// end inline asm
	mov.b64 	{%r108, %r113}, %rd401;
	mov.b32 	%r114, 1;
	mov.b32 	%r155, 31;
	mov.b32 	%r156, -1;
	// begin inline asm
	shfl.sync.down.b32 %r107, %r108, %r114, %r155, %r156;
	// end inline asm
	// begin inline asm
	shfl.sync.down.b32 %r112, %r113, %r114, %r155, %r156;
	// end inline asm
	mov.b64 	%rd163, {%r107, %r112};
	setp.gt.s32 	%p60, %r106, 30;
	selp.b64 	%rd164, 0, %rd163, %p60;
	add.s64 	%rd165, %rd164, %rd401;
	mov.b64 	{%r118, %r123}, %rd165;
	mov.b32 	%r124, 2;
	// begin inline asm
	shfl.sync.down.b32 %r117, %r118, %r124, %r155, %r156;
	// end inline asm
	// begin inline asm
	shfl.sync.down.b32 %r122, %r123, %r124, %r155, %r156;
	// end inline asm
	mov.b64 	%rd166, {%r117, %r122};
	setp.gt.s32 	%p61, %r106, 29;
	selp.b64 	%rd167, 0, %rd166, %p61;
	add.s64 	%rd168, %rd167, %rd165;
	mov.b64 	{%r128, %r133}, %rd168;
	mov.b32 	%r134, 4;
	// begin inline asm
	shfl.sync.down.b32 %r127, %r128, %r134, %r155, %r156;
	// end inline asm
	// begin inline asm
	shfl.sync.down.b32 %r132, %r133, %r134, %r155, %r156;
	// end inline asm
	mov.b64 	%rd169, {%r127, %r132};
	setp.gt.s32 	%p62, %r106, 27;
	selp.b64 	%rd170, 0, %rd169, %p62;
	add.s64 	%rd171, %rd170, %rd168;
	mov.b64 	{%r138, %r143}, %rd171;
	mov.b32 	%r144, 8;
	// begin inline asm
	shfl.sync.down.b32 %r137, %r138, %r144, %r155, %r156;
	// end inline asm
	// begin inline asm
	shfl.sync.down.b32 %r142, %r143, %r144, %r155, %r156;
	// end inline asm
	mov.b64 	%rd172, {%r137, %r142};
	setp.gt.s32 	%p63, %r106, 23;
	selp.b64 	%rd173, 0, %rd172, %p63;
	add.s64 	%rd174, %rd173, %rd171;
	mov.b64 	{%r148, %r153}, %rd174;
	mov.b32 	%r154, 16;
	// begin inline asm
	shfl.sync.down.b32 %r147, %r148, %r154, %r155, %r156;
	// end inline asm
	// begin inline asm
	shfl.sync.down.b32 %r152, %r153, %r154, %r155, %r156;
	// end inline asm
	mov.b64 	%rd175, {%r147, %r152};
	setp.gt.s32 	%p64, %r106, 15;
	selp.b64 	%rd176, 0, %rd175, %p64;
	add.s64 	%rd402, %rd176, %rd174;
	setp.ne.s32 	%p65, %r106, 0;
	@%p65 bra 	$L__BB18_47;
	shr.u32 	%r157, %r24, 2;
	and.b32  	%r158, %r157, 248;
	mov.u32 	%r159, _ZZN3cub18CUB_300001_SM_10006detail6reduce28DeviceReduceSingleTileKernelINS2_10policy_hubIlyN4cuda3std3__44plusIlEEE10Policy1000EN6thrust24THRUST_300001_SM_1000_NS18transform_iteratorI7is_zeroNSD_10device_ptrIiEEllEEPlyS9_llNS7_10__identityEEEvT0_T1_T2_T3_T4_T6_E12temp_storage;
	add.s32 	%r160, %r159, %r158;
	st.shared.u64 	[%r160+16], %rd402;
$L__BB18_47:
	bar.sync 	0;
	setp.ne.s32 	%p66, %r24, 0;
	@%p66 bra 	$L__BB18_49;
	ld.shared.u64 	%rd177, [_ZZN3cub18CUB_300001_SM_10006detail6reduce28DeviceReduceSingleTileKernelINS2_10policy_hubIlyN4cuda3std3__44plusIlEEE10Policy1000EN6thrust24THRUST_300001_SM_1000_NS18transform_iteratorI7is_zeroNSD_10device_ptrIiEEllEEPlyS9_llNS7_10__identityEEEvT0_T1_T2_T3_T4_T6_E12temp_storage+24];
	add.s64 	%rd178, %rd177, %rd402;
	ld.shared.u64 	%rd179, [_ZZN3cub18CUB_300001_SM_10006detail6reduce28DeviceReduceSingleTileKernelINS2_10policy_hubIlyN4cuda3std3__44plusIlEEE10Policy1000EN6thrust24THRUST_300001_SM_1000_NS18transform_iteratorI7is_zeroNSD_10device_ptrIiEEllEEPlyS9_llNS7_10__identityEEEvT0_T1_T2_T3_T4_T6_E12temp_storage+32];
	add.s64 	%rd180, %rd178, %rd179;
	ld.shared.u64 	%rd181, [_ZZN3cub18CUB_300001_SM_10006detail6reduce28DeviceReduceSingleTileKernelINS2_10policy_hubIlyN4cuda3std3__44plusIlEEE10Policy1000EN6thrust24THRUST_300001_SM_1000_NS18transform_iteratorI7is_zeroNSD_10device_ptrIiEEllEEPlyS9_llNS7_10__identityEEEvT0_T1_T2_T3_T4_T6_E12temp_storage+40];
	add.s64 	%rd182, %rd180, %rd181;
	ld.shared.u64 	%rd183, [_ZZN3cub18CUB_300001_SM_10006detail6reduce28DeviceReduceSingleTileKernelINS2_10policy_hubIlyN4cuda3std3__44plusIlEEE10Policy1000EN6thrust24THRUST_300001_SM_1000_NS18transform_iteratorI7is_zeroNSD_10device_ptrIiEEllEEPlyS9_llNS7_10__identityEEEvT0_T1_T2_T3_T4_T6_E12temp_storage+48];
	add.s64 	%rd184, %rd182, %rd183;
	ld.shared.u64 	%rd185, [_ZZN3cub18CUB_300001_SM_10006detail6reduce28DeviceReduceSingleTileKernelINS2_10policy_hubIlyN4cuda3std3__44plusIlEEE10Policy1000EN6thrust24THRUST_300001_SM_1000_NS18transform_iteratorI7is_zeroNSD_10device_ptrIiEEllEEPlyS9_llNS7_10__identityEEEvT0_T1_T2_T3_T4_T6_E12temp_storage+56];
	add.s64 	%rd186, %rd184, %rd185;
	ld.shared.u64 	%rd187, [_ZZN3cub18CUB_300001_SM_10006detail6reduce28DeviceReduceSingleTileKernelINS2_10policy_hubIlyN4cuda3std3__44plusIlEEE10Policy1000EN6thrust24THRUST_300001_SM_1000_NS18transform_iteratorI7is_zeroNSD_10device_ptrIiEEllEEPlyS9_llNS7_10__identityEEEvT0_T1_T2_T3_T4_T6_E12temp_storage+64];
	add.s64 	%rd188, %rd186, %rd187;
	ld.shared.u64 	%rd189, [_ZZN3cub18CUB_300001_SM_10006detail6reduce28DeviceReduceSingleTileKernelINS2_10policy_hubIlyN4cuda3std3__44plusIlEEE10Policy1000EN6thrust24THRUST_300001_SM_1000_NS18transform_iteratorI7is_zeroNSD_10device_ptrIiEEllEEPlyS9_llNS7_10__identityEEEvT0_T1_T2_T3_T4_T6_E12temp_storage+72];
	add.s64 	%rd190, %rd188, %rd189;
	ld.shared.u64 	%rd191, [_ZZN3cub18CUB_300001_SM_10006detail6reduce28DeviceReduceSingleTileKernelINS2_10policy_hubIlyN4cuda3std3__44plusIlEEE10Policy1000EN6thrust24THRUST_300001_SM_1000_NS18transform_iteratorI7is_zeroNSD_10device_ptrIiEEllEEPlyS9_llNS7_10__identityEEEvT0_T1_T2_T3_T4_T6_E12temp_storage+80];
	add.s64 	%rd192, %rd190, %rd191;
	ld.shared.u64 	%rd193, [_ZZN3cub18CUB_300001_SM_10006detail6reduce28DeviceReduceSingleTileKernelINS2_10policy_hubIlyN4cuda3std3__44plusIlEEE10Policy1000EN6thrust24THRUST_300001_SM_1000_NS18transform_iteratorI7is_zeroNSD_10device_ptrIiEEllEEPlyS9_llNS7_10__identityEEEvT0_T1_T2_T3_T4_T6_E12temp_storage+88];
	add.s64 	%rd194, %rd192, %rd193;
	ld.shared.u64 	%rd195, [_ZZN3cub18CUB_300001_SM_10006detail6reduce28DeviceReduceSingleTileKernelINS2_10policy_hubIlyN4cuda3std3__44plusIlEEE10Policy1000EN6thrust24THRUST_300001_SM_1000_NS18transform_iteratorI7is_zeroNSD_10device_ptrIiEEllEEPlyS9_llNS7_10__identityEEEvT0_T1_T2_T3_T4_T6_E12temp_storage+96];
	add.s64 	%rd196, %rd194, %rd195;
	ld.shared.u64 	%rd197, [_ZZN3cub18CUB_300001_SM_10006detail6reduce28DeviceReduceSingleTileKernelINS2_10policy_hubIlyN4cuda3std3__44plusIlEEE10Policy1000EN6thrust24THRUST_300001_SM_1000_NS18transform_iteratorI7is_zeroNSD_10device_ptrIiEEllEEPlyS9_llNS7_10__identityEEEvT0_T1_T2_T3_T4_T6_E12temp_storage+104];
	add.s64 	%rd198, %rd196, %rd197;
	ld.shared.u64 	%rd199, [_ZZN3cub18CUB_300001_SM_10006detail6reduce28DeviceReduceSingleTileKernelINS2_10policy_hubIlyN4cuda3std3__44plusIlEEE10Policy1000EN6thrust24THRUST_300001_SM_1000_NS18transform_iteratorI7is_zeroNSD_10device_ptrIiEEllEEPlyS9_llNS7_10__identityEEEvT0_T1_T2_T3_T4_T6_E12temp_storage+112];
	add.s64 	%rd200, %rd198, %rd199;
	ld.shared.u64 	%rd201, [_ZZN3cub18CUB_300001_SM_10006detail6reduce28DeviceReduceSingleTileKernelINS2_10policy_hubIlyN4cuda3std3__44plusIlEEE10Policy1000EN6thrust24THRUST_300001_SM_1000_NS18transform_iteratorI7is_zeroNSD_10device_ptrIiEEllEEPlyS9_llNS7_10__identityEEEvT0_T1_T2_T3_T4_T6_E12temp_storage+120];
	add.s64 	%rd202, %rd200, %rd201;
	ld.shared.u64 	%rd203, [_ZZN3cub18CUB_300001_SM_10006detail6reduce28DeviceReduceSingleTileKernelINS2_10policy_hubIlyN4cuda3std3__44plusIlEEE10Policy1000EN6thrust24THRUST_300001_SM_1000_NS18transform_iteratorI7is_zeroNSD_10device_ptrIiEEllEEPlyS9_llNS7_10__identityEEEvT0_T1_T2_T3_T4_T6_E12temp_storage+128];
	add.s64 	%rd204, %rd202, %rd203;
	ld.shared.u64 	%rd205, [_ZZN3cub18CUB_300001_SM_10006detail6reduce28DeviceReduceSingleTileKernelINS2_10policy_hubIlyN4cuda3std3__44plusIlEEE10Policy1000EN6thrust24THRUST_300001_SM_1000_NS18transform_iteratorI7is_zeroNSD_10device_ptrIiEEllEEPlyS9_llNS7_10__identityEEEvT0_T1_T2_T3_T4_T6_E12temp_storage+136];
	add.s64 	%rd402, %rd204, %rd205;
$L__BB18_49:
	mov.u32 	%r313, %tid.x;
	setp.ne.s32 	%p138, %r313, 0;
	@%p138 bra 	$L__BB18_51;
	add.s64 	%rd375, %rd402, %rd59;
	st.global.u64 	[%rd1], %rd375;
$L__BB18_51:
	ret;

}
	// .globl	_ZN3cub18CUB_300001_SM_10006detail6reduce18DeviceReduceKernelINS2_10policy_hubIlyN4cuda3std3__44plusIlEEE10Policy1000EN6thrust24THRUST_300001_SM_1000_NS18transform_iteratorI7is_zeroNSD_10device_ptrIiEEllEEyS9_lNS7_10__identityEEEvT0_PT3_T1_NS0_13GridEvenShareISN_EET2_T4_
.visible .entry _ZN3cub18CUB_300001_SM_10006detail6reduce18DeviceReduceKernelINS2_10policy_hubIlyN4cuda3std3__44plusIlEEE10Policy1000EN6thrust24THRUST_300001_SM_1000_NS18transform_iteratorI7is_zeroNSD_10device_ptrIiEEllEEyS9_lNS7_10__identityEEEvT0_PT3_T1_NS0_13GridEvenShareISN_EET2_T4_(
	.param .align 8 .b8 _ZN3cub18CUB_300001_SM_10006detail6reduce18DeviceReduceKernelINS2_10policy_hubIlyN4cuda3std3__44plusIlEEE10Policy1000EN6thrust24THRUST_300001_SM_1000_NS18transform_iteratorI7is_zeroNSD_10device_ptrIiEEllEEyS9_lNS7_10__identityEEEvT0_PT3_T1_NS0_13GridEvenShareISN_EET2_T4__param_0[16],
	.param .u64 .ptr .align 1 _ZN3cub18CUB_300001_SM_10006detail6reduce18DeviceReduceKernelINS2_10policy_hubIlyN4cuda3std3__44plusIlEEE10Policy1000EN6thrust24THRUST_300001_SM_1000_NS18transform_iteratorI7is_zeroNSD_10device_ptrIiEEllEEyS9_lNS7_10__identityEEEvT0_PT3_T1_NS0_13GridEvenShareISN_EET2_T4__param_1,
	.param .u64 _ZN3cub18CUB_300001_SM_10006detail6reduce18DeviceReduceKernelINS2_10policy_hubIlyN4cuda3std3__44plusIlEEE10Policy1000EN6thrust24THRUST_300001_SM_1000_NS18transform_iteratorI7is_zeroNSD_10device_ptrIiEEllEEyS9_lNS7_10__identityEEEvT0_PT3_T1_NS0_13GridEvenShareISN_EET2_T4__param_2,
	.param .align 8 .b8 _ZN3cub18CUB_300001_SM_10006detail6reduce18DeviceReduceKernelINS2_10policy_hubIlyN4cuda3std3__44plusIlEEE10Policy1000EN6thrust24THRUST_300001_SM_1000_NS18transform_iteratorI7is_zeroNSD_10device_ptrIiEEllEEyS9_lNS7_10__identityEEEvT0_PT3_T1_NS0_13GridEvenShareISN_EET2_T4__param_3[72],
	.param .align 1 .b8 _ZN3cub18CUB_300001_SM_10006detail6reduce18DeviceReduceKernelINS2_10policy_hubIlyN4cuda3std3__44plusIlEEE10Policy1000EN6thrust24THRUST_300001_SM_1000_NS18transform_iteratorI7is_zeroNSD_10device_ptrIiEEllEEyS9_lNS7_10__identityEEEvT0_PT3_T1_NS0_13GridEvenShareISN_EET2_T4__param_4[1],
	.param .align 1 .b8 _ZN3cub18CUB_300001_SM_10006detail6reduce18DeviceReduceKernelINS2_10policy_hubIlyN4cuda3std3__44plusIlEEE10Policy1000EN6thrust24THRUST_300001_SM_1000_NS18transform_iteratorI7is_zeroNSD_10device_ptrIiEEllEEyS9_lNS7_10__identityEEEvT0_PT3_T1_NS0_13GridEvenShareISN_EET2_T4__param_5[1]
)
.maxntid 512
{
	.reg .pred 	%p<138>;
	.reg .b16 	%rs<4>;
	.reg .b32 	%r<353>;
	.reg .b64 	%rd<420>;
	// demoted variable
	.shared .align 8 .b8 _ZZN3cub18CUB_300001_SM_10006detail6reduce18DeviceReduceKernelINS2_10policy_hubIlyN4cuda3std3__44plusIlEEE10Policy1000EN6thrust24THRUST_300001_SM_1000_NS18transform_iteratorI7is_zeroNSD_10device_ptrIiEEllEEyS9_lNS7_10__identityEEEvT0_PT3_T1_NS0_13GridEvenShareISN_EET2_T4_E12temp_storage[152];
	ld.param.u64 	%rd1, [_ZN3cub18CUB_300001_SM_10006detail6reduce18DeviceReduceKernelINS2_10policy_hubIlyN4cuda3std3__44plusIlEEE10Policy1000EN6thrust24THRUST_300001_SM_1000_NS18transform_iteratorI7is_zeroNSD_10device_ptrIiEEllEEyS9_lNS7_10__identityEEEvT0_PT3_T1_NS0_13GridEvenShareISN_EET2_T4__param_3+32];
	ld.param.u32 	%r1, [_ZN3cub18CUB_300001_SM_10006detail6reduce18DeviceReduceKernelINS2_10policy_hubIlyN4cuda3std3__44plusIlEEE10Policy1000EN6thrust24THRUST_300001_SM_1000_NS18transform_iteratorI7is_zeroNSD_10device_ptrIiEEllEEyS9_lNS7_10__identityEEEvT0_PT3_T1_NS0_13GridEvenShareISN_EET2_T4__param_3+40];
	ld.param.u64 	%rd64, [_ZN3cub18CUB_300001_SM_10006detail6reduce18DeviceReduceKernelINS2_10policy_hubIlyN4cuda3std3__44plusIlEEE10Policy1000EN6thrust24THRUST_300001_SM_1000_NS18transform_iteratorI7is_zeroNSD_10device_ptrIiEEllEEyS9_lNS7_10__identityEEEvT0_PT3_T1_NS0_13GridEvenShareISN_EET2_T4__param_0];
	cvta.to.global.u64 	%rd2, %rd64;
	mov.u32 	%r2, %ctaid.x;
	mul.lo.s32 	%r50, %r1, 3584;
	cvt.s64.s32 	%rd3, %r50;
	mul.lo.s32 	%r51, %r2, 3584;
	cvt.u64.u32 	%rd4, %r51;
	sub.s64 	%rd5, %rd1, %rd4;
	setp.gt.u64 	%p1, %rd5, 3583;
	@%p1 bra 	$L__BB19_25;
	cvt.u32.u64 	%r179, %rd4;
	cvt.u32.u64 	%r3, %rd1;
	sub.s32 	%r4, %r3, %r179;
	mov.u32 	%r5, %tid.x;
	setp.ge.s32 	%p66, %r5, %r4;
	mov.b64 	%rd403, 0;
	mov.u32 	%r340, %r5;
	@%p66 bra 	$L__BB19_3;
	add.s32 	%r181, %r179, %r5;
	mul.wide.u32 	%rd214, %r181, 4;
	add.s64 	%rd215, %rd2, %rd214;
	ld.global.u32 	%r182, [%rd215];
	setp.eq.s32 	%p67, %r182, 0;
	selp.u64 	%rd403, 1, 0, %p67;
	add.s32 	%r340, %r5, 512;
$L__BB19_3:
	setp.ge.s32 	%p68, %r340, %r4;
	@%p68 bra 	$L__BB19_16;
	not.b32 	%r184, %r340;
	add.s32 	%r185, %r184, %r3;
	sub.s32 	%r186, %r185, %r179;
	shr.u32 	%r187, %r186, 9;
	add.s32 	%r8, %r187, 1;
	and.b32  	%r9, %r8, 15;
	setp.lt.u32 	%p69, %r186, 7680;
	@%p69 bra 	$L__BB19_7;
	and.b32  	%r188, %r8, 16777200;
	neg.s32 	%r338, %r188;
	mul.wide.u32 	%rd217, %r2, 14336;
	mul.wide.u32 	%rd218, %r340, 4;
	add.s64 	%rd219, %rd217, %rd218;
	add.s64 	%rd220, %rd219, %rd2;
	add.s64 	%rd394, %rd220, 16384;
$L__BB19_6:
	.pragma "nounroll";
	ld.global.u32 	%r189, [%rd394+-16384];
	setp.eq.s32 	%p70, %r189, 0;
	selp.u64 	%rd221, 1, 0, %p70;
	add.s64 	%rd222, %rd403, %rd221;
	ld.global.u32 	%r190, [%rd394+-14336];
	setp.eq.s32 	%p71, %r190, 0;
	selp.u64 	%rd223, 1, 0, %p71;
	add.s64 	%rd224, %rd222, %rd223;
	ld.global.u32 	%r191, [%rd394+-12288];
	setp.eq.s32 	%p72, %r191, 0;
	selp.u64 	%rd225, 1, 0, %p72;
	add.s64 	%rd226, %rd224, %rd225;
	ld.global.u32 	%r192, [%rd394+-10240];
	setp.eq.s32 	%p73, %r192, 0;
	selp.u64 	%rd227, 1, 0, %p73;
	add.s64 	%rd228, %rd226, %rd227;
	ld.global.u32 	%r193, [%rd394+-8192];
	setp.eq.s32 	%p74, %r193, 0;
	selp.u64 	%rd229, 1, 0, %p74;
	add.s64 	%rd230, %rd228, %rd229;
	ld.global.u32 	%r194, [%rd394+-6144];
	setp.eq.s32 	%p75, %r194, 0;
	selp.u64 	%rd231, 1, 0, %p75;
	add.s64 	%rd232, %rd230, %rd231;
	ld.global.u32 	%r195, [%rd394+-4096];
	setp.eq.s32 	%p76, %r195, 0;
	selp.u64 	%rd233, 1, 0, %p76;
	add.s64 	%rd234, %rd232, %rd233;
	ld.global.u32 	%r196, [%rd394+-2048];
	setp.eq.s32 	%p77, %r196, 0;
	selp.u64 	%rd235, 1, 0, %p77;
	add.s64 	%rd236, %rd234, %rd235;
	ld.global.u32 	%r197, [%rd394];
	setp.eq.s32 	%p78, %r197, 0;
	selp.u64 	%rd237, 1, 0, %p78;
	add.s64 	%rd238, %rd236, %rd237;
	ld.global.u32 	%r198, [%rd394+2048];
	setp.eq.s32 	%p79, %r198, 0;
	selp.u64 	%rd239, 1, 0, %p79;
	add.s64 	%rd240, %rd238, %rd239;
	ld.global.u32 	%r199, [%rd394+4096];
	setp.eq.s32 	%p80, %r199, 0;
	selp.u64 	%rd241, 1, 0, %p80;
	add.s64 	%rd242, %rd240, %rd241;
	ld.global.u32 	%r200, [%rd394+6144];
	setp.eq.s32 	%p81, %r200, 0;
	selp.u64 	%rd243, 1, 0, %p81;
	add.s64 	%rd244, %rd242, %rd243;
	ld.global.u32 	%r201, [%rd394+8192];
	setp.eq.s32 	%p82, %r201, 0;
	selp.u64 	%rd245, 1, 0, %p82;
	add.s64 	%rd246, %rd244, %rd245;
	ld.global.u32 	%r202, [%rd394+10240];
	setp.eq.s32 	%p83, %r202, 0;
	selp.u64 	%rd247, 1, 0, %p83;
	add.s64 	%rd248, %rd246, %rd247;
	ld.global.u32 	%r203, [%rd394+12288];
	setp.eq.s32 	%p84, %r203, 0;
	selp.u64 	%rd249, 1, 0, %p84;
	add.s64 	%rd250, %rd248, %rd249;
	ld.global.u32 	%r204, [%rd394+14336];
	setp.eq.s32 	%p85, %r204, 0;
	selp.u64 	%rd251, 1, 0, %p85;
	add.s64 	%rd403, %rd250, %rd251;
	add.s32 	%r340, %r340, 8192;
	add.s32 	%r338, %r338, 16;
	add.s64 	%rd394, %rd394, 32768;
	setp.ne.s32 	%p86, %r338, 0;
	@%p86 bra 	$L__BB19_6;
$L__BB19_7:
	setp.eq.s32 	%p87, %r9, 0;
	@%p87 bra 	$L__BB19_16;
	and.b32  	%r16, %r8, 7;
	setp.lt.u32 	%p88, %r9, 8;
	@%p88 bra 	$L__BB19_10;
	cvt.s64.s32 	%rd253, %r340;
	add.s64 	%rd254, %rd253, %rd4;
	shl.b64 	%rd255, %rd254, 2;
	add.s64 	%rd256, %rd2, %rd255;
	ld.global.u32 	%r205, [%rd256];
	setp.eq.s32 	%p89, %r205, 0;
	selp.u64 	%rd257, 1, 0, %p89;
	add.s64 	%rd258, %rd403, %rd257;
	ld.global.u32 	%r206, [%rd256+2048];
	setp.eq.s32 	%p90, %r206, 0;
	selp.u64 	%rd259, 1, 0, %p90;
	add.s64 	%rd260, %rd258, %rd259;
	ld.global.u32 	%r207, [%rd256+4096];
	setp.eq.s32 	%p91, %r207, 0;
	selp.u64 	%rd261, 1, 0, %p91;
	add.s64 	%rd262, %rd260, %rd261;
	ld.global.u32 	%r208, [%rd256+6144];
	setp.eq.s32 	%p92, %r208, 0;
	selp.u64 	%rd263, 1, 0, %p92;
	add.s64 	%rd264, %rd262, %rd263;
	ld.global.u32 	%r209, [%rd256+8192];
	setp.eq.s32 	%p93, %r209, 0;
	selp.u64 	%rd265, 1, 0, %p93;
	add.s64 	%rd266, %rd264, %rd265;
	ld.global.u32 	%r210, [%rd256+10240];
	setp.eq.s32 	%p94, %r210, 0;
	selp.u64 	%rd267, 1, 0, %p94;
	add.s64 	%rd268, %rd266, %rd267;
	ld.global.u32 	%r211, [%rd256+12288];
	setp.eq.s32 	%p95, %r211, 0;
	selp.u64 	%rd269, 1, 0, %p95;
	add.s64 	%rd270, %rd268, %rd269;
	ld.global.u32 	%r212, [%rd256+14336];
	setp.eq.s32 	%p96, %r212, 0;
	selp.u64 	%rd271, 1, 0, %p96;
	add.s64 	%rd403, %rd270, %rd271;
	add.s32 	%r340, %r340, 4096;
$L__BB19_10:
	setp.eq.s32 	%p97, %r16, 0;
	@%p97 bra 	$L__BB19_16;
	and.b32  	%r19, %r8, 3;
	setp.lt.u32 	%p98, %r16, 4;
	@%p98 bra 	$L__BB19_13;
	cvt.s64.s32 	%rd273, %r340;
	add.s64 	%rd274, %rd273, %rd4;
	shl.b64 	%rd275, %rd274, 2;
	add.s64 	%rd276, %rd2, %rd275;
	ld.global.u32 	%r213, [%rd276];
	setp.eq.s32 	%p99, %r213, 0;
	selp.u64 	%rd277, 1, 0, %p99;
	add.s64 	%rd278, %rd403, %rd277;
	ld.global.u32 	%r214, [%rd276+2048];
	setp.eq.s32 	%p100, %r214, 0;
	selp.u64 	%rd279, 1, 0, %p100;
	add.s64 	%rd280, %rd278, %rd279;
	ld.global.u32 	%r215, [%rd276+4096];
	setp.eq.s32 	%p101, %r215, 0;
	selp.u64 	%rd281, 1, 0, %p101;
	add.s64 	%rd282, %rd280, %rd281;
	ld.global.u32 	%r216, [%rd276+6144];
	setp.eq.s32 	%p102, %r216, 0;
	selp.u64 	%rd283, 1, 0, %p102;
	add.s64 	%rd403, %rd282, %rd283;
	add.s32 	%r340, %r340, 2048;
$L__BB19_13:
	setp.eq.s32 	%p103, %r19, 0;
	@%p103 bra 	$L__BB19_16;
	mul.wide.u32 	%rd284, %r2, 14336;
	add.s64 	%rd21, %rd2, %rd284;
	neg.s32 	%r343, %r19;
$L__BB19_15:
	.pragma "nounroll";
	mul.wide.s32 	%rd285, %r340, 4;
	add.s64 	%rd286, %rd21, %rd285;
	ld.global.u32 	%r217, [%rd286];
	setp.eq.s32 	%p104, %r217, 0;
	selp.u64 	%rd287, 1, 0, %p104;
	add.s64 	%rd403, %rd403, %rd287;
	add.s32 	%r340, %r340, 512;
	add.s32 	%r343, %r343, 1;
	setp.ne.s32 	%p105, %r343, 0;
	@%p105 bra 	$L__BB19_15;
$L__BB19_16:
	setp.lt.s32 	%p106, %r4, 512;
	@%p106 bra 	$L__BB19_21;
	// begin inline asm
	mov.u32 %r281, %laneid;
	// end inline asm
	mov.b64 	{%r283, %r288}, %rd403;
	mov.b32 	%r289, 1;
	mov.b32 	%r330, 31;
	mov.b32 	%r331, -1;
	// begin inline asm
	shfl.sync.down.b32 %r282, %r283, %r289, %r330, %r331;
	// end inline asm
	// begin inline asm
	shfl.sync.down.b32 %r287, %r288, %r289, %r330, %r331;
	// end inline asm
	mov.b64 	%rd346, {%r282, %r287};
	setp.gt.s32 	%p130, %r281, 30;
	selp.b64 	%rd347, 0, %rd346, %p130;
	add.s64 	%rd348, %rd347, %rd403;
	mov.b64 	{%r293, %r298}, %rd348;
	mov.b32 	%r299, 2;
	// begin inline asm
	shfl.sync.down.b32 %r292, %r293, %r299, %r330, %r331;
	// end inline asm
	// begin inline asm
	shfl.sync.down.b32 %r297, %r298, %r299, %r330, %r331;
	// end inline asm
	mov.b64 	%rd349, {%r292, %r297};
	setp.gt.s32 	%p131, %r281, 29;
	selp.b64 	%rd350, 0, %rd349, %p131;
	add.s64 	%rd351, %rd350, %rd348;
	mov.b64 	{%r303, %r308}, %rd351;
	mov.b32 	%r309, 4;
	// begin inline asm
	shfl.sync.down.b32 %r302, %r303, %r309, %r330, %r331;
	// end inline asm
	// begin inline asm
	shfl.sync.down.b32 %r307, %r308, %r309, %r330, %r331;
	// end inline asm
	mov.b64 	%rd352, {%r302, %r307};
	setp.gt.s32 	%p132, %r281, 27;
	selp.b64 	%rd353, 0, %rd352, %p132;
	add.s64 	%rd354, %rd353, %rd351;
	mov.b64 	{%r313, %r318}, %rd354;
	mov.b32 	%r319, 8;
	// begin inline asm
	shfl.sync.down.b32 %r312, %r313, %r319, %r330, %r331;
	// end inline asm
	// begin inline asm
	shfl.sync.down.b32 %r317, %r318, %r319, %r330, %r331;
	// end inline asm
	mov.b64 	%rd355, {%r312, %r317};
	setp.gt.s32 	%p133, %r281, 23;
	selp.b64 	%rd356, 0, %rd355, %p133;
	add.s64 	%rd357, %rd356, %rd354;
	mov.b64 	{%r323, %r328}, %rd357;
	mov.b32 	%r329, 16;
	// begin inline asm
	shfl.sync.down.b32 %r322, %r323, %r329, %r330, %r331;
	// end inline asm
	// begin inline asm
	shfl.sync.down.b32 %r327, %r328, %r329, %r330, %r331;
	// end inline asm
	mov.b64 	%rd358, {%r322, %r327};
	setp.gt.s32 	%p134, %r281, 15;
	selp.b64 	%rd359, 0, %rd358, %p134;
	add.s64 	%rd419, %rd359, %rd357;
	setp.ne.s32 	%p135, %r281, 0;
	@%p135 bra 	$L__BB19_19;
	shr.u32 	%r332, %r5, 2;
	and.b32  	%r333, %r332, 248;
	mov.u32 	%r334, _ZZN3cub18CUB_300001_SM_10006detail6reduce18DeviceReduceKernelINS2_10policy_hubIlyN4cuda3std3__44plusIlEEE10Policy1000EN6thrust24THRUST_300001_SM_1000_NS18transform_iteratorI7is_zeroNSD_10device_ptrIiEEllEEyS9_lNS7_10__identityEEEvT0_PT3_T1_NS0_13GridEvenShareISN_EET2_T4_E12temp_storage;
	add.s32 	%r335, %r334, %r333;
	st.shared.u64 	[%r335+16], %rd419;
$L__BB19_19:
	bar.sync 	0;
	setp.ne.s32 	%p136, %r5, 0;
	@%p136 bra 	$L__BB19_46;
	ld.shared.u64 	%rd360, [_ZZN3cub18CUB_300001_SM_10006detail6reduce18DeviceReduceKernelINS2_10policy_hubIlyN4cuda3std3__44plusIlEEE10Policy1000EN6thrust24THRUST_300001_SM_1000_NS18transform_iteratorI7is_zeroNSD_10device_ptrIiEEllEEyS9_lNS7_10__identityEEEvT0_PT3_T1_NS0_13GridEvenShareISN_EET2_T4_E12temp_storage+24];
	add.s64 	%rd361, %rd360, %rd419;
	ld.shared.u64 	%rd362, [_ZZN3cub18CUB_300001_SM_10006detail6reduce18DeviceReduceKernelINS2_10policy_hubIlyN4cuda3std3__44plusIlEEE10Policy1000EN6thrust24THRUST_300001_SM_1000_NS18transform_iteratorI7is_zeroNSD_10device_ptrIiEEllEEyS9_lNS7_10__identityEEEvT0_PT3_T1_NS0_13GridEvenShareISN_EET2_T4_E12temp_storage+32];
	add.s64 	%rd363, %rd361, %rd362;
	ld.shared.u64 	%rd364, [_ZZN3cub18CUB_300001_SM_10006detail6reduce18DeviceReduceKernelINS2_10policy_hubIlyN4cuda3std3__44plusIlEEE10Policy1000EN6thrust24THRUST_300001_SM_1000_NS18transform_iteratorI7is_zeroNSD_10device_ptrIiEEllEEyS9_lNS7_10__identityEEEvT0_PT3_T1_NS0_13GridEvenShareISN_EET2_T4_E12temp_storage+40];
	add.s64 	%rd365, %rd363, %rd364;
	ld.shared.u64 	%rd366, [_ZZN3cub18CUB_300001_SM_10006detail6reduce18DeviceReduceKernelINS2_10policy_hubIlyN4cuda3std3__44plusIlEEE10Policy1000EN6thrust24THRUST_300001_SM_1000_NS18transform_iteratorI7is_zeroNSD_10device_ptrIiEEllEEyS9_lNS7_10__identityEEEvT0_PT3_T1_NS0_13GridEvenShareISN_EET2_T4_E12temp_storage+48];
	add.s64 	%rd367, %rd365, %rd366;
	ld.shared.u64 	%rd368, [_ZZN3cub18CUB_300001_SM_10006detail6reduce18DeviceReduceKernelINS2_10policy_hubIlyN4cuda3std3__44plusIlEEE10Policy1000EN6thrust24THRUST_300001_SM_1000_NS18transform_iteratorI7is_zeroNSD_10device_ptrIiEEllEEyS9_lNS7_10__identityEEEvT0_PT3_T1_NS0_13GridEvenShareISN_EET2_T4_E12temp_storage+56];
	add.s64 	%rd369, %rd367, %rd368;
	ld.shared.u64 	%rd370, [_ZZN3cub18CUB_300001_SM_10006detail6reduce18DeviceReduceKernelINS2_10policy_hubIlyN4cuda3std3__44plusIlEEE10Policy1000EN6thrust24THRUST_300001_SM_1000_NS18transform_iteratorI7is_zeroNSD_10device_ptrIiEEllEEyS9_lNS7_10__identityEEEvT0_PT3_T1_NS0_13GridEvenShareISN_EET2_T4_E12temp_storage+64];
	add.s64 	%rd371, %rd369, %rd370;
	ld.shared.u64 	%rd372, [_ZZN3cub18CUB_300001_SM_10006detail6reduce18DeviceReduceKernelINS2_10policy_hubIlyN4cuda3std3__44plusIlEEE10Policy1000EN6thrust24THRUST_300001_SM_1000_NS18transform_iteratorI7is_zeroNSD_10device_ptrIiEEllEEyS9_lNS7_10__identityEEEvT0_PT3_T1_NS0_13GridEvenShareISN_EET2_T4_E12temp_storage+72];
	add.s64 	%rd373, %rd371, %rd372;
	ld.shared.u64 	%rd374, [_ZZN3cub18CUB_300001_SM_10006detail6reduce18DeviceReduceKernelINS2_10policy_hubIlyN4cuda3std3__44plusIlEEE10Policy1000EN6thrust24THRUST_300001_SM_1000_NS18transform_iteratorI7is_zeroNSD_10device_ptrIiEEllEEyS9_lNS7_10__identityEEEvT0_PT3_T1_NS0_13GridEvenShareISN_EET2_T4_E12temp_storage+80];
	add.s64 	%rd375, %rd373, %rd374;
	ld.shared.u64 	%rd376, [_ZZN3cub18CUB_300001_SM_10006detail6reduce18DeviceReduceKernelINS2_10policy_hubIlyN4cuda3std3__44plusIlEEE10Policy1000EN6thrust24THRUST_300001_SM_1000_NS18transform_iteratorI7is_zeroNSD_10device_ptrIiEEllEEyS9_lNS7_10__identityEEEvT0_PT3_T1_NS0_13GridEvenShareISN_EET2_T4_E12temp_storage+88];
	add.s64 	%rd377, %rd375, %rd376;
	ld.shared.u64 	%rd378, [_ZZN3cub18CUB_300001_SM_10006detail6reduce18DeviceReduceKernelINS2_10policy_hubIlyN4cuda3std3__44plusIlEEE10Policy1000EN6thrust24THRUST_300001_SM_1000_NS18transform_iteratorI7is_zeroNSD_10device_ptrIiEEllEEyS9_lNS7_10__identityEEEvT0_PT3_T1_NS0_13GridEvenShareISN_EET2_T4_E12temp_storage+96];
	add.s64 	%rd379, %rd377, %rd378;
	ld.shared.u64 	%rd380, [_ZZN3cub18CUB_300001_SM_10006detail6reduce18DeviceReduceKernelINS2_10policy_hubIlyN4cuda3std3__44plusIlEEE10Policy1000EN6thrust24THRUST_300001_SM_1000_NS18transform_iteratorI7is_zeroNSD_10device_ptrIiEEllEEyS9_lNS7_10__identityEEEvT0_PT3_T1_NS0_13GridEvenShareISN_EET2_T4_E12temp_storage+104];
	add.s64 	%rd381, %rd379, %rd380;
	ld.shared.u64 	%rd382, [_ZZN3cub18CUB_300001_SM_10006detail6reduce18DeviceReduceKernelINS2_10policy_hubIlyN4cuda3std3__44plusIlEEE10Policy1000EN6thrust24THRUST_300001_SM_1000_NS18transform_iteratorI7is_zeroNSD_10device_ptrIiEEllEEyS9_lNS7_10__identityEEEvT0_PT3_T1_NS0_13GridEvenShareISN_EET2_T4_E12temp_storage+112];
	add.s64 	%rd383, %rd381, %rd382;
	ld.shared.u64 	%rd384, [_ZZN3cub18CUB_300001_SM_10006detail6reduce18DeviceReduceKernelINS2_10policy_hubIlyN4cuda3std3__44plusIlEEE10Policy1000EN6thrust24THRUST_300001_SM_1000_NS18transform_iteratorI7is_zeroNSD_10device_ptrIiEEllEEyS9_lNS7_10__identityEEEvT0_PT3_T1_NS0_13GridEvenShareISN_EET2_T4_E12temp_storage+120];
	add.s64 	%rd385, %rd383, %rd384;
	ld.shared.u64 	%rd386, [_ZZN3cub18CUB_300001_SM_10006detail6reduce18DeviceReduceKernelINS2_10policy_hubIlyN4cuda3std3__44plusIlEEE10Policy1000EN6thrust24THRUST_300001_SM_1000_NS18transform_iteratorI7is_zeroNSD_10device_ptrIiEEllEEyS9_lNS7_10__identityEEEvT0_PT3_T1_NS0_13GridEvenShareISN_EET2_T4_E12temp_storage+128];
	add.s64 	%rd387, %rd385, %rd386;
	ld.shared.u64 	%rd388, [_ZZN3cub18CUB_300001_SM_10006detail6reduce18DeviceReduceKernelINS2_10policy_hubIlyN4cuda3std3__44plusIlEEE10Policy1000EN6thrust24THRUST_300001_SM_1000_NS18transform_iteratorI7is_zeroNSD_10device_ptrIiEEllEEyS9_lNS7_10__identityEEEvT0_PT3_T1_NS0_13GridEvenShareISN_EET2_T4_E12temp_storage+136];
	add.s64 	%rd419, %rd387, %rd388;
	bra.uni 	$L__BB19_46;
$L__BB19_21:
	// begin inline asm
	mov.u32 %r218, %laneid;
	// end inline asm
	and.b32  	%r269, %r5, 992;
	add.s32 	%r270, %r269, 32;
	setp.gt.s32 	%p107, %r270, %r4;
	not.b32 	%r271, %r269;
	add.s32 	%r272, %r4, %r271;
	selp.b32 	%r267, %r272, 31, %p107;
	mov.b64 	{%r220, %r225}, %rd403;
	mov.b32 	%r226, 1;
	mov.b32 	%r268, -1;
	// begin inline asm
	shfl.sync.down.b32 %r219, %r220, %r226, %r267, %r268;
	// end inline asm
	// begin inline asm
	shfl.sync.down.b32 %r224, %r225, %r226, %r267, %r268;
	// end inline asm
	mov.b64 	%rd288, {%r219, %r224};
	setp.lt.s32 	%p108, %r218, %r267;
	selp.b64 	%rd289, %rd288, 0, %p108;
	add.s64 	%rd290, %rd289, %rd403;
	mov.b64 	{%r230, %r235}, %rd290;
	mov.b32 	%r236, 2;
	// begin inline asm
	shfl.sync.down.b32 %r229, %r230, %r236, %r267, %r268;
	// end inline asm
	// begin inline asm
	shfl.sync.down.b32 %r234, %r235, %r236, %r267, %r268;
	// end inline asm
	mov.b64 	%rd291, {%r229, %r234};
	add.s32 	%r273, %r218, 2;
	setp.gt.s32 	%p109, %r273, %r267;
	selp.b64 	%rd292, 0, %rd291, %p109;
	add.s64 	%rd293, %rd292, %rd290;
	mov.b64 	{%r240, %r245}, %rd293;
	mov.b32 	%r246, 4;
	// begin inline asm
	shfl.sync.down.b32 %r239, %r240, %r246, %r267, %r268;
	// end inline asm
	// begin inline asm
	shfl.sync.down.b32 %r244, %r245, %r246, %r267, %r268;
	// end inline asm
	mov.b64 	%rd294, {%r239, %r244};
	add.s32 	%r274, %r218, 4;
	setp.gt.s32 	%p110, %r274, %r267;
	selp.b64 	%rd295, 0, %rd294, %p110;
	add.s64 	%rd296, %rd295, %rd293;
	mov.b64 	{%r250, %r255}, %rd296;
	mov.b32 	%r256, 8;
	// begin inline asm
	shfl.sync.down.b32 %r249, %r250, %r256, %r267, %r268;
	// end inline asm
	// begin inline asm
	shfl.sync.down.b32 %r254, %r255, %r256, %r267, %r268;
	// end inline asm
	mov.b64 	%rd297, {%r249, %r254};
	add.s32 	%r275, %r218, 8;
	setp.gt.s32 	%p111, %r275, %r267;
	selp.b64 	%rd298, 0, %rd297, %p111;
	add.s64 	%rd299, %rd298, %rd296;
	mov.b64 	{%r260, %r265}, %rd299;
	mov.b32 	%r266, 16;
	// begin inline asm
	shfl.sync.down.b32 %r259, %r260, %r266, %r267, %r268;
	// end inline asm
	// begin inline asm
	shfl.sync.down.b32 %r264, %r265, %r266, %r267, %r268;
	// end inline asm
	mov.b64 	%rd300, {%r259, %r264};
	add.s32 	%r276, %r218, 16;
	setp.gt.s32 	%p112, %r276, %r267;
	selp.b64 	%rd301, 0, %rd300, %p112;
	add.s64 	%rd419, %rd301, %rd299;
	setp.ne.s32 	%p113, %r218, 0;
	@%p113 bra 	$L__BB19_23;
	shr.u32 	%r277, %r5, 2;
	and.b32  	%r278, %r277, 248;
	mov.u32 	%r279, _ZZN3cub18CUB_300001_SM_10006detail6reduce18DeviceReduceKernelINS2_10policy_hubIlyN4cuda3std3__44plusIlEEE10Policy1000EN6thrust24THRUST_300001_SM_1000_NS18transform_iteratorI7is_zeroNSD_10device_ptrIiEEllEEyS9_lNS7_10__identityEEEvT0_PT3_T1_NS0_13GridEvenShareISN_EET2_T4_E12temp_storage;
	add.s32 	%r280, %r279, %r278;
	st.shared.u64 	[%r280+16], %rd419;
$L__BB19_23:
	bar.sync 	0;
	setp.ne.s32 	%p114, %r5, 0;
	@%p114 bra 	$L__BB19_46;
	setp.gt.s32 	%p115, %r4, 32;
	ld.shared.u64 	%rd302, [_ZZN3cub18CUB_300001_SM_10006detail6reduce18DeviceReduceKernelINS2_10policy_hubIlyN4cuda3std3__44plusIlEEE10Policy1000EN6thrust24THRUST_300001_SM_1000_NS18transform_iteratorI7is_zeroNSD_10device_ptrIiEEllEEyS9_lNS7_10__identityEEEvT0_PT3_T1_NS0_13GridEvenShareISN_EET2_T4_E12temp_storage+24];
	selp.b64 	%rd303, %rd302, 0, %p115;
	add.s64 	%rd304, %rd303, %rd419;
	setp.gt.s32 	%p116, %r4, 64;
	ld.shared.u64 	%rd305, [_ZZN3cub18CUB_300001_SM_10006detail6reduce18DeviceReduceKernelINS2_10policy_hubIlyN4cuda3std3__44plusIlEEE10Policy1000EN6thrust24THRUST_300001_SM_1000_NS18transform_iteratorI7is_zeroNSD_10device_ptrIiEEllEEyS9_lNS7_10__identityEEEvT0_PT3_T1_NS0_13GridEvenShareISN_EET2_T4_E12temp_storage+32];
	selp.b64 	%rd306, %rd305, 0, %p116;
	add.s64 	%rd307, %rd304, %rd306;
	setp.gt.s32 	%p117, %r4, 96;
	ld.shared.u64 	%rd308, [_ZZN3cub18CUB_300001_SM_10006detail6reduce18DeviceReduceKernelINS2_10policy_hubIlyN4cuda3std3__44plusIlEEE10Policy1000EN6thrust24THRUST_300001_SM_1000_NS18transform_iteratorI7is_zeroNSD_10device_ptrIiEEllEEyS9_lNS7_10__identityEEEvT0_PT3_T1_NS0_13GridEvenShareISN_EET2_T4_E12temp_storage+40];
	selp.b64 	%rd309, %rd308, 0, %p117;
	add.s64 	%rd310, %rd307, %rd309;
	setp.gt.s32 	%p118, %r4, 128;
	ld.shared.u64 	%rd311, [_ZZN3cub18CUB_300001_SM_10006detail6reduce18DeviceReduceKernelINS2_10policy_hubIlyN4cuda3std3__44plusIlEEE10Policy1000EN6thrust24THRUST_300001_SM_1000_NS18transform_iteratorI7is_zeroNSD_10device_ptrIiEEllEEyS9_lNS7_10__identityEEEvT0_PT3_T1_NS0_13GridEvenShareISN_EET2_T4_E12temp_storage+48];
	selp.b64 	%rd312, %rd311, 0, %p118;
	add.s64 	%rd313, %rd310, %rd312;
	setp.gt.s32 	%p119, %r4, 160;
	ld.shared.u64 	%rd314, [_ZZN3cub18CUB_300001_SM_10006detail6reduce18DeviceReduceKernelINS2_10policy_hubIlyN4cuda3std3__44plusIlEEE10Policy1000EN6thrust24THRUST_300001_SM_1000_NS18transform_iteratorI7is_zeroNSD_10device_ptrIiEEllEEyS9_lNS7_10__identityEEEvT0_PT3_T1_NS0_13GridEvenShareISN_EET2_T4_E12temp_storage+56];
	selp.b64 	%rd315, %rd314, 0, %p119;
	add.s64 	%rd316, %rd313, %rd315;
	setp.gt.s32 	%p120, %r4, 192;
	ld.shared.u64 	%rd317, [_ZZN3cub18CUB_300001_SM_10006detail6reduce18DeviceReduceKernelINS2_10policy_hubIlyN4cuda3std3__44plusIlEEE10Policy1000EN6thrust24THRUST_300001_SM_1000_NS18transform_iteratorI7is_zeroNSD_10device_ptrIiEEllEEyS9_lNS7_10__identityEEEvT0_PT3_T1_NS0_13GridEvenShareISN_EET2_T4_E12temp_storage+64];
	selp.b64 	%rd318, %rd317, 0, %p120;
	add.s64 	%rd319, %rd316, %rd318;
	setp.gt.s32 	%p121, %r4, 224;
	ld.shared.u64 	%rd320, [_ZZN3cub18CUB_300001_SM_10006detail6reduce18DeviceReduceKernelINS2_10policy_hubIlyN4cuda3std3__44plusIlEEE10Policy1000EN6thrust24THRUST_300001_SM_1000_NS18transform_iteratorI7is_zeroNSD_10device_ptrIiEEllEEyS9_lNS7_10__identityEEEvT0_PT3_T1_NS0_13GridEvenShareISN_EET2_T4_E12temp_storage+72];
	selp.b64 	%rd321, %rd320, 0, %p121;
	add.s64 	%rd322, %rd319, %rd321;
	setp.gt.s32 	%p122, %r4, 256;
	ld.shared.u64 	%rd323, [_ZZN3cub18CUB_300001_SM_10006detail6reduce18DeviceReduceKernelINS2_10policy_hubIlyN4cuda3std3__44plusIlEEE10Policy1000EN6thrust24THRUST_300001_SM_1000_NS18transform_iteratorI7is_zeroNSD_10device_ptrIiEEllEEyS9_lNS7_10__identityEEEvT0_PT3_T1_NS0_13GridEvenShareISN_EET2_T4_E12temp_storage+80];
	selp.b64 	%rd324, %rd323, 0, %p122;
	add.s64 	%rd325, %rd322, %rd324;
	setp.gt.s32 	%p123, %r4, 288;
	ld.shared.u64 	%rd326, [_ZZN3cub18CUB_300001_SM_10006detail6reduce18DeviceReduceKernelINS2_10policy_hubIlyN4cuda3std3__44plusIlEEE10Policy1000EN6thrust24THRUST_300001_SM_1000_NS18transform_iteratorI7is_zeroNSD_10device_ptrIiEEllEEyS9_lNS7_10__identityEEEvT0_PT3_T1_NS0_13GridEvenShareISN_EET2_T4_E12temp_storage+88];
	selp.b64 	%rd327, %rd326, 0, %p123;
	add.s64 	%rd328, %rd325, %rd327;
	setp.gt.s32 	%p124, %r4, 320;
	ld.shared.u64 	%rd329, [_ZZN3cub18CUB_300001_SM_10006detail6reduce18DeviceReduceKernelINS2_10policy_hubIlyN4cuda3std3__44plusIlEEE10Policy1000EN6thrust24THRUST_300001_SM_1000_NS18transform_iteratorI7is_zeroNSD_10device_ptrIiEEllEEyS9_lNS7_10__identityEEEvT0_PT3_T1_NS0_13GridEvenShareISN_EET2_T4_E12temp_storage+96];
	selp.b64 	%rd330, %rd329, 0, %p124;
	add.s64 	%rd331, %rd328, %rd330;
	setp.gt.s32 	%p125, %r4, 352;
	ld.shared.u64 	%rd332, [_ZZN3cub18CUB_300001_SM_10006detail6reduce18DeviceReduceKernelINS2_10policy_hubIlyN4cuda3std3__44plusIlEEE10Policy1000EN6thrust24THRUST_300001_SM_1000_NS18transform_iteratorI7is_zeroNSD_10device_ptrIiEEllEEyS9_lNS7_10__identityEEEvT0_PT3_T1_NS0_13GridEvenShareISN_EET2_T4_E12temp_storage+104];
	selp.b64 	%rd333, %rd332, 0, %p125;
	add.s64 	%rd334, %rd331, %rd333;
	setp.gt.s32 	%p126, %r4, 384;
	ld.shared.u64 	%rd335, [_ZZN3cub18CUB_300001_SM_10006detail6reduce18DeviceReduceKernelINS2_10policy_hubIlyN4cuda3std3__44plusIlEEE10Policy1000EN6thrust24THRUST_300001_SM_1000_NS18transform_iteratorI7is_zeroNSD_10device_ptrIiEEllEEyS9_lNS7_10__identityEEEvT0_PT3_T1_NS0_13GridEvenShareISN_EET2_T4_E12temp_storage+112];
	selp.b64 	%rd336, %rd335, 0, %p126;
	add.s64 	%rd337, %rd334, %rd336;
	setp.gt.s32 	%p127, %r4, 416;
	ld.shared.u64 	%rd338, [_ZZN3cub18CUB_300001_SM_10006detail6reduce18DeviceReduceKernelINS2_10policy_hubIlyN4cuda3std3__44plusIlEEE10Policy1000EN6thrust24THRUST_300001_SM_1000_NS18transform_iteratorI7is_zeroNSD_10device_ptrIiEEllEEyS9_lNS7_10__identityEEEvT0_PT3_T1_NS0_13GridEvenShareISN_EET2_T4_E12temp_storage+120];
	selp.b64 	%rd339, %rd338, 0, %p127;
	add.s64 	%rd340, %rd337, %rd339;
	setp.gt.s32 	%p128, %r4, 448;
	ld.shared.u64 	%rd341, [_ZZN3cub18CUB_300001_SM_10006detail6reduce18DeviceReduceKernelINS2_10policy_hubIlyN4cuda3std3__44plusIlEEE10Policy1000EN6thrust24THRUST_300001_SM_1000_NS18transform_iteratorI7is_zeroNSD_10device_ptrIiEEllEEyS9_lNS7_10__identityEEEvT0_PT3_T1_NS0_13GridEvenShareISN_EET2_T4_E12temp_storage+128];
	selp.b64 	%rd342, %rd341, 0, %p128;
	add.s64 	%rd343, %rd340, %rd342;
	setp.gt.s32 	%p129, %r4, 480;
	ld.shared.u64 	%rd344, [_ZZN3cub18CUB_300001_SM_10006detail6reduce18DeviceReduceKernelINS2_10policy_hubIlyN4cuda3std3__44plusIlEEE10Policy1000EN6thrust24THRUST_300001_SM_1000_NS18transform_iteratorI7is_zeroNSD_10device_ptrIiEEllEEyS9_lNS7_10__identityEEEvT0_PT3_T1_NS0_13GridEvenShareISN_EET2_T4_E12temp_storage+136];
	selp.b64 	%rd345, %rd344, 0, %p129;
	add.s64 	%rd419, %rd343, %rd345;
	bra.uni 	$L__BB19_46;
$L__BB19_25:
	cvt.u32.u64 	%r52, %rd4;
	mov.u32 	%r27, %tid.x;
	add.s32 	%r53, %r52, %r27;
	mul.wide.u32 	%rd65, %r53, 4;
	add.s64 	%rd66, %rd2, %rd65;
	ld.global.u32 	%r54, [%rd66];
	setp.eq.s32 	%p2, %r54, 0;
	selp.u64 	%rd67, 1, 0, %p2;
	ld.global.u32 	%r55, [%rd66+2048];
	setp.eq.s32 	%p3, %r55, 0;
	selp.u64 	%rd68, 1, 0, %p3;
	ld.global.u32 	%r56, [%rd66+4096];
	setp.eq.s32 	%p4, %r56, 0;
	selp.u64 	%rd69, 1, 0, %p4;
	ld.global.u32 	%r57, [%rd66+6144];
	setp.eq.s32 	%p5, %r57, 0;
	selp.u64 	%rd70, 1, 0, %p5;
	ld.global.u32 	%r58, [%rd66+8192];
	setp.eq.s32 	%p6, %r58, 0;
	selp.u64 	%rd71, 1, 0, %p6;
	ld.global.u32 	%r59, [%rd66+10240];
	setp.eq.s32 	%p7, %r59, 0;
	selp.u64 	%rd72, 1, 0, %p7;
	ld.global.u32 	%r60, [%rd66+12288];
	setp.eq.s32 	%p8, %r60, 0;
	selp.u64 	%rd73, 1, 0, %p8;
	add.s64 	%rd74, %rd68, %rd67;
	add.s64 	%rd75, %rd74, %rd69;
	add.s64 	%rd76, %rd75, %rd70;
	add.s64 	%rd77, %rd76, %rd71;
	add.s64 	%rd78, %rd77, %rd72;
	add.s64 	%rd418, %rd78, %rd73;
	setp.lt.u64 	%p9, %rd5, %rd3;
	@%p9 bra 	$L__BB19_42;
	cvt.u32.u64 	%r62, %rd3;
	cvt.u64.u32 	%rd30, %r27;
	add.s64 	%rd405, %rd4, %rd3;
	cvt.u32.u64 	%r28, %rd1;
	not.b32 	%r64, %r27;
	add.s32 	%r65, %r64, %r28;
	sub.s32 	%r66, %r65, %r62;
	sub.s32 	%r345, %r66, %r52;
	add.s64 	%rd79, %rd405, %rd30;
	shl.b64 	%rd80, %rd79, 2;
	add.s64 	%rd81, %rd80, %rd2;
	add.s64 	%rd404, %rd81, 16384;
	mov.b32 	%r346, 0;
	mov.u64 	%rd406, %rd4;
$L__BB19_27:
	cvt.s64.s32 	%rd37, %r50;
	add.s64 	%rd406, %rd406, %rd37;
	add.s64 	%rd82, %rd1, -3584;
	setp.gt.u64 	%p10, %rd406, %rd82;
	@%p10 bra 	$L__BB19_29;
	mul.lo.s32 	%r68, %r1, 3584;
	cvt.s64.s32 	%rd83, %r68;
	add.s64 	%rd84, %rd406, %rd30;
	shl.b64 	%rd85, %rd84, 2;
	add.s64 	%rd86, %rd2, %rd85;
	ld.global.u32 	%r69, [%rd86];
	setp.eq.s32 	%p11, %r69, 0;
	selp.u64 	%rd87, 1, 0, %p11;
	ld.global.u32 	%r70, [%rd86+2048];
	setp.eq.s32 	%p12, %r70, 0;
	selp.u64 	%rd88, 1, 0, %p12;
	ld.global.u32 	%r71, [%rd86+4096];
	setp.eq.s32 	%p13, %r71, 0;
	selp.u64 	%rd89, 1, 0, %p13;
	ld.global.u32 	%r72, [%rd86+6144];
	setp.eq.s32 	%p14, %r72, 0;
	selp.u64 	%rd90, 1, 0, %p14;
	ld.global.u32 	%r73, [%rd86+8192];
	setp.eq.s32 	%p15, %r73, 0;
	selp.u64 	%rd91, 1, 0, %p15;
	ld.global.u32 	%r74, [%rd86+10240];
	setp.eq.s32 	%p16, %r74, 0;
	selp.u64 	%rd92, 1, 0, %p16;
	ld.global.u32 	%r75, [%rd86+12288];
	setp.eq.s32 	%p17, %r75, 0;
	selp.u64 	%rd93, 1, 0, %p17;
	add.s64 	%rd94, %rd418, %rd87;
	add.s64 	%rd95, %rd94, %rd88;
	add.s64 	%rd96, %rd95, %rd89;
	add.s64 	%rd97, %rd96, %rd90;
	add.s64 	%rd98, %rd97, %rd91;
	add.s64 	%rd99, %rd98, %rd92;
	add.s64 	%rd418, %rd99, %rd93;
	sub.s64 	%rd100, %rd1, %rd406;
	setp.lt.u64 	%p18, %rd100, %rd83;
	add.s32 	%r346, %r346, 1;
	add.s64 	%rd405, %rd405, %rd83;
	sub.s32 	%r345, %r345, %r68;
	mul.wide.s32 	%rd101, %r68, 4;
	add.s64 	%rd404, %rd404, %rd101;
	@%p18 bra 	$L__BB19_42;
	bra.uni 	$L__BB19_27;
$L__BB19_29:
	setp.le.u64 	%p19, %rd1, %rd406;
	cvt.u32.u64 	%r76, %rd406;
	cvt.u32.u64 	%r77, %rd1;
	sub.s32 	%r78, %r77, %r76;
	setp.ge.s32 	%p20, %r27, %r78;
	or.pred  	%p21, %p19, %p20;
	@%p21 bra 	$L__BB19_42;
	cvt.u32.u64 	%r80, %rd37;
	cvt.u32.u64 	%r81, %rd4;
	not.b32 	%r82, %r27;
	add.s32 	%r83, %r82, %r28;
	add.s32 	%r84, %r80, %r81;
	sub.s32 	%r85, %r83, %r84;
	mul.lo.s32 	%r86, %r1, %r346;
	mad.lo.s32 	%r87, %r86, -3584, %r85;
	shr.u32 	%r88, %r87, 9;
	add.s32 	%r34, %r88, 1;
	and.b32  	%r35, %r34, 15;
	setp.lt.u32 	%p22, %r87, 7680;
	mov.u32 	%r349, %r27;
	@%p22 bra 	$L__BB19_33;
	shr.u32 	%r89, %r345, 9;
	add.s32 	%r90, %r89, 1;
	and.b32  	%r91, %r90, 16777200;
	neg.s32 	%r347, %r91;
	mov.u32 	%r349, %r27;
$L__BB19_32:
	.pragma "nounroll";
	ld.global.u32 	%r92, [%rd404+-16384];
	setp.eq.s32 	%p23, %r92, 0;
	selp.u64 	%rd103, 1, 0, %p23;
	add.s64 	%rd104, %rd418, %rd103;
	ld.global.u32 	%r93, [%rd404+-14336];
	setp.eq.s32 	%p24, %r93, 0;
	selp.u64 	%rd105, 1, 0, %p24;
	add.s64 	%rd106, %rd104, %rd105;
	ld.global.u32 	%r94, [%rd404+-12288];
	setp.eq.s32 	%p25, %r94, 0;
	selp.u64 	%rd107, 1, 0, %p25;
	add.s64 	%rd108, %rd106, %rd107;
	ld.global.u32 	%r95, [%rd404+-10240];
	setp.eq.s32 	%p26, %r95, 0;
	selp.u64 	%rd109, 1, 0, %p26;
	add.s64 	%rd110, %rd108, %rd109;
	ld.global.u32 	%r96, [%rd404+-8192];
	setp.eq.s32 	%p27, %r96, 0;
	selp.u64 	%rd111, 1, 0, %p27;
	add.s64 	%rd112, %rd110, %rd111;
	ld.global.u32 	%r97, [%rd404+-6144];
	setp.eq.s32 	%p28, %r97, 0;
	selp.u64 	%rd113, 1, 0, %p28;
	add.s64 	%rd114, %rd112, %rd113;
	ld.global.u32 	%r98, [%rd404+-4096];
	setp.eq.s32 	%p29, %r98, 0;
	selp.u64 	%rd115, 1, 0, %p29;
	add.s64 	%rd116, %rd114, %rd115;
	ld.global.u32 	%r99, [%rd404+-2048];
	setp.eq.s32 	%p30, %r99, 0;
	selp.u64 	%rd117, 1, 0, %p30;
	add.s64 	%rd118, %rd116, %rd117;
	ld.global.u32 	%r100, [%rd404];
	setp.eq.s32 	%p31, %r100, 0;
	selp.u64 	%rd119, 1, 0, %p31;
	add.s64 	%rd120, %rd118, %rd119;
	ld.global.u32 	%r101, [%rd404+2048];
	setp.eq.s32 	%p32, %r101, 0;
	selp.u64 	%rd121, 1, 0, %p32;
	add.s64 	%rd122, %rd120, %rd121;
	ld.global.u32 	%r102, [%rd404+4096];
	setp.eq.s32 	%p33, %r102, 0;
	selp.u64 	%rd123, 1, 0, %p33;
	add.s64 	%rd124, %rd122, %rd123;
	ld.global.u32 	%r103, [%rd404+6144];
	setp.eq.s32 	%p34, %r103, 0;
	selp.u64 	%rd125, 1, 0, %p34;
	add.s64 	%rd126, %rd124, %rd125;
	ld.global.u32 	%r104, [%rd404+8192];
	setp.eq.s32 	%p35, %r104, 0;
	selp.u64 	%rd127, 1, 0, %p35;
	add.s64 	%rd128, %rd126, %rd127;
	ld.global.u32 	%r105, [%rd404+10240];
	setp.eq.s32 	%p36, %r105, 0;
	selp.u64 	%rd129, 1, 0, %p36;
	add.s64 	%rd130, %rd128, %rd129;
	ld.global.u32 	%r106, [%rd404+12288];
	setp.eq.s32 	%p37, %r106, 0;
	selp.u64 	%rd131, 1, 0, %p37;
	add.s64 	%rd132, %rd130, %rd131;
	ld.global.u32 	%r107, [%rd404+14336];
	setp.eq.s32 	%p38, %r107, 0;
	selp.u64 	%rd133, 1, 0, %p38;
	add.s64 	%rd418, %rd132, %rd133;
	add.s32 	%r349, %r349, 8192;
	add.s32 	%r347, %r347, 16;
	add.s64 	%rd404, %rd404, 32768;
	setp.ne.s32 	%p39, %r347, 0;
	@%p39 bra 	$L__BB19_32;
$L__BB19_33:
	setp.eq.s32 	%p40, %r35, 0;
	@%p40 bra 	$L__BB19_42;
	and.b32  	%r42, %r34, 7;
	setp.lt.u32 	%p41, %r35, 8;
	@%p41 bra 	$L__BB19_36;
	cvt.u64.u32 	%rd135, %r349;
	add.s64 	%rd136, %rd406, %rd135;
	shl.b64 	%rd137, %rd136, 2;
	add.s64 	%rd138, %rd2, %rd137;
	ld.global.u32 	%r108, [%rd138];
	setp.eq.s32 	%p42, %r108, 0;
	selp.u64 	%rd139, 1, 0, %p42;
	add.s64 	%rd140, %rd418, %rd139;
	ld.global.u32 	%r109, [%rd138+2048];
	setp.eq.s32 	%p43, %r109, 0;
	selp.u64 	%rd141, 1, 0, %p43;
	add.s64 	%rd142, %rd140, %rd141;
	ld.global.u32 	%r110, [%rd138+4096];
	setp.eq.s32 	%p44, %r110, 0;
	selp.u64 	%rd143, 1, 0, %p44;
	add.s64 	%rd144, %rd142, %rd143;
	ld.global.u32 	%r111, [%rd138+6144];
	setp.eq.s32 	%p45, %r111, 0;
	selp.u64 	%rd145, 1, 0, %p45;
	add.s64 	%rd146, %rd144, %rd145;
	ld.global.u32 	%r112, [%rd138+8192];
	setp.eq.s32 	%p46, %r112, 0;
	selp.u64 	%rd147, 1, 0, %p46;
	add.s64 	%rd148, %rd146, %rd147;
	ld.global.u32 	%r113, [%rd138+10240];
	setp.eq.s32 	%p47, %r113, 0;
	selp.u64 	%rd149, 1, 0, %p47;
	add.s64 	%rd150, %rd148, %rd149;
	ld.global.u32 	%r114, [%rd138+12288];
	setp.eq.s32 	%p48, %r114, 0;
	selp.u64 	%rd151, 1, 0, %p48;
	add.s64 	%rd152, %rd150, %rd151;
	ld.global.u32 	%r115, [%rd138+14336];
	setp.eq.s32 	%p49, %r115, 0;
	selp.u64 	%rd153, 1, 0, %p49;
	add.s64 	%rd418, %rd152, %rd153;
	add.s32 	%r349, %r349, 4096;
$L__BB19_36:
	setp.eq.s32 	%p50, %r42, 0;
	@%p50 bra 	$L__BB19_42;
	setp.lt.u32 	%p51, %r42, 4;
	@%p51 bra 	$L__BB19_39;
	cvt.u64.u32 	%rd155, %r349;
	add.s64 	%rd156, %rd406, %rd155;
	shl.b64 	%rd157, %rd156, 2;
	add.s64 	%rd158, %rd2, %rd157;
	ld.global.u32 	%r116, [%rd158];
	setp.eq.s32 	%p52, %r116, 0;
	selp.u64 	%rd159, 1, 0, %p52;
	add.s64 	%rd160, %rd418, %rd159;
	ld.global.u32 	%r117, [%rd158+2048];
	setp.eq.s32 	%p53, %r117, 0;
	selp.u64 	%rd161, 1, 0, %p53;
	add.s64 	%rd162, %rd160, %rd161;
	ld.global.u32 	%r118, [%rd158+4096];
	setp.eq.s32 	%p54, %r118, 0;
	selp.u64 	%rd163, 1, 0, %p54;
	add.s64 	%rd164, %rd162, %rd163;
	ld.global.u32 	%r119, [%rd158+6144];
	setp.eq.s32 	%p55, %r119, 0;
	selp.u64 	%rd165, 1, 0, %p55;
	add.s64 	%rd418, %rd164, %rd165;
	add.s32 	%r349, %r349, 2048;
$L__BB19_39:
	and.b32  	%r120, %r34, 3;
	setp.eq.s32 	%p56, %r120, 0;
	@%p56 bra 	$L__BB19_42;
	cvt.u64.u32 	%rd166, %r349;
	add.s64 	%rd167, %rd166, %rd405;
	shl.b64 	%rd168, %rd167, 2;
	add.s64 	%rd416, %rd2, %rd168;
	cvt.u16.u32 	%rs1, %r345;
	shr.u16 	%rs2, %rs1, 9;
	add.s16 	%rs3, %rs2, 1;
	cvt.u32.u16 	%r121, %rs3;
	and.b32  	%r122, %r121, 3;
	neg.s32 	%r352, %r122;
$L__BB19_41:
	.pragma "nounroll";
	ld.global.u32 	%r123, [%rd416];
	setp.eq.s32 	%p57, %r123, 0;
	selp.u64 	%rd169, 1, 0, %p57;
	add.s64 	%rd418, %rd418, %rd169;
	add.s64 	%rd416, %rd416, 2048;
	add.s32 	%r352, %r352, 1;
	setp.ne.s32 	%p58, %r352, 0;
	@%p58 bra 	$L__BB19_41;
$L__BB19_42:
	// begin inline asm
	mov.u32 %r124, %laneid;
	// end inline asm
	mov.b64 	{%r126, %r131}, %rd418;
	mov.b32 	%r132, 1;
	mov.b32 	%r173, 31;
	mov.b32 	%r174, -1;
	// begin inline asm
	shfl.sync.down.b32 %r125, %r126, %r132, %r173, %r174;
	// end inline asm
	// begin inline asm
	shfl.sync.down.b32 %r130, %r131, %r132, %r173, %r174;
	// end inline asm
	mov.b64 	%rd170, {%r125, %r130};
	setp.gt.s32 	%p59, %r124, 30;
	selp.b64 	%rd171, 0, %rd170, %p59;
	add.s64 	%rd172, %rd171, %rd418;
	mov.b64 	{%r136, %r141}, %rd172;
	mov.b32 	%r142, 2;
	// begin inline asm
	shfl.sync.down.b32 %r135, %r136, %r142, %r173, %r174;
	// end inline asm
	// begin inline asm
	shfl.sync.down.b32 %r140, %r141, %r142, %r173, %r174;
	// end inline asm
	mov.b64 	%rd173, {%r135, %r140};
	setp.gt.s32 	%p60, %r124, 29;
	selp.b64 	%rd174, 0, %rd173, %p60;
	add.s64 	%rd175, %rd174, %rd172;
	mov.b64 	{%r146, %r151}, %rd175;
	mov.b32 	%r152, 4;
	// begin inline asm
	shfl.sync.down.b32 %r145, %r146, %r152, %r173, %r174;
	// end inline asm
	// begin inline asm
	shfl.sync.down.b32 %r150, %r151, %r152, %r173, %r174;
	// end inline asm
	mov.b64 	%rd176, {%r145, %r150};
	setp.gt.s32 	%p61, %r124, 27;
	selp.b64 	%rd177, 0, %rd176, %p61;
	add.s64 	%rd178, %rd177, %rd175;
	mov.b64 	{%r156, %r161}, %rd178;
	mov.b32 	%r162, 8;
	// begin inline asm
	shfl.sync.down.b32 %r155, %r156, %r162, %r173, %r174;
	// end inline asm
	// begin inline asm
	shfl.sync.down.b32 %r160, %r161, %r162, %r173, %r174;
	// end inline asm
	mov.b64 	%rd179, {%r155, %r160};
	setp.gt.s32 	%p62, %r124, 23;
	selp.b64 	%rd180, 0, %rd179, %p62;
	add.s64 	%rd181, %rd180, %rd178;
	mov.b64 	{%r166, %r171}, %rd181;
	mov.b32 	%r172, 16;
	// begin inline asm
	shfl.sync.down.b32 %r165, %r166, %r172, %r173, %r174;
	// end inline asm
	// begin inline asm
	shfl.sync.down.b32 %r170, %r171, %r172, %r173, %r174;
	// end inline asm
	mov.b64 	%rd182, {%r165, %r170};
	setp.gt.s32 	%p63, %r124, 15;
	selp.b64 	%rd183, 0, %rd182, %p63;
	add.s64 	%rd419, %rd183, %rd181;
	setp.ne.s32 	%p64, %r124, 0;
	@%p64 bra 	$L__BB19_44;
	shr.u32 	%r175, %r27, 2;
	and.b32  	%r176, %r175, 248;
	mov.u32 	%r177, _ZZN3cub18CUB_300001_SM_10006detail6reduce18DeviceReduceKernelINS2_10policy_hubIlyN4cuda3std3__44plusIlEEE10Policy1000EN6thrust24THRUST_300001_SM_1000_NS18transform_iteratorI7is_zeroNSD_10device_ptrIiEEllEEyS9_lNS7_10__identityEEEvT0_PT3_T1_NS0_13GridEvenShareISN_EET2_T4_E12temp_storage;
	add.s32 	%r178, %r177, %r176;
	st.shared.u64 	[%r178+16], %rd419;
$L__BB19_44:
	bar.sync 	0;
	setp.ne.s32 	%p65, %r27, 0;
	@%p65 bra 	$L__BB19_46;
	ld.shared.u64 	%rd184, [_ZZN3cub18CUB_300001_SM_10006detail6reduce18DeviceReduceKernelINS2_10policy_hubIlyN4cuda3std3__44plusIlEEE10Policy1000EN6thrust24THRUST_300001_SM_1000_NS18transform_iteratorI7is_zeroNSD_10device_ptrIiEEllEEyS9_lNS7_10__identityEEEvT0_PT3_T1_NS0_13GridEvenShareISN_EET2_T4_E12temp_storage+24];
	add.s64 	%rd185, %rd184, %rd419;
	ld.shared.u64 	%rd186, [_ZZN3cub18CUB_300001_SM_10006detail6reduce18DeviceReduceKernelINS2_10policy_hubIlyN4cuda3std3__44plusIlEEE10Policy1000EN6thrust24THRUST_300001_SM_1000_NS18transform_iteratorI7is_zeroNSD_10device_ptrIiEEllEEyS9_lNS7_10__identityEEEvT0_PT3_T1_NS0_13GridEvenShareISN_EET2_T4_E12temp_storage+32];
	add.s64 	%rd187, %rd185, %rd186;
	ld.shared.u64 	%rd188, [_ZZN3cub18CUB_300001_SM_10006detail6reduce18DeviceReduceKernelINS2_10policy_hubIlyN4cuda3std3__44plusIlEEE10Policy1000EN6thrust24THRUST_300001_SM_1000_NS18transform_iteratorI7is_zeroNSD_10device_ptrIiEEllEEyS9_lNS7_10__identityEEEvT0_PT3_T1_NS0_13GridEvenShareISN_EET2_T4_E12temp_storage+40];
	add.s64 	%rd189, %rd187, %rd188;
	ld.shared.u64 	%rd190, [_ZZN3cub18CUB_300001_SM_10006detail6reduce18DeviceReduceKernelINS2_10policy_hubIlyN4cuda3std3__44plusIlEEE10Policy1000EN6thrust24THRUST_300001_SM_1000_NS18transform_iteratorI7is_zeroNSD_10device_ptrIiEEllEEyS9_lNS7_10__identityEEEvT0_PT3_T1_NS0_13GridEvenShareISN_EET2_T4_E12temp_storage+48];
	add.s64 	%rd191, %rd189, %rd190;
	ld.shared.u64 	%rd192, [_ZZN3cub18CUB_300001_SM_10006detail6reduce18DeviceReduceKernelINS2_10policy_hubIlyN4cuda3std3__44plusIlEEE10Policy1000EN6thrust24THRUST_300001_SM_1000_NS18transform_iteratorI7is_zeroNSD_10device_ptrIiEEllEEyS9_lNS7_10__identityEEEvT0_PT3_T1_NS0_13GridEvenShareISN_EET2_T4_E12temp_storage+56];
	add.s64 	%rd193, %rd191, %rd192;
	ld.shared.u64 	%rd194, [_ZZN3cub18CUB_300001_SM_10006detail6reduce18DeviceReduceKernelINS2_10policy_hubIlyN4cuda3std3__44plusIlEEE10Policy1000EN6thrust24THRUST_300001_SM_1000_NS18transform_iteratorI7is_zeroNSD_10device_ptrIiEEllEEyS9_lNS7_10__identityEEEvT0_PT3_T1_NS0_13GridEvenShareISN_EET2_T4_E12temp_storage+64];
	add.s64 	%rd195, %rd193, %rd194;
	ld.shared.u64 	%rd196, [_ZZN3cub18CUB_300001_SM_10006detail6reduce18DeviceReduceKernelINS2_10policy_hubIlyN4cuda3std3__44plusIlEEE10Policy1000EN6thrust24THRUST_300001_SM_1000_NS18transform_iteratorI7is_zeroNSD_10device_ptrIiEEllEEyS9_lNS7_10__identityEEEvT0_PT3_T1_NS0_13GridEvenShareISN_EET2_T4_E12temp_storage+72];
	add.s64 	%rd197, %rd195, %rd196;
	ld.shared.u64 	%rd198, [_ZZN3cub18CUB_300001_SM_10006detail6reduce18DeviceReduceKernelINS2_10policy_hubIlyN4cuda3std3__44plusIlEEE10Policy1000EN6thrust24THRUST_300001_SM_1000_NS18transform_iteratorI7is_zeroNSD_10device_ptrIiEEllEEyS9_lNS7_10__identityEEEvT0_PT3_T1_NS0_13GridEvenShareISN_EET2_T4_E12temp_storage+80];
	add.s64 	%rd199, %rd197, %rd198;
	ld.shared.u64 	%rd200, [_ZZN3cub18CUB_300001_SM_10006detail6reduce18DeviceReduceKernelINS2_10policy_hubIlyN4cuda3std3__44plusIlEEE10Policy1000EN6thrust24THRUST_300001_SM_1000_NS18transform_iteratorI7is_zeroNSD_10device_ptrIiEEllEEyS9_lNS7_10__identityEEEvT0_PT3_T1_NS0_13GridEvenShareISN_EET2_T4_E12temp_storage+88];
	add.s64 	%rd201, %rd199, %rd200;
	ld.shared.u64 	%rd202, [_ZZN3cub18CUB_300001_SM_10006detail6reduce18DeviceReduceKernelINS2_10policy_hubIlyN4cuda3std3__44plusIlEEE10Policy1000EN6thrust24THRUST_300001_SM_1000_NS18transform_iteratorI7is_zeroNSD_10device_ptrIiEEllEEyS9_lNS7_10__identityEEEvT0_PT3_T1_NS0_13GridEvenShareISN_EET2_T4_E12temp_storage+96];
	add.s64 	%rd203, %rd201, %rd202;
	ld.shared.u64 	%rd204, [_ZZN3cub18CUB_300001_SM_10006detail6reduce18DeviceReduceKernelINS2_10policy_hubIlyN4cuda3std3__44plusIlEEE10Policy1000EN6thrust24THRUST_300001_SM_1000_NS18transform_iteratorI7is_zeroNSD_10device_ptrIiEEllEEyS9_lNS7_10__identityEEEvT0_PT3_T1_NS0_13GridEvenShareISN_EET2_T4_E12temp_storage+104];
	add.s64 	%rd205, %rd203, %rd204;
	ld.shared.u64 	%rd206, [_ZZN3cub18CUB_300001_SM_10006detail6reduce18DeviceReduceKernelINS2_10policy_hubIlyN4cuda3std3__44plusIlEEE10Policy1000EN6thrust24THRUST_300001_SM_1000_NS18transform_iteratorI7is_zeroNSD_10device_ptrIiEEllEEyS9_lNS7_10__identityEEEvT0_PT3_T1_NS0_13GridEvenShareISN_EET2_T4_E12temp_storage+112];
	add.s64 	%rd207, %rd205, %rd206;
	ld.shared.u64 	%rd208, [_ZZN3cub18CUB_300001_SM_10006detail6reduce18DeviceReduceKernelINS2_10policy_hubIlyN4cuda3std3__44plusIlEEE10Policy1000EN6thrust24THRUST_300001_SM_1000_NS18transform_iteratorI7is_zeroNSD_10device_ptrIiEEllEEyS9_lNS7_10__identityEEEvT0_PT3_T1_NS0_13GridEvenShareISN_EET2_T4_E12temp_storage+120];
	add.s64 	%rd209, %rd207, %rd208;
	ld.shared.u64 	%rd210, [_ZZN3cub18CUB_300001_SM_10006detail6reduce18DeviceReduceKernelINS2_10policy_hubIlyN4cuda3std3__44plusIlEEE10Policy1000EN6thrust24THRUST_300001_SM_1000_NS18transform_iteratorI7is_zeroNSD_10device_ptrIiEEllEEyS9_lNS7_10__identityEEEvT0_PT3_T1_NS0_13GridEvenShareISN_EET2_T4_E12temp_storage+128];
	add.s64 	%rd211, %rd209, %rd210;
	ld.shared.u64 	%rd212, [_ZZN3cub18CUB_300001_SM_10006detail6reduce18DeviceReduceKernelINS2_10policy_hubIlyN4cuda3std3__44plusIlEEE10Policy1000EN6thrust24THRUST_300001_SM_1000_NS18transform_iteratorI7is_zeroNSD_10device_ptrIiEEllEEyS9_lNS7_10__identityEEEvT0_PT3_T1_NS0_13GridEvenShareISN_EET2_T4_E12temp_storage+136];
	add.s64 	%rd419, %rd211, %rd212;
$L__BB19_46:
	mov.u32 	%r336, %tid.x;
	setp.ne.s32 	%p137, %r336, 0;
	@%p137 bra 	$L__BB19_48;
	ld.param.u64 	%rd392, [_ZN3cub18CUB_300001_SM_10006detail6reduce18DeviceReduceKernelINS2_10policy_hubIlyN4cuda3std3__44plusIlEEE10Policy1000EN6thrust24THRUST_300001_SM_1000_NS18transform_iteratorI7is_zeroNSD_10device_ptrIiEEllEEyS9_lNS7_10__identityEEEvT0_PT3_T1_NS0_13GridEvenShareISN_EET2_T4__param_1];
	cvta.to.global.u64 	%rd389, %rd392;
	mul.wide.u32 	%rd390, %r2, 8;
	add.s64 	%rd391, %rd389, %rd390;
	st.global.u64 	[%rd391], %rd419;
$L__BB19_48:
	ret;

}
	// .globl	_ZN3cub18CUB_300001_SM_10006detail6reduce28DeviceReduceSingleTileKernelINS2_10policy_hubIlyN4cuda3std3__44plusIlEEE10Policy1000EPlSC_iS9_llNS7_10__identityEEEvT0_T1_T2_T3_T4_T6_
.visible .entry _ZN3cub18CUB_300001_SM_10006detail6reduce28DeviceReduceSingleTileKernelINS2_10policy_hubIlyN4cuda3std3__44plusIlEEE10Policy1000EPlSC_iS9_llNS7_10__identityEEEvT0_T1_T2_T3_T4_T6_(
	.param .u64 .ptr .align 1 _ZN3cub18CUB_300001_SM_10006detail6reduce28DeviceReduceSingleTileKernelINS2_10policy_hubIlyN4cuda3std3__44plusIlEEE10Policy1000EPlSC_iS9_llNS7_10__identityEEEvT0_T1_T2_T3_T4_T6__param_0,
	.param .u64 .ptr .align 1 _ZN3cub18CUB_300001_SM_10006detail6reduce28DeviceReduceSingleTileKernelINS2_10policy_hubIlyN4cuda3std3__44plusIlEEE10Policy1000EPlSC_iS9_llNS7_10__identityEEEvT0_T1_T2_T3_T4_T6__param_1,
	.param .u32 _ZN3cub18CUB_300001_SM_10006detail6reduce28DeviceReduceSingleTileKernelINS2_10policy_hubIlyN4cuda3std3__44plusIlEEE10Policy1000EPlSC_iS9_llNS7_10__identityEEEvT0_T1_T2_T3_T4_T6__param_2,
	.param .align 1 .b8 _ZN3cub18CUB_300001_SM_10006detail6reduce28DeviceReduceSingleTileKernelINS2_10policy_hubIlyN4cuda3std3__44plusIlEEE10Policy1000EPlSC_iS9_llNS7_10__identityEEEvT0_T1_T2_T3_T4_T6__param_3[1],
	.param .u64 _ZN3cub18CUB_300001_SM_10006detail6reduce28DeviceReduceSingleTileKernelINS2_10policy_hubIlyN4cuda3std3__44plusIlEEE10Policy1000EPlSC_iS9_llNS7_10__identityEEEvT0_T1_T2_T3_T4_T6__param_4,
	.param .align 1 .b8 _ZN3cub18CUB_300001_SM_10006detail6reduce28DeviceReduceSingleTileKernelINS2_10policy_hubIlyN4cuda3std3__44plusIlEEE10Policy1000EPlSC_iS9_llNS7_10__identityEEEvT0_T1_T2_T3_T4_T6__param_5[1]
)
.maxntid 512
.minnctapersm 1
{
	.reg .pred 	%p<58>;
	.reg .b32 	%r<238>;
	.reg .b64 	%rd<281>;
	// demoted variable
	.shared .align 8 .b8 _ZZN3cub18CUB_300001_SM_10006detail6reduce28DeviceReduceSingleTileKernelINS2_10policy_hubIlyN4cuda3std3__44plusIlEEE10Policy1000EPlSC_iS9_llNS7_10__identityEEEvT0_T1_T2_T3_T4_T6_E12temp_storage[152];
	ld.param.u64 	%rd35, [_ZN3cub18CUB_300001_SM_10006detail6reduce28DeviceReduceSingleTileKernelINS2_10policy_hubIlyN4cuda3std3__44plusIlEEE10Policy1000EPlSC_iS9_llNS7_10__identityEEEvT0_T1_T2_T3_T4_T6__param_0];
	ld.param.u64 	%rd37, [_ZN3cub18CUB_300001_SM_10006detail6reduce28DeviceReduceSingleTileKernelINS2_10policy_hubIlyN4cuda3std3__44plusIlEEE10Policy1000EPlSC_iS9_llNS7_10__identityEEEvT0_T1_T2_T3_T4_T6__param_1];
	ld.param.u32 	%r34, [_ZN3cub18CUB_300001_SM_10006detail6reduce28DeviceReduceSingleTileKernelINS2_10policy_hubIlyN4cuda3std3__44plusIlEEE10Policy1000EPlSC_iS9_llNS7_10__identityEEEvT0_T1_T2_T3_T4_T6__param_2];
	ld.param.u64 	%rd36, [_ZN3cub18CUB_300001_SM_10006detail6reduce28DeviceReduceSingleTileKernelINS2_10policy_hubIlyN4cuda3std3__44plusIlEEE10Policy1000EPlSC_iS9_llNS7_10__identityEEEvT0_T1_T2_T3_T4_T6__param_4];
	cvta.to.global.u64 	%rd1, %rd37;
	setp.ne.s32 	%p1, %r34, 0;
	@%p1 bra 	$L__BB20_3;
	mov.u32 	%r224, %tid.x;
	setp.ne.s32 	%p57, %r224, 0;
	@%p57 bra 	$L__BB20_39;
	st.global.u64 	[%rd1], %rd36;
	bra.uni 	$L__BB20_39;
$L__BB20_3:
	setp.gt.s32 	%p2, %r34, 3583;
	@%p2 bra 	$L__BB20_21;
	mov.u32 	%r1, %tid.x;
	setp.ge.s32 	%p19, %r1, %r34;
	mov.b64 	%rd271, 0;
	mov.u32 	%r228, %r1;
	@%p19 bra 	$L__BB20_6;
	mul.wide.u32 	%rd146, %r1, 8;
	add.s64 	%rd145, %rd35, %rd146;
	// begin inline asm
	ld.global.nc.u64 %rd271, [%rd145];
	// end inline asm
	add.s32 	%r228, %r1, 512;
$L__BB20_6:
	setp.ge.s32 	%p20, %r228, %r34;
	@%p20 bra 	$L__BB20_12;
	not.b32 	%r100, %r228;
	add.s32 	%r4, %r34, %r100;
	and.b32  	%r101, %r4, 1536;
	setp.eq.s32 	%p21, %r101, 1536;
	@%p21 bra 	$L__BB20_10;
	mul.wide.u32 	%rd148, %r228, 8;
	add.s64 	%rd266, %rd35, %rd148;
	shr.u32 	%r102, %r4, 9;
	add.s32 	%r103, %r102, 1;
	and.b32  	%r104, %r103, 3;
	neg.s32 	%r226, %r104;
$L__BB20_9:
	.pragma "nounroll";
	// begin inline asm
	ld.global.nc.u64 %rd149, [%rd266];
	// end inline asm
	add.s64 	%rd271, %rd149, %rd271;
	add.s32 	%r228, %r228, 512;
	add.s64 	%rd266, %rd266, 4096;
	add.s32 	%r226, %r226, 1;
	setp.ne.s32 	%p22, %r226, 0;
	@%p22 bra 	$L__BB20_9;
$L__BB20_10:
	setp.lt.u32 	%p23, %r4, 1536;
	@%p23 bra 	$L__BB20_12;
$L__BB20_11:
	mul.wide.s32 	%rd159, %r228, 8;
	add.s64 	%rd152, %rd35, %rd159;
	// begin inline asm
	ld.global.nc.u64 %rd151, [%rd152];
	// end inline asm
	add.s64 	%rd160, %rd151, %rd271;
	add.s64 	%rd154, %rd152, 4096;
	// begin inline asm
	ld.global.nc.u64 %rd153, [%rd154];
	// end inline asm
	add.s64 	%rd161, %rd153, %rd160;
	add.s64 	%rd156, %rd152, 8192;
	// begin inline asm
	ld.global.nc.u64 %rd155, [%rd156];
	// end inline asm
	add.s64 	%rd162, %rd155, %rd161;
	add.s64 	%rd158, %rd152, 12288;
	// begin inline asm
	ld.global.nc.u64 %rd157, [%rd158];
	// end inline asm
	add.s64 	%rd271, %rd157, %rd162;
	add.s32 	%r228, %r228, 2048;
	setp.lt.s32 	%p24, %r228, %r34;
	@%p24 bra 	$L__BB20_11;
$L__BB20_12:
	setp.lt.s32 	%p25, %r34, 512;
	@%p25 bra 	$L__BB20_17;
	// begin inline asm
	mov.u32 %r168, %laneid;
	// end inline asm
	mov.b64 	{%r170, %r175}, %rd271;
	mov.b32 	%r176, 1;
	mov.b32 	%r217, 31;
	mov.b32 	%r218, -1;
	// begin inline asm
	shfl.sync.down.b32 %r169, %r170, %r176, %r217, %r218;
	// end inline asm
	// begin inline asm
	shfl.sync.down.b32 %r174, %r175, %r176, %r217, %r218;
	// end inline asm
	mov.b64 	%rd221, {%r169, %r174};
	setp.gt.s32 	%p49, %r168, 30;
	selp.b64 	%rd222, 0, %rd221, %p49;
	add.s64 	%rd223, %rd222, %rd271;
	mov.b64 	{%r180, %r185}, %rd223;
	mov.b32 	%r186, 2;
	// begin inline asm
	shfl.sync.down.b32 %r179, %r180, %r186, %r217, %r218;
	// end inline asm
	// begin inline asm
	shfl.sync.down.b32 %r184, %r185, %r186, %r217, %r218;
	// end inline asm
	mov.b64 	%rd224, {%r179, %r184};
	setp.gt.s32 	%p50, %r168, 29;
	selp.b64 	%rd225, 0, %rd224, %p50;
	add.s64 	%rd226, %rd225, %rd223;
	mov.b64 	{%r190, %r195}, %rd226;
	mov.b32 	%r196, 4;
	// begin inline asm
	shfl.sync.down.b32 %r189, %r190, %r196, %r217, %r218;
	// end inline asm
	// begin inline asm
	shfl.sync.down.b32 %r194, %r195, %r196, %r217, %r218;
	// end inline asm
	mov.b64 	%rd227, {%r189, %r194};
	setp.gt.s32 	%p51, %r168, 27;
	selp.b64 	%rd228, 0, %rd227, %p51;
	add.s64 	%rd229, %rd228, %rd226;
	mov.b64 	{%r200, %r205}, %rd229;
	mov.b32 	%r206, 8;
	// begin inline asm
	shfl.sync.down.b32 %r199, %r200, %r206, %r217, %r218;
	// end inline asm
	// begin inline asm
	shfl.sync.down.b32 %r204, %r205, %r206, %r217, %r218;
	// end inline asm
	mov.b64 	%rd230, {%r199, %r204};
	setp.gt.s32 	%p52, %r168, 23;
	selp.b64 	%rd231, 0, %rd230, %p52;
	add.s64 	%rd232, %rd231, %rd229;
	mov.b64 	{%r210, %r215}, %rd232;
	mov.b32 	%r216, 16;
	// begin inline asm
	shfl.sync.down.b32 %r209, %r210, %r216, %r217, %r218;
	// end inline asm
	// begin inline asm
	shfl.sync.down.b32 %r214, %r215, %r216, %r217, %r218;
	// end inline asm
	mov.b64 	%rd233, {%r209, %r214};
	setp.gt.s32 	%p53, %r168, 15;
	selp.b64 	%rd234, 0, %rd233, %p53;
	add.s64 	%rd280, %rd234, %rd232;
	setp.ne.s32 	%p54, %r168, 0;
	@%p54 bra 	$L__BB20_15;
	shr.u32 	%r219, %r1, 2;
	and.b32  	%r220, %r219, 248;
	mov.u32 	%r221, _ZZN3cub18CUB_300001_SM_10006detail6reduce28DeviceReduceSingleTileKernelINS2_10policy_hubIlyN4cuda3std3__44plusIlEEE10Policy1000EPlSC_iS9_llNS7_10__identityEEEvT0_T1_T2_T3_T4_T6_E12temp_storage;
	add.s32 	%r222, %r221, %r220;
	st.shared.u64 	[%r222+16], %rd280;
$L__BB20_15:
	bar.sync 	0;
	setp.ne.s32 	%p55, %r1, 0;
	@%p55 bra 	$L__BB20_37;
	ld.shared.u64 	%rd235, [_ZZN3cub18CUB_300001_SM_10006detail6reduce28DeviceReduceSingleTileKernelINS2_10policy_hubIlyN4cuda3std3__44plusIlEEE10Policy1000EPlSC_iS9_llNS7_10__identityEEEvT0_T1_T2_T3_T4_T6_E12temp_storage+24];
	add.s64 	%rd236, %rd235, %rd280;
	ld.shared.u64 	%rd237, [_ZZN3cub18CUB_300001_SM_10006detail6reduce28DeviceReduceSingleTileKernelINS2_10policy_hubIlyN4cuda3std3__44plusIlEEE10Policy1000EPlSC_iS9_llNS7_10__identityEEEvT0_T1_T2_T3_T4_T6_E12temp_storage+32];
	add.s64 	%rd238, %rd236, %rd237;
	ld.shared.u64 	%rd239, [_ZZN3cub18CUB_300001_SM_10006detail6reduce28DeviceReduceSingleTileKernelINS2_10policy_hubIlyN4cuda3std3__44plusIlEEE10Policy1000EPlSC_iS9_llNS7_10__identityEEEvT0_T1_T2_T3_T4_T6_E12temp_storage+40];
	add.s64 	%rd240, %rd238, %rd239;
	ld.shared.u64 	%rd241, [_ZZN3cub18CUB_300001_SM_10006detail6reduce28DeviceReduceSingleTileKernelINS2_10policy_hubIlyN4cuda3std3__44plusIlEEE10Policy1000EPlSC_iS9_llNS7_10__identityEEEvT0_T1_T2_T3_T4_T6_E12temp_storage+48];
	add.s64 	%rd242, %rd240, %rd241;
	ld.shared.u64 	%rd243, [_ZZN3cub18CUB_300001_SM_10006detail6reduce28DeviceReduceSingleTileKernelINS2_10policy_hubIlyN4cuda3std3__44plusIlEEE10Policy1000EPlSC_iS9_llNS7_10__identityEEEvT0_T1_T2_T3_T4_T6_E12temp_storage+56];
	add.s64 	%rd244, %rd242, %rd243;
	ld.shared.u64 	%rd245, [_ZZN3cub18CUB_300001_SM_10006detail6reduce28DeviceReduceSingleTileKernelINS2_10policy_hubIlyN4cuda3std3__44plusIlEEE10Policy1000EPlSC_iS9_llNS7_10__identityEEEvT0_T1_T2_T3_T4_T6_E12temp_storage+64];
	add.s64 	%rd246, %rd244, %rd245;
	ld.shared.u64 	%rd247, [_ZZN3cub18CUB_300001_SM_10006detail6reduce28DeviceReduceSingleTileKernelINS2_10policy_hubIlyN4cuda3std3__44plusIlEEE10Policy1000EPlSC_iS9_llNS7_10__identityEEEvT0_T1_T2_T3_T4_T6_E12temp_storage+72];
	add.s64 	%rd248, %rd246, %rd247;
	ld.shared.u64 	%rd249, [_ZZN3cub18CUB_300001_SM_10006detail6reduce28DeviceReduceSingleTileKernelINS2_10policy_hubIlyN4cuda3std3__44plusIlEEE10Policy1000EPlSC_iS9_llNS7_10__identityEEEvT0_T1_T2_T3_T4_T6_E12temp_storage+80];
	add.s64 	%rd250, %rd248, %rd249;
	ld.shared.u64 	%rd251, [_ZZN3cub18CUB_300001_SM_10006detail6reduce28DeviceReduceSingleTileKernelINS2_10policy_hubIlyN4cuda3std3__44plusIlEEE10Policy1000EPlSC_iS9_llNS7_10__identityEEEvT0_T1_T2_T3_T4_T6_E12temp_storage+88];
	add.s64 	%rd252, %rd250, %rd251;
	ld.shared.u64 	%rd253, [_ZZN3cub18CUB_300001_SM_10006detail6reduce28DeviceReduceSingleTileKernelINS2_10policy_hubIlyN4cuda3std3__44plusIlEEE10Policy1000EPlSC_iS9_llNS7_10__identityEEEvT0_T1_T2_T3_T4_T6_E12temp_storage+96];
	add.s64 	%rd254, %rd252, %rd253;
	ld.shared.u64 	%rd255, [_ZZN3cub18CUB_300001_SM_10006detail6reduce28DeviceReduceSingleTileKernelINS2_10policy_hubIlyN4cuda3std3__44plusIlEEE10Policy1000EPlSC_iS9_llNS7_10__identityEEEvT0_T1_T2_T3_T4_T6_E12temp_storage+104];
	add.s64 	%rd256, %rd254, %rd255;
	ld.shared.u64 	%rd257, [_ZZN3cub18CUB_300001_SM_10006detail6reduce28DeviceReduceSingleTileKernelINS2_10policy_hubIlyN4cuda3std3__44plusIlEEE10Policy1000EPlSC_iS9_llNS7_10__identityEEEvT0_T1_T2_T3_T4_T6_E12temp_storage+112];
	add.s64 	%rd258, %rd256, %rd257;
	ld.shared.u64 	%rd259, [_ZZN3cub18CUB_300001_SM_10006detail6reduce28DeviceReduceSingleTileKernelINS2_10policy_hubIlyN4cuda3std3__44plusIlEEE10Policy1000EPlSC_iS9_llNS7_10__identityEEEvT0_T1_T2_T3_T4_T6_E12temp_storage+120];
	add.s64 	%rd260, %rd258, %rd259;
	ld.shared.u64 	%rd261, [_ZZN3cub18CUB_300001_SM_10006detail6reduce28DeviceReduceSingleTileKernelINS2_10policy_hubIlyN4cuda3std3__44plusIlEEE10Policy1000EPlSC_iS9_llNS7_10__identityEEEvT0_T1_T2_T3_T4_T6_E12temp_storage+128];
	add.s64 	%rd262, %rd260, %rd261;
	ld.shared.u64 	%rd263, [_ZZN3cub18CUB_300001_SM_10006detail6reduce28DeviceReduceSingleTileKernelINS2_10policy_hubIlyN4cuda3std3__44plusIlEEE10Policy1000EPlSC_iS9_llNS7_10__identityEEEvT0_T1_T2_T3_T4_T6_E12temp_storage+136];
	add.s64 	%rd280, %rd262, %rd263;
	bra.uni 	$L__BB20_37;
$L__BB20_17:
	// begin inline asm
	mov.u32 %r105, %laneid;
	// end inline asm
	and.b32  	%r156, %r1, 992;
	add.s32 	%r157, %r156, 32;
	setp.gt.s32 	%p26, %r157, %r34;
	not.b32 	%r158, %r156;
	add.s32 	%r159, %r34, %r158;
	selp.b32 	%r154, %r159, 31, %p26;
	mov.b64 	{%r107, %r112}, %rd271;
	mov.b32 	%r113, 1;
	mov.b32 	%r155, -1;
	// begin inline asm
	shfl.sync.down.b32 %r106, %r107, %r113, %r154, %r155;
	// end inline asm
	// begin inline asm
	shfl.sync.down.b32 %r111, %r112, %r113, %r154, %r155;
	// end inline asm
	mov.b64 	%rd163, {%r106, %r111};
	setp.lt.s32 	%p27, %r105, %r154;
	selp.b64 	%rd164, %rd163, 0, %p27;
	add.s64 	%rd165, %rd164, %rd271;
	mov.b64 	{%r117, %r122}, %rd165;
	mov.b32 	%r123, 2;
	// begin inline asm
	shfl.sync.down.b32 %r116, %r117, %r123, %r154, %r155;
	// end inline asm
	// begin inline asm
	shfl.sync.down.b32 %r121, %r122, %r123, %r154, %r155;
	// end inline asm
	mov.b64 	%rd166, {%r116, %r121};
	add.s32 	%r160, %r105, 2;
	setp.gt.s32 	%p28, %r160, %r154;
	selp.b64 	%rd167, 0, %rd166, %p28;
	add.s64 	%rd168, %rd167, %rd165;
	mov.b64 	{%r127, %r132}, %rd168;
	mov.b32 	%r133, 4;
	// begin inline asm
	shfl.sync.down.b32 %r126, %r127, %r133, %r154, %r155;
	// end inline asm
	// begin inline asm
	shfl.sync.down.b32 %r131, %r132, %r133, %r154, %r155;
	// end inline asm
	mov.b64 	%rd169, {%r126, %r131};
	add.s32 	%r161, %r105, 4;
	setp.gt.s32 	%p29, %r161, %r154;
	selp.b64 	%rd170, 0, %rd169, %p29;
	add.s64 	%rd171, %rd170, %rd168;
	mov.b64 	{%r137, %r142}, %rd171;
	mov.b32 	%r143, 8;
	// begin inline asm
	shfl.sync.down.b32 %r136, %r137, %r143, %r154, %r155;
	// end inline asm
	// begin inline asm
	shfl.sync.down.b32 %r141, %r142, %r143, %r154, %r155;
	// end inline asm
	mov.b64 	%rd172, {%r136, %r141};
	add.s32 	%r162, %r105, 8;
	setp.gt.s32 	%p30, %r162, %r154;
	selp.b64 	%rd173, 0, %rd172, %p30;
	add.s64 	%rd174, %rd173, %rd171;
	mov.b64 	{%r147, %r152}, %rd174;
	mov.b32 	%r153, 16;
	// begin inline asm
	shfl.sync.down.b32 %r146, %r147, %r153, %r154, %r155;
	// end inline asm
	// begin inline asm
	shfl.sync.down.b32 %r151, %r152, %r153, %r154, %r155;
	// end inline asm
	mov.b64 	%rd175, {%r146, %r151};
	add.s32 	%r163, %r105, 16;
	setp.gt.s32 	%p31, %r163, %r154;
	selp.b64 	%rd176, 0, %rd175, %p31;
	add.s64 	%rd280, %rd176, %rd174;
	setp.ne.s32 	%p32, %r105, 0;
	@%p32 bra 	$L__BB20_19;
	shr.u32 	%r164, %r1, 2;
	and.b32  	%r165, %r164, 248;
	mov.u32 	%r166, _ZZN3cub18CUB_300001_SM_10006detail6reduce28DeviceReduceSingleTileKernelINS2_10policy_hubIlyN4cuda3std3__44plusIlEEE10Policy1000EPlSC_iS9_llNS7_10__identityEEEvT0_T1_T2_T3_T4_T6_E12temp_storage;
	add.s32 	%r167, %r166, %r165;
	st.shared.u64 	[%r167+16], %rd280;
$L__BB20_19:
	bar.sync 	0;
	setp.ne.s32 	%p33, %r1, 0;
	@%p33 bra 	$L__BB20_37;
	setp.gt.s32 	%p34, %r34, 32;
	ld.shared.u64 	%rd177, [_ZZN3cub18CUB_300001_SM_10006detail6reduce28DeviceReduceSingleTileKernelINS2_10policy_hubIlyN4cuda3std3__44plusIlEEE10Policy1000EPlSC_iS9_llNS7_10__identityEEEvT0_T1_T2_T3_T4_T6_E12temp_storage+24];
	selp.b64 	%rd178, %rd177, 0, %p34;
	add.s64 	%rd179, %rd178, %rd280;
	setp.gt.s32 	%p35, %r34, 64;
	ld.shared.u64 	%rd180, [_ZZN3cub18CUB_300001_SM_10006detail6reduce28DeviceReduceSingleTileKernelINS2_10policy_hubIlyN4cuda3std3__44plusIlEEE10Policy1000EPlSC_iS9_llNS7_10__identityEEEvT0_T1_T2_T3_T4_T6_E12temp_storage+32];
	selp.b64 	%rd181, %rd180, 0, %p35;
	add.s64 	%rd182, %rd179, %rd181;
	setp.gt.s32 	%p36, %r34, 96;
	ld.shared.u64 	%rd183, [_ZZN3cub18CUB_300001_SM_10006detail6reduce28DeviceReduceSingleTileKernelINS2_10policy_hubIlyN4cuda3std3__44plusIlEEE10Policy1000EPlSC_iS9_llNS7_10__identityEEEvT0_T1_T2_T3_T4_T6_E12temp_storage+40];
	selp.b64 	%rd184, %rd183, 0, %p36;
	add.s64 	%rd185, %rd182, %rd184;
	setp.gt.s32 	%p37, %r34, 128;
	ld.shared.u64 	%rd186, [_ZZN3cub18CUB_300001_SM_10006detail6reduce28DeviceReduceSingleTileKernelINS2_10policy_hubIlyN4cuda3std3__44plusIlEEE10Policy1000EPlSC_iS9_llNS7_10__identityEEEvT0_T1_T2_T3_T4_T6_E12temp_storage+48];
	selp.b64 	%rd187, %rd186, 0, %p37;
	add.s64 	%rd188, %rd185, %rd187;
	setp.gt.s32 	%p38, %r34, 160;
	ld.shared.u64 	%rd189, [_ZZN3cub18CUB_300001_SM_10006detail6reduce28DeviceReduceSingleTileKernelINS2_10policy_hubIlyN4cuda3std3__44plusIlEEE10Policy1000EPlSC_iS9_llNS7_10__identityEEEvT0_T1_T2_T3_T4_T6_E12temp_storage+56];
	selp.b64 	%rd190, %rd189, 0, %p38;
	add.s64 	%rd191, %rd188, %rd190;
	setp.gt.s32 	%p39, %r34, 192;
	ld.shared.u64 	%rd192, [_ZZN3cub18CUB_300001_SM_10006detail6reduce28DeviceReduceSingleTileKernelINS2_10policy_hubIlyN4cuda3std3__44plusIlEEE10Policy1000EPlSC_iS9_llNS7_10__identityEEEvT0_T1_T2_T3_T4_T6_E12temp_storage+64];
	selp.b64 	%rd193, %rd192, 0, %p39;
	add.s64 	%rd194, %rd191, %rd193;
	setp.gt.s32 	%p40, %r34, 224;
	ld.shared.u64 	%rd195, [_ZZN3cub18CUB_300001_SM_10006detail6reduce28DeviceReduceSingleTileKernelINS2_10policy_hubIlyN4cuda3std3__44plusIlEEE10Policy1000EPlSC_iS9_llNS7_10__identityEEEvT0_T1_T2_T3_T4_T6_E12temp_storage+72];
	selp.b64 	%rd196, %rd195, 0, %p40;
	add.s64 	%rd197, %rd194, %rd196;
	setp.gt.s32 	%p41, %r34, 256;
	ld.shared.u64 	%rd198, [_ZZN3cub18CUB_300001_SM_10006detail6reduce28DeviceReduceSingleTileKernelINS2_10policy_hubIlyN4cuda3std3__44plusIlEEE10Policy1000EPlSC_iS9_llNS7_10__identityEEEvT0_T1_T2_T3_T4_T6_E12temp_storage+80];
	selp.b64 	%rd199, %rd198, 0, %p41;
	add.s64 	%rd200, %rd197, %rd199;
	setp.gt.s32 	%p42, %r34, 288;
	ld.shared.u64 	%rd201, [_ZZN3cub18CUB_300001_SM_10006detail6reduce28DeviceReduceSingleTileKernelINS2_10policy_hubIlyN4cuda3std3__44plusIlEEE10Policy1000EPlSC_iS9_llNS7_10__identityEEEvT0_T1_T2_T3_T4_T6_E12temp_storage+88];
	selp.b64 	%rd202, %rd201, 0, %p42;
	add.s64 	%rd203, %rd200, %rd202;
	setp.gt.s32 	%p43, %r34, 320;
	ld.shared.u64 	%rd204, [_ZZN3cub18CUB_300001_SM_10006detail6reduce28DeviceReduceSingleTileKernelINS2_10policy_hubIlyN4cuda3std3__44plusIlEEE10Policy1000EPlSC_iS9_llNS7_10__identityEEEvT0_T1_T2_T3_T4_T6_E12temp_storage+96];
	selp.b64 	%rd205, %rd204, 0, %p43;
	add.s64 	%rd206, %rd203, %rd205;
	setp.gt.s32 	%p44, %r34, 352;
	ld.shared.u64 	%rd207, [_ZZN3cub18CUB_300001_SM_10006detail6reduce28DeviceReduceSingleTileKernelINS2_10policy_hubIlyN4cuda3std3__44plusIlEEE10Policy1000EPlSC_iS9_llNS7_10__identityEEEvT0_T1_T2_T3_T4_T6_E12temp_storage+104];
	selp.b64 	%rd208, %rd207, 0, %p44;
	add.s64 	%rd209, %rd206, %rd208;
	setp.gt.s32 	%p45, %r34, 384;
	ld.shared.u64 	%rd210, [_ZZN3cub18CUB_300001_SM_10006detail6reduce28DeviceReduceSingleTileKernelINS2_10policy_hubIlyN4cuda3std3__44plusIlEEE10Policy1000EPlSC_iS9_llNS7_10__identityEEEvT0_T1_T2_T3_T4_T6_E12temp_storage+112];
	selp.b64 	%rd211, %rd210, 0, %p45;
	add.s64 	%rd212, %rd209, %rd211;
	setp.gt.s32 	%p46, %r34, 416;
	ld.shared.u64 	%rd213, [_ZZN3cub18CUB_300001_SM_10006detail6reduce28DeviceReduceSingleTileKernelINS2_10policy_hubIlyN4cuda3std3__44plusIlEEE10Policy1000EPlSC_iS9_llNS7_10__identityEEEvT0_T1_T2_T3_T4_T6_E12temp_storage+120];
	selp.b64 	%rd214, %rd213, 0, %p46;
	add.s64 	%rd215, %rd212, %rd214;
	setp.gt.s32 	%p47, %r34, 448;
	ld.shared.u64 	%rd216, [_ZZN3cub18CUB_300001_SM_10006detail6reduce28DeviceReduceSingleTileKernelINS2_10policy_hubIlyN4cuda3std3__44plusIlEEE10Policy1000EPlSC_iS9_llNS7_10__identityEEEvT0_T1_T2_T3_T4_T6_E12temp_storage+128];
	selp.b64 	%rd217, %rd216, 0, %p47;
	add.s64 	%rd218, %rd215, %rd217;
	setp.gt.s32 	%p48, %r34, 480;
	ld.shared.u64 	%rd219, [_ZZN3cub18CUB_300001_SM_10006detail6reduce28DeviceReduceSingleTileKernelINS2_10policy_hubIlyN4cuda3std3__44plusIlEEE10Policy1000EPlSC_iS9_llNS7_10__identityEEEvT0_T1_T2_T3_T4_T6_E12temp_storage+136];
	selp.b64 	%rd220, %rd219, 0, %p48;
	add.s64 	%rd280, %rd218, %rd220;
	bra.uni 	$L__BB20_37;
$L__BB20_21:
	mov.u32 	%r13, %tid.x;
	mul.wide.u32 	%rd52, %r13, 8;
	add.s64 	%rd39, %rd35, %rd52;
	// begin inline asm
	ld.global.nc.u64 %rd38, [%rd39];
	// end inline asm
	add.s64 	%rd41, %rd39, 4096;
	// begin inline asm
	ld.global.nc.u64 %rd40, [%rd41];
	// end inline asm
	add.s64 	%rd43, %rd39, 8192;
	// begin inline asm
	ld.global.nc.u64 %rd42, [%rd43];
	// end inline asm
	add.s64 	%rd45, %rd39, 12288;
	// begin inline asm
	ld.global.nc.u64 %rd44, [%rd45];
	// end inline asm
	add.s64 	%rd47, %rd39, 16384;
	// begin inline asm
	ld.global.nc.u64 %rd46, [%rd47];
	// end inline asm
	add.s64 	%rd49, %rd39, 20480;
	// begin inline asm
	ld.global.nc.u64 %rd48, [%rd49];
	// end inline asm
	add.s64 	%rd51, %rd39, 24576;
	// begin inline asm
	ld.global.nc.u64 %rd50, [%rd51];
	// end inline asm
	add.s64 	%rd53, %rd40, %rd38;
	add.s64 	%rd54, %rd42, %rd53;
	add.s64 	%rd55, %rd44, %rd54;
	add.s64 	%rd56, %rd46, %rd55;
	add.s64 	%rd57, %rd48, %rd56;
	add.s64 	%rd279, %rd50, %rd57;
	setp.lt.u32 	%p3, %r34, 7168;
	mov.b32 	%r231, 3584;
	@%p3 bra 	$L__BB20_25;
	add.s32 	%r14, %r34, -3584;
	mov.b32 	%r231, 3584;
$L__BB20_23:
	add.s32 	%r37, %r231, %r13;
	mul.wide.u32 	%rd72, %r37, 8;
	add.s64 	%rd59, %rd35, %rd72;
	// begin inline asm
	ld.global.nc.u64 %rd58, [%rd59];
	// end inline asm
	add.s64 	%rd61, %rd59, 4096;
	// begin inline asm
	ld.global.nc.u64 %rd60, [%rd61];
	// end inline asm
	add.s64 	%rd63, %rd59, 8192;
	// begin inline asm
	ld.global.nc.u64 %rd62, [%rd63];
	// end inline asm
	add.s64 	%rd65, %rd59, 12288;
	// begin inline asm
	ld.global.nc.u64 %rd64, [%rd65];
	// end inline asm
	add.s64 	%rd67, %rd59, 16384;
	// begin inline asm
	ld.global.nc.u64 %rd66, [%rd67];
	// end inline asm
	add.s64 	%rd69, %rd59, 20480;
	// begin inline asm
	ld.global.nc.u64 %rd68, [%rd69];
	// end inline asm
	add.s64 	%rd71, %rd59, 24576;
	// begin inline asm
	ld.global.nc.u64 %rd70, [%rd71];
	// end inline asm
	add.s64 	%rd73, %rd58, %rd279;
	add.s64 	%rd74, %rd60, %rd73;
	add.s64 	%rd75, %rd62, %rd74;
	add.s64 	%rd76, %rd64, %rd75;
	add.s64 	%rd77, %rd66, %rd76;
	add.s64 	%rd78, %rd68, %rd77;
	add.s64 	%rd279, %rd70, %rd78;
	sub.s32 	%r38, %r34, %r231;
	setp.lt.s32 	%p4, %r38, 3584;
	@%p4 bra 	$L__BB20_33;
	add.s32 	%r231, %r231, 3584;
	setp.le.s32 	%p5, %r231, %r14;
	@%p5 bra 	$L__BB20_23;
$L__BB20_25:
	setp.le.s32 	%p6, %r34, %r231;
	@%p6 bra 	$L__BB20_33;
	sub.s32 	%r18, %r34, %r231;
	setp.ge.s32 	%p7, %r13, %r18;
	@%p7 bra 	$L__BB20_33;
	not.b32 	%r39, %r13;
	add.s32 	%r40, %r34, %r39;
	sub.s32 	%r19, %r40, %r231;
	and.b32  	%r41, %r19, 1536;
	setp.eq.s32 	%p8, %r41, 1536;
	mov.u32 	%r235, %r13;
	@%p8 bra 	$L__BB20_30;
	add.s32 	%r233, %r13, %r231;
	shr.u32 	%r42, %r19, 9;
	add.s32 	%r43, %r42, 1;
	and.b32  	%r44, %r43, 3;
	neg.s32 	%r232, %r44;
	mov.u32 	%r235, %r13;
$L__BB20_29:
	.pragma "nounroll";
	mul.wide.u32 	%rd82, %r233, 8;
	add.s64 	%rd81, %rd35, %rd82;
	// begin inline asm
	ld.global.nc.u64 %rd80, [%rd81];
	// end inline asm
	add.s64 	%rd279, %rd80, %rd279;
	add.s32 	%r235, %r235, 512;
	add.s32 	%r233, %r233, 512;
	add.s32 	%r232, %r232, 1;
	setp.ne.s32 	%p9, %r232, 0;
	@%p9 bra 	$L__BB20_29;
$L__BB20_30:
	setp.lt.u32 	%p10, %r19, 1536;
	@%p10 bra 	$L__BB20_33;
	cvt.u64.u32 	%rd83, %r235;
	cvt.u64.u32 	%rd84, %r231;
	add.s64 	%rd85, %rd83, %rd84;
	shl.b64 	%rd86, %rd85, 3;
	add.s64 	%rd87, %rd86, %rd35;
	add.s64 	%rd277, %rd87, 8192;
	add.s32 	%r236, %r235, %r231;
$L__BB20_32:
	mul.wide.u32 	%rd96, %r236, 8;
	add.s64 	%rd89, %rd35, %rd96;
	// begin inline asm
	ld.global.nc.u64 %rd88, [%rd89];
	// end inline asm
	add.s64 	%rd97, %rd88, %rd279;
	add.s64 	%rd91, %rd277, -4096;
	// begin inline asm
	ld.global.nc.u64 %rd90, [%rd91];
	// end inline asm
	add.s64 	%rd98, %rd90, %rd97;
	// begin inline asm
	ld.global.nc.u64 %rd92, [%rd277];
	// end inline asm
	add.s64 	%rd99, %rd92, %rd98;
	add.s64 	%rd95, %rd277, 4096;
	// begin inline asm
	ld.global.nc.u64 %rd94, [%rd95];
	// end inline asm
	add.s64 	%rd279, %rd94, %rd99;
	add.s32 	%r235, %r235, 2048;
	add.s64 	%rd277, %rd277, 16384;
	add.s32 	%r236, %r236, 2048;
	setp.lt.s32 	%p11, %r235, %r18;
	@%p11 bra 	$L__BB20_32;
$L__BB20_33:
	// begin inline asm
	mov.u32 %r45, %laneid;
	// end inline asm
	mov.b64 	{%r47, %r52}, %rd279;
	mov.b32 	%r53, 1;
	mov.b32 	%r94, 31;
	mov.b32 	%r95, -1;
	// begin inline asm
	shfl.sync.down.b32 %r46, %r47, %r53, %r94, %r95;
	// end inline asm
	// begin inline asm
	shfl.sync.down.b32 %r51, %r52, %r53, %r94, %r95;
	// end inline asm
	mov.b64 	%rd100, {%r46, %r51};
	setp.gt.s32 	%p12, %r45, 30;
	selp.b64 	%rd101, 0, %rd100, %p12;
	add.s64 	%rd102, %rd101, %rd279;
	mov.b64 	{%r57, %r62}, %rd102;
	mov.b32 	%r63, 2;
	// begin inline asm
	shfl.sync.down.b32 %r56, %r57, %r63, %r94, %r95;
	// end inline asm
	// begin inline asm
	shfl.sync.down.b32 %r61, %r62, %r63, %r94, %r95;
	// end inline asm
	mov.b64 	%rd103, {%r56, %r61};
	setp.gt.s32 	%p13, %r45, 29;
	selp.b64 	%rd104, 0, %rd103, %p13;
	add.s64 	%rd105, %rd104, %rd102;
	mov.b64 	{%r67, %r72}, %rd105;
	mov.b32 	%r73, 4;
	// begin inline asm
	shfl.sync.down.b32 %r66, %r67, %r73, %r94, %r95;
	// end inline asm
	// begin inline asm
	shfl.sync.down.b32 %r71, %r72, %r73, %r94, %r95;
	// end inline asm
	mov.b64 	%rd106, {%r66, %r71};
	setp.gt.s32 	%p14, %r45, 27;
	selp.b64 	%rd107, 0, %rd106, %p14;
	add.s64 	%rd108, %rd107, %rd105;
	mov.b64 	{%r77, %r82}, %rd108;
	mov.b32 	%r83, 8;
	// begin inline asm
	shfl.sync.down.b32 %r76, %r77, %r83, %r94, %r95;
	// end inline asm
	// begin inline asm
	shfl.sync.down.b32 %r81, %r82, %r83, %r94, %r95;
	// end inline asm
	mov.b64 	%rd109, {%r76, %r81};
	setp.gt.s32 	%p15, %r45, 23;
	selp.b64 	%rd110, 0, %rd109, %p15;
	add.s64 	%rd111, %rd110, %rd108;
	mov.b64 	{%r87, %r92}, %rd111;
	mov.b32 	%r93, 16;
	// begin inline asm
	shfl.sync.down.b32 %r86, %r87, %r93, %r94, %r95;
	// end inline asm
	// begin inline asm
	shfl.sync.down.b32 %r91, %r92, %r93, %r94, %r95;
	// end inline asm
	mov.b64 	%rd112, {%r86, %r91};
	setp.gt.s32 	%p16, %r45, 15;
	selp.b64 	%rd113, 0, %rd112, %p16;
	add.s64 	%rd280, %rd113, %rd111;
	setp.ne.s32 	%p17, %r45, 0;
	@%p17 bra 	$L__BB20_35;
	shr.u32 	%r96, %r13, 2;
	and.b32  	%r97, %r96, 248;
	mov.u32 	%r98, _ZZN3cub18CUB_300001_SM_10006detail6reduce28DeviceReduceSingleTileKernelINS2_10policy_hubIlyN4cuda3std3__44plusIlEEE10Policy1000EPlSC_iS9_llNS7_10__identityEEEvT0_T1_T2_T3_T4_T6_E12temp_storage;
	add.s32 	%r99, %r98, %r97;
	st.shared.u64 	[%r99+16], %rd280;
$L__BB20_35:
	bar.sync 	0;
	setp.ne.s32 	%p18, %r13, 0;
	@%p18 bra 	$L__BB20_37;
	ld.shared.u64 	%rd114, [_ZZN3cub18CUB_300001_SM_10006detail6reduce28DeviceReduceSingleTileKernelINS2_10policy_hubIlyN4cuda3std3__44plusIlEEE10Policy1000EPlSC_iS9_llNS7_10__identityEEEvT0_T1_T2_T3_T4_T6_E12temp_storage+24];
	add.s64 	%rd115, %rd114, %rd280;
	ld.shared.u64 	%rd116, [_ZZN3cub18CUB_300001_SM_10006detail6reduce28DeviceReduceSingleTileKernelINS2_10policy_hubIlyN4cuda3std3__44plusIlEEE10Policy1000EPlSC_iS9_llNS7_10__identityEEEvT0_T1_T2_T3_T4_T6_E12temp_storage+32];
	add.s64 	%rd117, %rd115, %rd116;
	ld.shared.u64 	%rd118, [_ZZN3cub18CUB_300001_SM_10006detail6reduce28DeviceReduceSingleTileKernelINS2_10policy_hubIlyN4cuda3std3__44plusIlEEE10Policy1000EPlSC_iS9_llNS7_10__identityEEEvT0_T1_T2_T3_T4_T6_E12temp_storage+40];
	add.s64 	%rd119, %rd117, %rd118;
	ld.shared.u64 	%rd120, [_ZZN3cub18CUB_300001_SM_10006detail6reduce28DeviceReduceSingleTileKernelINS2_10policy_hubIlyN4cuda3std3__44plusIlEEE10Policy1000EPlSC_iS9_llNS7_10__identityEEEvT0_T1_T2_T3_T4_T6_E12temp_storage+48];
	add.s64 	%rd121, %rd119, %rd120;
	ld.shared.u64 	%rd122, [_ZZN3cub18CUB_300001_SM_10006detail6reduce28DeviceReduceSingleTileKernelINS2_10policy_hubIlyN4cuda3std3__44plusIlEEE10Policy1000EPlSC_iS9_llNS7_10__identityEEEvT0_T1_T2_T3_T4_T6_E12temp_storage+56];
	add.s64 	%rd123, %rd121, %rd122;
	ld.shared.u64 	%rd124, [_ZZN3cub18CUB_300001_SM_10006detail6reduce28DeviceReduceSingleTileKernelINS2_10policy_hubIlyN4cuda3std3__44plusIlEEE10Policy1000EPlSC_iS9_llNS7_10__identityEEEvT0_T1_T2_T3_T4_T6_E12temp_storage+64];
	add.s64 	%rd125, %rd123, %rd124;
	ld.shared.u64 	%rd126, [_ZZN3cub18CUB_300001_SM_10006detail6reduce28DeviceReduceSingleTileKernelINS2_10policy_hubIlyN4cuda3std3__44plusIlEEE10Policy1000EPlSC_iS9_llNS7_10__identityEEEvT0_T1_T2_T3_T4_T6_E12temp_storage+72];
	add.s64 	%rd127, %rd125, %rd126;
	ld.shared.u64 	%rd128, [_ZZN3cub18CUB_300001_SM_10006detail6reduce28DeviceReduceSingleTileKernelINS2_10policy_hubIlyN4cuda3std3__44plusIlEEE10Policy1000EPlSC_iS9_llNS7_10__identityEEEvT0_T1_T2_T3_T4_T6_E12temp_storage+80];
	add.s64 	%rd129, %rd127, %rd128;
	ld.shared.u64 	%rd130, [_ZZN3cub18CUB_300001_SM_10006detail6reduce28DeviceReduceSingleTileKernelINS2_10policy_hubIlyN4cuda3std3__44plusIlEEE10Policy1000EPlSC_iS9_llNS7_10__identityEEEvT0_T1_T2_T3_T4_T6_E12temp_storage+88];
	add.s64 	%rd131, %rd129, %rd130;
	ld.shared.u64 	%rd132, [_ZZN3cub18CUB_300001_SM_10006detail6reduce28DeviceReduceSingleTileKernelINS2_10policy_hubIlyN4cuda3std3__44plusIlEEE10Policy1000EPlSC_iS9_llNS7_10__identityEEEvT0_T1_T2_T3_T4_T6_E12temp_storage+96];
	add.s64 	%rd133, %rd131, %rd132;
	ld.shared.u64 	%rd134, [_ZZN3cub18CUB_300001_SM_10006detail6reduce28DeviceReduceSingleTileKernelINS2_10policy_hubIlyN4cuda3std3__44plusIlEEE10Policy1000EPlSC_iS9_llNS7_10__identityEEEvT0_T1_T2_T3_T4_T6_E12temp_storage+104];
	add.s64 	%rd135, %rd133, %rd134;
	ld.shared.u64 	%rd136, [_ZZN3cub18CUB_300001_SM_10006detail6reduce28DeviceReduceSingleTileKernelINS2_10policy_hubIlyN4cuda3std3__44plusIlEEE10Policy1000EPlSC_iS9_llNS7_10__identityEEEvT0_T1_T2_T3_T4_T6_E12temp_storage+112];
	add.s64 	%rd137, %rd135, %rd136;
	ld.shared.u64 	%rd138, [_ZZN3cub18CUB_300001_SM_10006detail6reduce28DeviceReduceSingleTileKernelINS2_10policy_hubIlyN4cuda3std3__44plusIlEEE10Policy1000EPlSC_iS9_llNS7_10__identityEEEvT0_T1_T2_T3_T4_T6_E12temp_storage+120];
	add.s64 	%rd139, %rd137, %rd138;
	ld.shared.u64 	%rd140, [_ZZN3cub18CUB_300001_SM_10006detail6reduce28DeviceReduceSingleTileKernelINS2_10policy_hubIlyN4cuda3std3__44plusIlEEE10Policy1000EPlSC_iS9_llNS7_10__identityEEEvT0_T1_T2_T3_T4_T6_E12temp_storage+128];
	add.s64 	%rd141, %rd139, %rd140;
	ld.shared.u64 	%rd142, [_ZZN3cub18CUB_300001_SM_10006detail6reduce28DeviceReduceSingleTileKernelINS2_10policy_hubIlyN4cuda3std3__44plusIlEEE10Policy1000EPlSC_iS9_llNS7_10__identityEEEvT0_T1_T2_T3_T4_T6_E12temp_storage+136];
	add.s64 	%rd280, %rd141, %rd142;
$L__BB20_37:
	mov.u32 	%r223, %tid.x;
	setp.ne.s32 	%p56, %r223, 0;
	@%p56 bra 	$L__BB20_39;
	add.s64 	%rd264, %rd280, %rd36;
	st.global.u64 	[%rd1], %rd264;
$L__BB20_39:
	ret;

}
	// .globl	_ZN3cub18CUB_300001_SM_10006detail10radix_sort31DeviceRadixSortSingleTileKernelINS1_5radix10policy_hubIiiyE10Policy1000ELNS0_9SortOrderE0EiiyNS1_21identity_decomposer_tEEEvPKT1_PSA_PKT2_PSE_T3_iiT4_
.visible .entry _ZN3cub18CUB_300001_SM_10006detail10radix_sort31DeviceRadixSortSingleTileKernelINS1_5radix10policy_hubIiiyE10Policy1000ELNS0_9SortOrderE0EiiyNS1_21identity_decomposer_tEEEvPKT1_PSA_PKT2_PSE_T3_iiT4_(
	.param .u64 .ptr .align 1 _ZN3cub18CUB_300001_SM_10006detail10radix_sort31DeviceRadixSortSingleTileKernelINS1_5radix10policy_hubIiiyE10Policy1000ELNS0_9SortOrderE0EiiyNS1_21identity_decomposer_tEEEvPKT1_PSA_PKT2_PSE_T3_iiT4__param_0,
	.param .u64 .ptr .align 1 _ZN3cub18CUB_300001_SM_10006detail10radix_sort31DeviceRadixSortSingleTileKernelINS1_5radix10policy_hubIiiyE10Policy1000ELNS0_9SortOrderE0EiiyNS1_21identity_decomposer_tEEEvPKT1_PSA_PKT2_PSE_T3_iiT4__param_1,
	.param .u64 .ptr .align 1 _ZN3cub18CUB_300001_SM_10006detail10radix_sort31DeviceRadixSortSingleTileKernelINS1_5radix10policy_hubIiiyE10Policy1000ELNS0_9SortOrderE0EiiyNS1_21identity_decomposer_tEEEvPKT1_PSA_PKT2_PSE_T3_iiT4__param_2,
	.param .u64 .ptr .align 1 _ZN3cub18CUB_300001_SM_10006detail10radix_sort31DeviceRadixSortSingleTileKernelINS1_5radix10policy_hubIiiyE10Policy1000ELNS0_9SortOrderE0EiiyNS1_21identity_decomposer_tEEEvPKT1_PSA_PKT2_PSE_T3_iiT4__param_3,
	.param .u64 _ZN3cub18CUB_300001_SM_10006detail10radix_sort31DeviceRadixSortSingleTileKernelINS1_5radix10policy_hubIiiyE10Policy1000ELNS0_9SortOrderE0EiiyNS1_21identity_decomposer_tEEEvPKT1_PSA_PKT2_PSE_T3_iiT4__param_4,
	.param .u32 _ZN3cub18CUB_300001_SM_10006detail10radix_sort31DeviceRadixSortSingleTileKernelINS1_5radix10policy_hubIiiyE10Policy1000ELNS0_9SortOrderE0EiiyNS1_21identity_decomposer_tEEEvPKT1_PSA_PKT2_PSE_T3_iiT4__param_5,
	.param .u32 _ZN3cub18CUB_300001_SM_10006detail10radix_sort31DeviceRadixSortSingleTileKernelINS1_5radix10policy_hubIiiyE10Policy1000ELNS0_9SortOrderE0EiiyNS1_21identity_decomposer_tEEEvPKT1_PSA_PKT2_PSE_T3_iiT4__param_6,
	.param .align 1 .b8 _ZN3cub18CUB_300001_SM_10006detail10radix_sort31DeviceRadixSortSingleTileKernelINS1_5radix10policy_hubIiiyE10Policy1000ELNS0_9SortOrderE0EiiyNS1_21identity_decomposer_tEEEvPKT1_PSA_PKT2_PSE_T3_iiT4__param_7[1]
)
.maxntid 256
.minnctapersm 1
{
	.reg .pred 	%p<73>;
	.reg .b16 	%rs<39>;
	.reg .b32 	%r<900>;
	.reg .b64 	%rd<37>;
	// demoted variable
	.shared .align 16 .b8 _ZZN3cub18CUB_300001_SM_10006detail10radix_sort31DeviceRadixSortSingleTileKernelINS1_5radix10policy_hubIiiyE10Policy1000ELNS0_9SortOrderE0EiiyNS1_21identity_decomposer_tEEEvPKT1_PSA_PKT2_PSE_T3_iiT4_E12temp_storage[33856];
	ld.param.u64 	%rd10, [_ZN3cub18CUB_300001_SM_10006detail10radix_sort31DeviceRadixSortSingleTileKernelINS1_5radix10policy_hubIiiyE10Policy1000ELNS0_9SortOrderE0EiiyNS1_21identity_decomposer_tEEEvPKT1_PSA_PKT2_PSE_T3_iiT4__param_0];
	ld.param.u64 	%rd6, [_ZN3cub18CUB_300001_SM_10006detail10radix_sort31DeviceRadixSortSingleTileKernelINS1_5radix10policy_hubIiiyE10Policy1000ELNS0_9SortOrderE0EiiyNS1_21identity_decomposer_tEEEvPKT1_PSA_PKT2_PSE_T3_iiT4__param_1];
	ld.param.u64 	%rd7, [_ZN3cub18CUB_300001_SM_10006detail10radix_sort31DeviceRadixSortSingleTileKernelINS1_5radix10policy_hubIiiyE10Policy1000ELNS0_9SortOrderE0EiiyNS1_21identity_decomposer_tEEEvPKT1_PSA_PKT2_PSE_T3_iiT4__param_2];
	ld.param.u64 	%rd8, [_ZN3cub18CUB_300001_SM_10006detail10radix_sort31DeviceRadixSortSingleTileKernelINS1_5radix10policy_hubIiiyE10Policy1000ELNS0_9SortOrderE0EiiyNS1_21identity_decomposer_tEEEvPKT1_PSA_PKT2_PSE_T3_iiT4__param_3];
	ld.param.u64 	%rd9, [_ZN3cub18CUB_300001_SM_10006detail10radix_sort31DeviceRadixSortSingleTileKernelINS1_5radix10policy_hubIiiyE10Policy1000ELNS0_9SortOrderE0EiiyNS1_21identity_decomposer_tEEEvPKT1_PSA_PKT2_PSE_T3_iiT4__param_4];
	ld.param.u32 	%r303, [_ZN3cub18CUB_300001_SM_10006detail10radix_sort31DeviceRadixSortSingleTileKernelINS1_5radix10policy_hubIiiyE10Policy1000ELNS0_9SortOrderE0EiiyNS1_21identity_decomposer_tEEEvPKT1_PSA_PKT2_PSE_T3_iiT4__param_5];
	ld.param.u32 	%r304, [_ZN3cub18CUB_300001_SM_10006detail10radix_sort31DeviceRadixSortSingleTileKernelINS1_5radix10policy_hubIiiyE10Policy1000ELNS0_9SortOrderE0EiiyNS1_21identity_decomposer_tEEEvPKT1_PSA_PKT2_PSE_T3_iiT4__param_6];
	cvta.to.global.u64 	%rd11, %rd10;
	cvt.u32.u64 	%r1, %rd9;
	mov.u32 	%r2, %tid.x;
	mul.lo.s32 	%r3, %r2, 19;
	setp.ge.s32 	%p1, %r3, %r1;
	mul.wide.u32 	%rd12, %r3, 4;
	add.s64 	%rd1, %rd11, %rd12;
	mov.b32 	%r878, -1;
	@%p1 bra 	$L__BB21_2;
	ld.global.u32 	%r306, [%rd1];
	xor.b32  	%r878, %r306, -2147483648;
$L__BB21_2:
	add.s32 	%r6, %r3, 1;
	setp.ge.s32 	%p2, %r6, %r1;
	mov.b32 	%r877, -1;
	@%p2 bra 	$L__BB21_4;
	ld.global.u32 	%r308, [%rd1+4];
	xor.b32  	%r877, %r308, -2147483648;
$L__BB21_4:
	add.s32 	%r9, %r3, 2;
	setp.ge.s32 	%p3, %r9, %r1;
	mov.b32 	%r876, -1;
	@%p3 bra 	$L__BB21_6;
	ld.global.u32 	%r310, [%rd1+8];
	xor.b32  	%r876, %r310, -2147483648;
$L__BB21_6:
	add.s32 	%r12, %r3, 3;
	setp.ge.s32 	%p4, %r12, %r1;
	mov.b32 	%r875, -1;
	@%p4 bra 	$L__BB21_8;
	ld.global.u32 	%r312, [%rd1+12];
	xor.b32  	%r875, %r312, -2147483648;
$L__BB21_8:
	add.s32 	%r15, %r3, 4;
	setp.ge.s32 	%p5, %r15, %r1;
	mov.b32 	%r874, -1;
	@%p5 bra 	$L__BB21_10;
	ld.global.u32 	%r314, [%rd1+16];
	xor.b32  	%r874, %r314, -2147483648;
$L__BB21_10:
	add.s32 	%r18, %r3, 5;
	setp.ge.s32 	%p6, %r18, %r1;
	mov.b32 	%r873, -1;
	@%p6 bra 	$L__BB21_12;
	ld.global.u32 	%r316, [%rd1+20];
	xor.b32  	%r873, %r316, -2147483648;
$L__BB21_12:
	add.s32 	%r21, %r3, 6;
	setp.ge.s32 	%p7, %r21, %r1;
	mov.b32 	%r872, -1;
	@%p7 bra 	$L__BB21_14;
	ld.global.u32 	%r318, [%rd1+24];
	xor.b32  	%r872, %r318, -2147483648;
$L__BB21_14:
	add.s32 	%r24, %r3, 7;
	setp.ge.s32 	%p8, %r24, %r1;
	mov.b32 	%r871, -1;
	@%p8 bra 	$L__BB21_16;
	ld.global.u32 	%r320, [%rd1+28];
	xor.b32  	%r871, %r320, -2147483648;
$L__BB21_16:
	add.s32 	%r27, %r3, 8;
	setp.ge.s32 	%p9, %r27, %r1;
	mov.b32 	%r870, -1;
	@%p9 bra 	$L__BB21_18;
	ld.global.u32 	%r322, [%rd1+32];
	xor.b32  	%r870, %r322, -2147483648;
$L__BB21_18:
	add.s32 	%r30, %r3, 9;
	setp.ge.s32 	%p10, %r30, %r1;
	mov.b32 	%r869, -1;
	@%p10 bra 	$L__BB21_20;
	ld.global.u32 	%r324, [%rd1+36];
	xor.b32  	%r869, %r324, -2147483648;
$L__BB21_20:
	add.s32 	%r33, %r3, 10;
	setp.ge.s32 	%p11, %r33, %r1;
	mov.b32 	%r868, -1;
	@%p11 bra 	$L__BB21_22;
	ld.global.u32 	%r326, [%rd1+40];
	xor.b32  	%r868, %r326, -2147483648;
$L__BB21_22:
	add.s32 	%r36, %r3, 11;
	setp.ge.s32 	%p12, %r36, %r1;
	mov.b32 	%r867, -1;
	@%p12 bra 	$L__BB21_24;
	ld.global.u32 	%r328, [%rd1+44];
	xor.b32  	%r867, %r328, -2147483648;
$L__BB21_24:
	add.s32 	%r39, %r3, 12;
	setp.ge.s32 	%p13, %r39, %r1;
	mov.b32 	%r866, -1;
	@%p13 bra 	$L__BB21_26;
	ld.global.u32 	%r330, [%rd1+48];
	xor.b32  	%r866, %r330, -2147483648;
$L__BB21_26:
	add.s32 	%r42, %r3, 13;
	setp.ge.s32 	%p14, %r42, %r1;
	mov.b32 	%r865, -1;
	@%p14 bra 	$L__BB21_28;
	ld.global.u32 	%r332, [%rd1+52];
	xor.b32  	%r865, %r332, -2147483648;
$L__BB21_28:
	add.s32 	%r45, %r3, 14;
	setp.ge.s32 	%p15, %r45, %r1;
	mov.b32 	%r864, -1;
	@%p15 bra 	$L__BB21_30;
	ld.global.u32 	%r334, [%rd1+56];
	xor.b32  	%r864, %r334, -2147483648;
$L__BB21_30:
	add.s32 	%r48, %r3, 15;
	setp.ge.s32 	%p16, %r48, %r1;
	mov.b32 	%r863, -1;
	@%p16 bra 	$L__BB21_32;
	ld.global.u32 	%r336, [%rd1+60];
	xor.b32  	%r863, %r336, -2147483648;
$L__BB21_32:
	add.s32 	%r51, %r3, 16;
	setp.ge.s32 	%p17, %r51, %r1;
	mov.b32 	%r862, -1;
	@%p17 bra 	$L__BB21_34;
	ld.global.u32 	%r338, [%rd1+64];
	xor.b32  	%r862, %r338, -2147483648;
$L__BB21_34:
	add.s32 	%r54, %r3, 17;
	setp.ge.s32 	%p18, %r54, %r1;
	mov.b32 	%r861, -1;
	@%p18 bra 	$L__BB21_36;
	ld.global.u32 	%r340, [%rd1+68];
	xor.b32  	%r861, %r340, -2147483648;
$L__BB21_36:
	add.s32 	%r57, %r3, 18;
	setp.ge.s32 	%p19, %r57, %r1;
	mov.b32 	%r860, -1;
	@%p19 bra 	$L__BB21_38;
	ld.global.u32 	%r342, [%rd1+72];
	xor.b32  	%r860, %r342, -2147483648;
$L__BB21_38:
	bar.sync 	0;
	mov.b64 	{%r344, %r345}, %rd9;
	shfl.sync.idx.b32	%r60|%p20, %r344, 0, 31, -1;
	shfl.sync.idx.b32	%r346|%p21, %r345, 0, 31, -1;
	mov.b64 	%rd2, {%r60, %r346};
	setp.ge.s32 	%p22, %r3, %r60;
	cvta.to.global.u64 	%rd13, %rd7;
	add.s64 	%rd3, %rd13, %rd12;
	@%p22 bra 	$L__BB21_40;
	ld.global.u32 	%r897, [%rd3];
$L__BB21_40:
	setp.ge.s32 	%p23, %r6, %r60;
	@%p23 bra 	$L__BB21_42;
	ld.global.u32 	%r896, [%rd3+4];
$L__BB21_42:
	setp.ge.s32 	%p24, %r9, %r60;
	@%p24 bra 	$L__BB21_44;
	ld.global.u32 	%r895, [%rd3+8];
$L__BB21_44:
	setp.ge.s32 	%p25, %r12, %r60;
	@%p25 bra 	$L__BB21_46;
	ld.global.u32 	%r894, [%rd3+12];
$L__BB21_46:
	setp.ge.s32 	%p26, %r15, %r60;
	@%p26 bra 	$L__BB21_48;
	ld.global.u32 	%r893, [%rd3+16];
$L__BB21_48:
	setp.ge.s32 	%p27, %r18, %r60;
	@%p27 bra 	$L__BB21_50;
	ld.global.u32 	%r892, [%rd3+20];
$L__BB21_50:
	setp.ge.s32 	%p28, %r21, %r60;
	@%p28 bra 	$L__BB21_52;
	ld.global.u32 	%r891, [%rd3+24];
$L__BB21_52:
	setp.ge.s32 	%p29, %r24, %r60;
	@%p29 bra 	$L__BB21_54;
	ld.global.u32 	%r890, [%rd3+28];
$L__BB21_54:
	setp.ge.s32 	%p30, %r27, %r60;
	@%p30 bra 	$L__BB21_56;
	ld.global.u32 	%r889, [%rd3+32];
$L__BB21_56:
	setp.ge.s32 	%p31, %r30, %r60;
	@%p31 bra 	$L__BB21_58;
	ld.global.u32 	%r888, [%rd3+36];
$L__BB21_58:
	setp.ge.s32 	%p32, %r33, %r60;
	@%p32 bra 	$L__BB21_60;
	ld.global.u32 	%r887, [%rd3+40];
$L__BB21_60:
	setp.ge.s32 	%p33, %r36, %r60;
	@%p33 bra 	$L__BB21_62;
	ld.global.u32 	%r886, [%rd3+44];
$L__BB21_62:
	setp.ge.s32 	%p34, %r39, %r60;
	@%p34 bra 	$L__BB21_64;
	ld.global.u32 	%r885, [%rd3+48];
$L__BB21_64:
	setp.ge.s32 	%p35, %r42, %r60;
	@%p35 bra 	$L__BB21_66;
	ld.global.u32 	%r884, [%rd3+52];
$L__BB21_66:
	setp.ge.s32 	%p36, %r45, %r60;
	@%p36 bra 	$L__BB21_68;
	ld.global.u32 	%r883, [%rd3+56];
$L__BB21_68:
	setp.ge.s32 	%p37, %r48, %r60;
	@%p37 bra 	$L__BB21_70;
	ld.global.u32 	%r882, [%rd3+60];
$L__BB21_70:
	setp.ge.s32 	%p38, %r51, %r60;
	@%p38 bra 	$L__BB21_72;
	ld.global.u32 	%r881, [%rd3+64];
$L__BB21_72:
	setp.ge.s32 	%p39, %r54, %r60;
	@%p39 bra 	$L__BB21_74;
	ld.global.u32 	%r880, [%rd3+68];
$L__BB21_74:
	setp.ge.s32 	%p40, %r57, %r60;
	@%p40 bra 	$L__BB21_76;
	ld.global.u32 	%r879, [%rd3+72];
$L__BB21_76:
	bar.sync 	0;
	shr.u32 	%r99, %r2, 5;
	shl.b32 	%r366, %r2, 2;
	mov.u32 	%r367, _ZZN3cub18CUB_300001_SM_10006detail10radix_sort31DeviceRadixSortSingleTileKernelINS1_5radix10policy_hubIiiyE10Policy1000ELNS0_9SortOrderE0EiiyNS1_21identity_decomposer_tEEEvPKT1_PSA_PKT2_PSE_T3_iiT4_E12temp_storage;
	add.s32 	%r100, %r367, %r366;
	shl.b32 	%r368, %r2, 7;
	add.s32 	%r101, %r100, %r368;
	shl.b32 	%r369, %r99, 2;
	add.s32 	%r370, %r367, %r369;
	add.s32 	%r102, %r370, 33792;
	mad.lo.s32 	%r103, %r2, -56, %r101;
	add.s32 	%r859, %r303, 6;
	sub.s32 	%r858, %r304, %r303;
$L__BB21_77:
	add.s32 	%r430, %r859, -6;
	min.s32 	%r373, %r858, 6;
	mov.b32 	%r459, 0;
	st.shared.u32 	[%r100], %r459;
	st.shared.u32 	[%r100+1024], %r459;
	st.shared.u32 	[%r100+2048], %r459;
	st.shared.u32 	[%r100+3072], %r459;
	st.shared.u32 	[%r100+4096], %r459;
	st.shared.u32 	[%r100+5120], %r459;
	st.shared.u32 	[%r100+6144], %r459;
	st.shared.u32 	[%r100+7168], %r459;
	st.shared.u32 	[%r100+8192], %r459;
	st.shared.u32 	[%r100+9216], %r459;
	st.shared.u32 	[%r100+10240], %r459;
	st.shared.u32 	[%r100+11264], %r459;
	st.shared.u32 	[%r100+12288], %r459;
	st.shared.u32 	[%r100+13312], %r459;
	st.shared.u32 	[%r100+14336], %r459;
	st.shared.u32 	[%r100+15360], %r459;
	st.shared.u32 	[%r100+16384], %r459;
	st.shared.u32 	[%r100+17408], %r459;
	st.shared.u32 	[%r100+18432], %r459;
	st.shared.u32 	[%r100+19456], %r459;
	st.shared.u32 	[%r100+20480], %r459;
	st.shared.u32 	[%r100+21504], %r459;
	st.shared.u32 	[%r100+22528], %r459;
	st.shared.u32 	[%r100+23552], %r459;
	st.shared.u32 	[%r100+24576], %r459;
	st.shared.u32 	[%r100+25600], %r459;
	st.shared.u32 	[%r100+26624], %r459;
	st.shared.u32 	[%r100+27648], %r459;
	st.shared.u32 	[%r100+28672], %r459;
	st.shared.u32 	[%r100+29696], %r459;
	st.shared.u32 	[%r100+30720], %r459;
	st.shared.u32 	[%r100+31744], %r459;
	st.shared.u32 	[%r100+32768], %r459;
	// begin inline asm
	bmsk.clamp.b32 %r371, %r459, %r373;
	// end inline asm
	// begin inline asm
	shr.b32 %r374, %r878, %r430;
	// end inline asm
	and.b32  	%r462, %r371, %r374;
	shl.b32 	%r463, %r462, 10;
	and.b32  	%r464, %r463, 31744;
	add.s32 	%r465, %r100, %r464;
	shr.u32 	%r466, %r462, 4;
	and.b32  	%r467, %r466, 268435454;
	add.s32 	%r147, %r465, %r467;
	ld.shared.u16 	%rs1, [%r147];
	add.s16 	%rs20, %rs1, 1;
	st.shared.u16 	[%r147], %rs20;
	// begin inline asm
	shr.b32 %r377, %r877, %r430;
	// end inline asm
	and.b32  	%r468, %r371, %r377;
	shl.b32 	%r469, %r468, 10;
	and.b32  	%r470, %r469, 31744;
	add.s32 	%r471, %r100, %r470;
	shr.u32 	%r472, %r468, 4;
	and.b32  	%r473, %r472, 268435454;
	add.s32 	%r148, %r471, %r473;
	ld.shared.u16 	%rs2, [%r148];
	add.s16 	%rs21, %rs2, 1;
	st.shared.u16 	[%r148], %rs21;
	// begin inline asm
	shr.b32 %r380, %r876, %r430;
	// end inline asm
	and.b32  	%r474, %r371, %r380;
	shl.b32 	%r475, %r474, 10;
	and.b32  	%r476, %r475, 31744;
	add.s32 	%r477, %r100, %r476;
	shr.u32 	%r478, %r474, 4;
	and.b32  	%r479, %r478, 268435454;
	add.s32 	%r149, %r477, %r479;
	ld.shared.u16 	%rs3, [%r149];
	add.s16 	%rs22, %rs3, 1;
	st.shared.u16 	[%r149], %rs22;
	// begin inline asm
	shr.b32 %r383, %r875, %r430;
	// end inline asm
	and.b32  	%r480, %r371, %r383;
	shl.b32 	%r481, %r480, 10;
	and.b32  	%r482, %r481, 31744;
	add.s32 	%r483, %r100, %r482;
	shr.u32 	%r484, %r480, 4;
	and.b32  	%r485, %r484, 268435454;
	add.s32 	%r150, %r483, %r485;
	ld.shared.u16 	%rs4, [%r150];
	add.s16 	%rs23, %rs4, 1;
	st.shared.u16 	[%r150], %rs23;
	// begin inline asm
	shr.b32 %r386, %r874, %r430;
	// end inline asm
	and.b32  	%r486, %r371, %r386;
	shl.b32 	%r487, %r486, 10;
	and.b32  	%r488, %r487, 31744;
	add.s32 	%r489, %r100, %r488;
	shr.u32 	%r490, %r486, 4;
	and.b32  	%r491, %r490, 268435454;
	add.s32 	%r151, %r489, %r491;
	ld.shared.u16 	%rs5, [%r151];
	add.s16 	%rs24, %rs5, 1;
	st.shared.u16 	[%r151], %rs24;
	// begin inline asm
	shr.b32 %r389, %r873, %r430;
	// end inline asm
	and.b32  	%r492, %r371, %r389;
	shl.b32 	%r493, %r492, 10;
	and.b32  	%r494, %r493, 31744;
	add.s32 	%r495, %r100, %r494;
	shr.u32 	%r496, %r492, 4;
	and.b32  	%r497, %r496, 268435454;
	add.s32 	%r152, %r495, %r497;
	ld.shared.u16 	%rs6, [%r152];
	add.s16 	%rs25, %rs6, 1;
	st.shared.u16 	[%r152], %rs25;
	// begin inline asm
	shr.b32 %r392, %r872, %r430;
	// end inline asm
	and.b32  	%r498, %r371, %r392;
	shl.b32 	%r499, %r498, 10;
	and.b32  	%r500, %r499, 31744;
	add.s32 	%r501, %r100, %r500;
	shr.u32 	%r502, %r498, 4;
	and.b32  	%r503, %r502, 268435454;
	add.s32 	%r153, %r501, %r503;
	ld.shared.u16 	%rs7, [%r153];
	add.s16 	%rs26, %rs7, 1;
	st.shared.u16 	[%r153], %rs26;
	// begin inline asm
	shr.b32 %r395, %r871, %r430;
	// end inline asm
	and.b32  	%r504, %r371, %r395;
	shl.b32 	%r505, %r504, 10;
	and.b32  	%r506, %r505, 31744;
	add.s32 	%r507, %r100, %r506;
	shr.u32 	%r508, %r504, 4;
	and.b32  	%r509, %r508, 268435454;
	add.s32 	%r154, %r507, %r509;
	ld.shared.u16 	%rs8, [%r154];
	add.s16 	%rs27, %rs8, 1;
	st.shared.u16 	[%r154], %rs27;
	// begin inline asm
	shr.b32 %r398, %r870, %r430;
	// end inline asm
	and.b32  	%r510, %r371, %r398;
	shl.b32 	%r511, %r510, 10;
	and.b32  	%r512, %r511, 31744;
	add.s32 	%r513, %r100, %r512;
	shr.u32 	%r514, %r510, 4;
	and.b32  	%r515, %r514, 268435454;
	add.s32 	%r155, %r513, %r515;
	ld.shared.u16 	%rs9, [%r155];
	add.s16 	%rs28, %rs9, 1;
	st.shared.u16 	[%r155], %rs28;
	// begin inline asm
	shr.b32 %r401, %r869, %r430;
	// end inline asm
	and.b32  	%r516, %r371, %r401;
	shl.b32 	%r517, %r516, 10;
	and.b32  	%r518, %r517, 31744;
	add.s32 	%r519, %r100, %r518;
	shr.u32 	%r520, %r516, 4;
	and.b32  	%r521, %r520, 268435454;
	add.s32 	%r156, %r519, %r521;
	ld.shared.u16 	%rs10, [%r156];
	add.s16 	%rs29, %rs10, 1;
	st.shared.u16 	[%r156], %rs29;
	// begin inline asm
	shr.b32 %r404, %r868, %r430;
	// end inline asm
	and.b32  	%r522, %r371, %r404;
	shl.b32 	%r523, %r522, 10;
	and.b32  	%r524, %r523, 31744;
	add.s32 	%r525, %r100, %r524;
	shr.u32 	%r526, %r522, 4;
	and.b32  	%r527, %r526, 268435454;
	add.s32 	%r157, %r525, %r527;
	ld.shared.u16 	%rs11, [%r157];
	add.s16 	%rs30, %rs11, 1;
	st.shared.u16 	[%r157], %rs30;
	// begin inline asm
	shr.b32 %r407, %r867, %r430;
	// end inline asm
	and.b32  	%r528, %r371, %r407;
	shl.b32 	%r529, %r528, 10;
	and.b32  	%r530, %r529, 31744;
	add.s32 	%r531, %r100, %r530;
	shr.u32 	%r532, %r528, 4;
	and.b32  	%r533, %r532, 268435454;
	add.s32 	%r158, %r531, %r533;
	ld.shared.u16 	%rs12, [%r158];
	add.s16 	%rs31, %rs12, 1;
	st.shared.u16 	[%r158], %rs31;
	// begin inline asm
	shr.b32 %r410, %r866, %r430;
	// end inline asm
	and.b32  	%r534, %r371, %r410;
	shl.b32 	%r535, %r534, 10;
	and.b32  	%r536, %r535, 31744;
	add.s32 	%r537, %r100, %r536;
	shr.u32 	%r538, %r534, 4;
	and.b32  	%r539, %r538, 268435454;
	add.s32 	%r159, %r537, %r539;
	ld.shared.u16 	%rs13, [%r159];
	add.s16 	%rs32, %rs13, 1;
	st.shared.u16 	[%r159], %rs32;
	// begin inline asm
	shr.b32 %r413, %r865, %r430;
	// end inline asm
	and.b32  	%r540, %r371, %r413;
	shl.b32 	%r541, %r540, 10;
	and.b32  	%r542, %r541, 31744;
	add.s32 	%r543, %r100, %r542;
	shr.u32 	%r544, %r540, 4;
	and.b32  	%r545, %r544, 268435454;
	add.s32 	%r160, %r543, %r545;
	ld.shared.u16 	%rs14, [%r160];
	add.s16 	%rs33, %rs14, 1;
	st.shared.u16 	[%r160], %rs33;
	// begin inline asm
	shr.b32 %r416, %r864, %r430;
	// end inline asm
	and.b32  	%r546, %r371, %r416;
	shl.b32 	%r547, %r546, 10;
	and.b32  	%r548, %r547, 31744;
	add.s32 	%r549, %r100, %r548;
	shr.u32 	%r550, %r546, 4;
	and.b32  	%r551, %r550, 268435454;
	add.s32 	%r161, %r549, %r551;
	ld.shared.u16 	%rs15, [%r161];
	add.s16 	%rs34, %rs15, 1;
	st.shared.u16 	[%r161], %rs34;
	// begin inline asm
	shr.b32 %r419, %r863, %r430;
	// end inline asm
	and.b32  	%r552, %r371, %r419;
	shl.b32 	%r553, %r552, 10;
	and.b32  	%r554, %r553, 31744;
	add.s32 	%r555, %r100, %r554;
	shr.u32 	%r556, %r552, 4;
	and.b32  	%r557, %r556, 268435454;
	add.s32 	%r162, %r555, %r557;
	ld.shared.u16 	%rs16, [%r162];
	add.s16 	%rs35, %rs16, 1;
	st.shared.u16 	[%r162], %rs35;
	// begin inline asm
	shr.b32 %r422, %r862, %r430;
	// end inline asm
	and.b32  	%r558, %r371, %r422;
	shl.b32 	%r559, %r558, 10;
	and.b32  	%r560, %r559, 31744;
	add.s32 	%r561, %r100, %r560;
	shr.u32 	%r562, %r558, 4;
	and.b32  	%r563, %r562, 268435454;
	add.s32 	%r163, %r561, %r563;
	ld.shared.u16 	%rs17, [%r163];
	add.s16 	%rs36, %rs17, 1;
	st.shared.u16 	[%r163], %rs36;
	// begin inline asm
	shr.b32 %r425, %r861, %r430;
	// end inline asm
	and.b32  	%r564, %r371, %r425;
	shl.b32 	%r565, %r564, 10;
	and.b32  	%r566, %r565, 31744;
	add.s32 	%r567, %r100, %r566;
	shr.u32 	%r568, %r564, 4;
	and.b32  	%r569, %r568, 268435454;
	add.s32 	%r164, %r567, %r569;
	ld.shared.u16 	%rs18, [%r164];
	add.s16 	%rs37, %rs18, 1;
	st.shared.u16 	[%r164], %rs37;
	// begin inline asm
	shr.b32 %r428, %r860, %r430;
	// end inline asm
	and.b32  	%r570, %r371, %r428;
	shl.b32 	%r571, %r570, 10;
	and.b32  	%r572, %r571, 31744;
	add.s32 	%r573, %r100, %r572;
	shr.u32 	%r574, %r570, 4;
	and.b32  	%r575, %r574, 268435454;
	add.s32 	%r165, %r573, %r575;
	ld.shared.u16 	%rs19, [%r165];
	add.s16 	%rs38, %rs19, 1;
	st.shared.u16 	[%r165], %rs38;
	bar.sync 	0;
	ld.shared.u32 	%r166, [%r101];
	ld.shared.u32 	%r576, [%r101+4];
	ld.shared.u32 	%r577, [%r101+8];
	ld.shared.u32 	%r578, [%r101+12];
	ld.shared.u32 	%r579, [%r101+16];
	ld.shared.u32 	%r580, [%r101+20];
	ld.shared.u32 	%r581, [%r101+24];
	ld.shared.u32 	%r582, [%r101+28];
	ld.shared.u32 	%r583, [%r101+32];
	ld.shared.u32 	%r584, [%r101+36];
	ld.shared.u32 	%r585, [%r101+40];
	ld.shared.u32 	%r586, [%r101+44];
	ld.shared.u32 	%r587, [%r101+48];
	ld.shared.u32 	%r588, [%r101+52];
	ld.shared.u32 	%r589, [%r101+56];
	ld.shared.u32 	%r590, [%r101+60];
	ld.shared.u32 	%r591, [%r101+64];
	ld.shared.u32 	%r592, [%r101+68];
	ld.shared.u32 	%r593, [%r101+72];
	ld.shared.u32 	%r594, [%r101+76];
	ld.shared.u32 	%r595, [%r101+80];
	ld.shared.u32 	%r596, [%r101+84];
	ld.shared.u32 	%r597, [%r101+88];
	ld.shared.u32 	%r598, [%r101+92];
	ld.shared.u32 	%r599, [%r101+96];
	ld.shared.u32 	%r600, [%r101+100];
	ld.shared.u32 	%r601, [%r101+104];
	ld.shared.u32 	%r602, [%r101+108];
	ld.shared.u32 	%r603, [%r101+112];
	ld.shared.u32 	%r604, [%r101+116];
	ld.shared.u32 	%r605, [%r101+120];
	ld.shared.u32 	%r606, [%r101+124];
	ld.shared.u32 	%r607, [%r101+128];
	add.s32 	%r167, %r576, %r166;
	add.s32 	%r168, %r577, %r167;
	add.s32 	%r169, %r578, %r168;
	add.s32 	%r170, %r579, %r169;
	add.s32 	%r171, %r580, %r170;
	add.s32 	%r172, %r581, %r171;
	add.s32 	%r173, %r582, %r172;
	add.s32 	%r174, %r583, %r173;
	add.s32 	%r175, %r584, %r174;
	add.s32 	%r176, %r585, %r175;
	add.s32 	%r177, %r586, %r176;
	add.s32 	%r178, %r587, %r177;
	add.s32 	%r179, %r588, %r178;
	add.s32 	%r180, %r589, %r179;
	add.s32 	%r181, %r590, %r180;
	add.s32 	%r182, %r591, %r181;
	add.s32 	%r183, %r592, %r182;
	add.s32 	%r184, %r593, %r183;
	add.s32 	%r185, %r594, %r184;
	add.s32 	%r186, %r595, %r185;
	add.s32 	%r187, %r596, %r186;
	add.s32 	%r188, %r597, %r187;
	add.s32 	%r189, %r598, %r188;
	add.s32 	%r190, %r599, %r189;
	add.s32 	%r191, %r600, %r190;
	add.s32 	%r192, %r601, %r191;
	add.s32 	%r193, %r602, %r192;
	add.s32 	%r194, %r603, %r193;
	add.s32 	%r195, %r604, %r194;
	add.s32 	%r196, %r605, %r195;
	add.s32 	%r197, %r606, %r196;
	add.s32 	%r436, %r607, %r197;
	// begin inline asm
	mov.u32 %r431, %laneid;
	// end inline asm
	mov.b32 	%r434, 1;
	mov.b32 	%r461, -1;
	// begin inline asm
	{  .reg .u32 r0;  .reg .pred p;  shfl.sync.up.b32 r0|p, %r436, %r434, %r459, %r461;  @p add.u32 r0, r0, %r436;  mov.u32 %r432, r0;}
	// end inline asm
	mov.b32 	%r440, 2;
	// begin inline asm
	{  .reg .u32 r0;  .reg .pred p;  shfl.sync.up.b32 r0|p, %r432, %r440, %r459, %r461;  @p add.u32 r0, r0, %r432;  mov.u32 %r438, r0;}
	// end inline asm
	mov.b32 	%r446, 4;
	// begin inline asm
	{  .reg .u32 r0;  .reg .pred p;  shfl.sync.up.b32 r0|p, %r438, %r446, %r459, %r461;  @p add.u32 r0, r0, %r438;  mov.u32 %r444, r0;}
	// end inline asm
	mov.b32 	%r452, 8;
	// begin inline asm
	{  .reg .u32 r0;  .reg .pred p;  shfl.sync.up.b32 r0|p, %r444, %r452, %r459, %r461;  @p add.u32 r0, r0, %r444;  mov.u32 %r450, r0;}
	// end inline asm
	mov.b32 	%r458, 16;
	// begin inline asm
	{  .reg .u32 r0;  .reg .pred p;  shfl.sync.up.b32 r0|p, %r450, %r458, %r459, %r461;  @p add.u32 r0, r0, %r450;  mov.u32 %r456, r0;}
	// end inline asm
	setp.ne.s32 	%p41, %r431, 31;
	@%p41 bra 	$L__BB21_79;
	st.shared.u32 	[%r102], %r456;
$L__BB21_79:
	sub.s32 	%r608, %r456, %r436;
	setp.gt.u32 	%p42, %r2, 31;
	setp.eq.s32 	%p43, %r99, 7;
	setp.eq.s32 	%p44, %r99, 6;
	setp.eq.s32 	%p45, %r99, 5;
	setp.eq.s32 	%p46, %r99, 4;
	setp.eq.s32 	%p47, %r99, 3;
	setp.eq.s32 	%p48, %r99, 2;
	setp.eq.s32 	%p49, %r99, 1;
	bar.sync 	0;
	ld.shared.v4.u32 	{%r609, %r610, %r611, %r612}, [_ZZN3cub18CUB_300001_SM_10006detail10radix_sort31DeviceRadixSortSingleTileKernelINS1_5radix10policy_hubIiiyE10Policy1000ELNS0_9SortOrderE0EiiyNS1_21identity_decomposer_tEEEvPKT1_PSA_PKT2_PSE_T3_iiT4_E12temp_storage+33792];
	selp.b32 	%r613, %r609, %r898, %p49;
	add.s32 	%r614, %r610, %r609;
	selp.b32 	%r615, %r614, %r613, %p48;
	add.s32 	%r616, %r614, %r611;
	selp.b32 	%r617, %r616, %r615, %p47;
	add.s32 	%r618, %r616, %r612;
	selp.b32 	%r619, %r618, %r617, %p46;
	ld.shared.v4.u32 	{%r620, %r621, %r622, %r623}, [_ZZN3cub18CUB_300001_SM_10006detail10radix_sort31DeviceRadixSortSingleTileKernelINS1_5radix10policy_hubIiiyE10Policy1000ELNS0_9SortOrderE0EiiyNS1_21identity_decomposer_tEEEvPKT1_PSA_PKT2_PSE_T3_iiT4_E12temp_storage+33808];
	add.s32 	%r624, %r618, %r620;
	selp.b32 	%r625, %r624, %r619, %p45;
	add.s32 	%r626, %r624, %r621;
	selp.b32 	%r627, %r626, %r625, %p44;
	add.s32 	%r628, %r626, %r622;
	selp.b32 	%r898, %r628, %r627, %p43;
	add.s32 	%r202, %r628, %r623;
	setp.ne.s32 	%p50, %r431, 0;
	selp.b32 	%r629, %r608, 0, %p50;
	add.s32 	%r630, %r898, %r629;
	or.pred  	%p51, %p42, %p50;
	selp.b32 	%r899, %r630, %r608, %p42;
	@%p51 bra 	$L__BB21_81;
	shl.b32 	%r899, %r202, 16;
	st.shared.u32 	[_ZZN3cub18CUB_300001_SM_10006detail10radix_sort31DeviceRadixSortSingleTileKernelINS1_5radix10policy_hubIiiyE10Policy1000ELNS0_9SortOrderE0EiiyNS1_21identity_decomposer_tEEEvPKT1_PSA_PKT2_PSE_T3_iiT4_E12temp_storage+33832], %r899;
$L__BB21_81:
	setp.eq.s32 	%p52, %r2, 0;
	bar.sync 	0;
	ld.shared.u32 	%r631, [_ZZN3cub18CUB_300001_SM_10006detail10radix_sort31DeviceRadixSortSingleTileKernelINS1_5radix10policy_hubIiiyE10Policy1000ELNS0_9SortOrderE0EiiyNS1_21identity_decomposer_tEEEvPKT1_PSA_PKT2_PSE_T3_iiT4_E12temp_storage+33832];
	selp.b32 	%r632, 0, %r631, %p52;
	add.s32 	%r633, %r899, %r632;
	add.s32 	%r634, %r166, %r633;
	add.s32 	%r635, %r167, %r633;
	add.s32 	%r636, %r168, %r633;
	add.s32 	%r637, %r169, %r633;
	add.s32 	%r638, %r170, %r633;
	add.s32 	%r639, %r171, %r633;
	add.s32 	%r640, %r172, %r633;
	add.s32 	%r641, %r173, %r633;
	add.s32 	%r642, %r174, %r633;
	add.s32 	%r643, %r175, %r633;
	add.s32 	%r644, %r176, %r633;
	add.s32 	%r645, %r177, %r633;
	add.s32 	%r646, %r178, %r633;
	add.s32 	%r647, %r179, %r633;
	add.s32 	%r648, %r180, %r633;
	add.s32 	%r649, %r181, %r633;
	add.s32 	%r650, %r182, %r633;
	add.s32 	%r651, %r183, %r633;
	add.s32 	%r652, %r184, %r633;
	add.s32 	%r653, %r185, %r633;
	add.s32 	%r654, %r186, %r633;
	add.s32 	%r655, %r187, %r633;
	add.s32 	%r656, %r188, %r633;
	add.s32 	%r657, %r189, %r633;
	add.s32 	%r658, %r190, %r633;
	add.s32 	%r659, %r191, %r633;
	add.s32 	%r660, %r192, %r633;
	add.s32 	%r661, %r193, %r633;
	add.s32 	%r662, %r194, %r633;
	add.s32 	%r663, %r195, %r633;
	add.s32 	%r664, %r196, %r633;
	add.s32 	%r665, %r197, %r633;
	st.shared.u32 	[%r101], %r633;
	st.shared.u32 	[%r101+4], %r634;
	st.shared.u32 	[%r101+8], %r635;
	st.shared.u32 	[%r101+12], %r636;
	st.shared.u32 	[%r101+16], %r637;
	st.shared.u32 	[%r101+20], %r638;
	st.shared.u32 	[%r101+24], %r639;
	st.shared.u32 	[%r101+28], %r640;
	st.shared.u32 	[%r101+32], %r641;
	st.shared.u32 	[%r101+36], %r642;
	st.shared.u32 	[%r101+40], %r643;
	st.shared.u32 	[%r101+44], %r644;
	st.shared.u32 	[%r101+48], %r645;
	st.shared.u32 	[%r101+52], %r646;
	st.shared.u32 	[%r101+56], %r647;
	st.shared.u32 	[%r101+60], %r648;
	st.shared.u32 	[%r101+64], %r649;
	st.shared.u32 	[%r101+68], %r650;
	st.shared.u32 	[%r101+72], %r651;
	st.shared.u32 	[%r101+76], %r652;
	st.shared.u32 	[%r101+80], %r653;
	st.shared.u32 	[%r101+84], %r654;
	st.shared.u32 	[%r101+88], %r655;
	st.shared.u32 	[%r101+92], %r656;
	st.shared.u32 	[%r101+96], %r657;
	st.shared.u32 	[%r101+100], %r658;
	st.shared.u32 	[%r101+104], %r659;
	st.shared.u32 	[%r101+108], %r660;
	st.shared.u32 	[%r101+112], %r661;
	st.shared.u32 	[%r101+116], %r662;
	st.shared.u32 	[%r101+120], %r663;
	st.shared.u32 	[%r101+124], %r664;
	st.shared.u32 	[%r101+128], %r665;
	bar.sync 	0;
	cvt.u32.u16 	%r666, %rs1;
	ld.shared.u16 	%r667, [%r147];
	add.s32 	%r206, %r667, %r666;
	cvt.u32.u16 	%r668, %rs2;
	ld.shared.u16 	%r669, [%r148];
	add.s32 	%r207, %r669, %r668;
	cvt.u32.u16 	%r670, %rs3;
	ld.shared.u16 	%r671, [%r149];
	add.s32 	%r208, %r671, %r670;
	cvt.u32.u16 	%r672, %rs4;
	ld.shared.u16 	%r673, [%r150];
	add.s32 	%r209, %r673, %r672;
	cvt.u32.u16 	%r674, %rs5;
	ld.shared.u16 	%r675, [%r151];
	add.s32 	%r210, %r675, %r674;
	cvt.u32.u16 	%r676, %rs6;
	ld.shared.u16 	%r677, [%r152];
	add.s32 	%r211, %r677, %r676;
	cvt.u32.u16 	%r678, %rs7;
	ld.shared.u16 	%r679, [%r153];
	add.s32 	%r212, %r679, %r678;
	cvt.u32.u16 	%r680, %rs8;
	ld.shared.u16 	%r681, [%r154];
	add.s32 	%r213, %r681, %r680;
	cvt.u32.u16 	%r682, %rs9;
	ld.shared.u16 	%r683, [%r155];
	add.s32 	%r214, %r683, %r682;
	cvt.u32.u16 	%r684, %rs10;
	ld.shared.u16 	%r685, [%r156];
	add.s32 	%r215, %r685, %r684;
	cvt.u32.u16 	%r686, %rs11;
	ld.shared.u16 	%r687, [%r157];
	add.s32 	%r216, %r687, %r686;
	cvt.u32.u16 	%r688, %rs12;
	ld.shared.u16 	%r689, [%r158];
	add.s32 	%r217, %r689, %r688;
	cvt.u32.u16 	%r690, %rs13;
	ld.shared.u16 	%r691, [%r159];
	add.s32 	%r218, %r691, %r690;
	cvt.u32.u16 	%r692, %rs14;
	ld.shared.u16 	%r693, [%r160];
	add.s32 	%r219, %r693, %r692;
	cvt.u32.u16 	%r694, %rs15;
	ld.shared.u16 	%r695, [%r161];
	add.s32 	%r220, %r695, %r694;
	cvt.u32.u16 	%r696, %rs16;
	ld.shared.u16 	%r697, [%r162];
	add.s32 	%r221, %r697, %r696;
	cvt.u32.u16 	%r698, %rs17;
	ld.shared.u16 	%r699, [%r163];
	add.s32 	%r222, %r699, %r698;
	cvt.u32.u16 	%r700, %rs18;
	ld.shared.u16 	%r701, [%r164];
	add.s32 	%r223, %r701, %r700;
	cvt.u32.u16 	%r702, %rs19;
	ld.shared.u16 	%r703, [%r165];
	add.s32 	%r224, %r703, %r702;
	bar.sync 	0;
	setp.lt.s32 	%p53, %r859, %r304;
	@%p53 bra 	$L__BB21_121;
	cvt.u64.u32 	%rd15, %r2;
	shl.b32 	%r704, %r206, 2;
	mov.u32 	%r705, _ZZN3cub18CUB_300001_SM_10006detail10radix_sort31DeviceRadixSortSingleTileKernelINS1_5radix10policy_hubIiiyE10Policy1000ELNS0_9SortOrderE0EiiyNS1_21identity_decomposer_tEEEvPKT1_PSA_PKT2_PSE_T3_iiT4_E12temp_storage;
	add.s32 	%r706, %r705, %r704;
	st.shared.u32 	[%r706], %r878;
	shl.b32 	%r707, %r207, 2;
	add.s32 	%r708, %r705, %r707;
	st.shared.u32 	[%r708], %r877;
	shl.b32 	%r709, %r208, 2;
	add.s32 	%r710, %r705, %r709;
	st.shared.u32 	[%r710], %r876;
	shl.b32 	%r711, %r209, 2;
	add.s32 	%r712, %r705, %r711;
	st.shared.u32 	[%r712], %r875;
	shl.b32 	%r713, %r210, 2;
	add.s32 	%r714, %r705, %r713;
	st.shared.u32 	[%r714], %r874;
	shl.b32 	%r715, %r211, 2;
	add.s32 	%r716, %r705, %r715;
	st.shared.u32 	[%r716], %r873;
	shl.b32 	%r717, %r212, 2;
	add.s32 	%r718, %r705, %r717;
	st.shared.u32 	[%r718], %r872;
	shl.b32 	%r719, %r213, 2;
	add.s32 	%r720, %r705, %r719;
	st.shared.u32 	[%r720], %r871;
	shl.b32 	%r721, %r214, 2;
	add.s32 	%r722, %r705, %r721;
	st.shared.u32 	[%r722], %r870;
	shl.b32 	%r723, %r215, 2;
	add.s32 	%r724, %r705, %r723;
	st.shared.u32 	[%r724], %r869;
	shl.b32 	%r725, %r216, 2;
	add.s32 	%r726, %r705, %r725;
	st.shared.u32 	[%r726], %r868;
	shl.b32 	%r727, %r217, 2;
	add.s32 	%r728, %r705, %r727;
	st.shared.u32 	[%r728], %r867;
	shl.b32 	%r729, %r218, 2;
	add.s32 	%r730, %r705, %r729;
	st.shared.u32 	[%r730], %r866;
	shl.b32 	%r731, %r219, 2;
	add.s32 	%r732, %r705, %r731;
	st.shared.u32 	[%r732], %r865;
	shl.b32 	%r733, %r220, 2;
	add.s32 	%r734, %r705, %r733;
	st.shared.u32 	[%r734], %r864;
	shl.b32 	%r735, %r221, 2;
	add.s32 	%r736, %r705, %r735;
	st.shared.u32 	[%r736], %r863;
	shl.b32 	%r737, %r222, 2;
	add.s32 	%r738, %r705, %r737;
	st.shared.u32 	[%r738], %r862;
	shl.b32 	%r739, %r223, 2;
	add.s32 	%r740, %r705, %r739;
	st.shared.u32 	[%r740], %r861;
	shl.b32 	%r741, %r224, 2;
	add.s32 	%r742, %r705, %r741;
	st.shared.u32 	[%r742], %r860;
	bar.sync 	0;
	mad.lo.s32 	%r225, %r2, -72, %r103;
	ld.shared.u32 	%r226, [%r225];
	ld.shared.u32 	%r227, [%r225+1024];
	ld.shared.u32 	%r228, [%r225+2048];
	ld.shared.u32 	%r229, [%r225+3072];
	ld.shared.u32 	%r230, [%r225+4096];
	ld.shared.u32 	%r231, [%r225+5120];
	ld.shared.u32 	%r232, [%r225+6144];
	ld.shared.u32 	%r233, [%r225+7168];
	ld.shared.u32 	%r234, [%r225+8192];
	ld.shared.u32 	%r235, [%r225+9216];
	ld.shared.u32 	%r236, [%r225+10240];
	ld.shared.u32 	%r237, [%r225+11264];
	ld.shared.u32 	%r238, [%r225+12288];
	ld.shared.u32 	%r239, [%r225+13312];
	ld.shared.u32 	%r240, [%r225+14336];
	ld.shared.u32 	%r241, [%r225+15360];
	ld.shared.u32 	%r242, [%r225+16384];
	ld.shared.u32 	%r243, [%r225+17408];
	ld.shared.u32 	%r244, [%r225+18432];
	bar.sync 	0;
	st.shared.u32 	[%r706], %r897;
	st.shared.u32 	[%r708], %r896;
	st.shared.u32 	[%r710], %r895;
	st.shared.u32 	[%r712], %r894;
	st.shared.u32 	[%r714], %r893;
	st.shared.u32 	[%r716], %r892;
	st.shared.u32 	[%r718], %r891;
	st.shared.u32 	[%r720], %r890;
	st.shared.u32 	[%r722], %r889;
	st.shared.u32 	[%r724], %r888;
	st.shared.u32 	[%r726], %r887;
	st.shared.u32 	[%r728], %r886;
	st.shared.u32 	[%r730], %r885;
	st.shared.u32 	[%r732], %r884;
	st.shared.u32 	[%r734], %r883;
	st.shared.u32 	[%r736], %r882;
	st.shared.u32 	[%r738], %r881;
	st.shared.u32 	[%r740], %r880;
	st.shared.u32 	[%r742], %r879;
	bar.sync 	0;
	ld.shared.u32 	%r245, [%r225+1024];
	ld.shared.u32 	%r246, [%r225+2048];
	ld.shared.u32 	%r247, [%r225+3072];
	ld.shared.u32 	%r248, [%r225+4096];
	ld.shared.u32 	%r249, [%r225+5120];
	ld.shared.u32 	%r250, [%r225+6144];
	ld.shared.u32 	%r251, [%r225+7168];
	ld.shared.u32 	%r252, [%r225+8192];
	ld.shared.u32 	%r253, [%r225+9216];
	ld.shared.u32 	%r254, [%r225+10240];
	ld.shared.u32 	%r255, [%r225+11264];
	ld.shared.u32 	%r256, [%r225+12288];
	ld.shared.u32 	%r257, [%r225+13312];
	ld.shared.u32 	%r258, [%r225+14336];
	ld.shared.u32 	%r259, [%r225+15360];
	ld.shared.u32 	%r260, [%r225+16384];
	ld.shared.u32 	%r261, [%r225+17408];
	ld.shared.u32 	%r262, [%r225+18432];
	setp.gt.u64 	%p54, %rd2, %rd15;
	cvta.to.global.u64 	%rd16, %rd6;
	mul.wide.u32 	%rd17, %r2, 4;
	add.s64 	%rd4, %rd16, %rd17;
	cvta.to.global.u64 	%rd18, %rd8;
	add.s64 	%rd5, %rd18, %rd17;
	@%p54 bra 	$L__BB21_83;
	bra.uni 	$L__BB21_84;
$L__BB21_83:
	xor.b32  	%r743, %r226, -2147483648;
	ld.shared.u32 	%r744, [%r225];
	st.global.u32 	[%rd4], %r743;
	st.global.u32 	[%rd5], %r744;
$L__BB21_84:
	add.s32 	%r745, %r2, 256;
	cvt.u64.u32 	%rd19, %r745;
	setp.le.u64 	%p55, %rd2, %rd19;
	@%p55 bra 	$L__BB21_86;
	xor.b32  	%r746, %r227, -2147483648;
	st.global.u32 	[%rd4+1024], %r746;
	st.global.u32 	[%rd5+1024], %r245;
$L__BB21_86:
	add.s32 	%r747, %r2, 512;
	cvt.u64.u32 	%rd20, %r747;
	setp.le.u64 	%p56, %rd2, %rd20;
	@%p56 bra 	$L__BB21_88;
	xor.b32  	%r748, %r228, -2147483648;
	st.global.u32 	[%rd4+2048], %r748;
	st.global.u32 	[%rd5+2048], %r246;
$L__BB21_88:
	add.s32 	%r749, %r2, 768;
	cvt.u64.u32 	%rd21, %r749;
	setp.le.u64 	%p57, %rd2, %rd21;
	@%p57 bra 	$L__BB21_90;
	xor.b32  	%r750, %r229, -2147483648;
	st.global.u32 	[%rd4+3072], %r750;
	st.global.u32 	[%rd5+3072], %r247;
$L__BB21_90:
	or.b32  	%r751, %r2, 1024;
	cvt.u64.u32 	%rd22, %r751;
	setp.le.u64 	%p58, %rd2, %rd22;
	@%p58 bra 	$L__BB21_92;
	xor.b32  	%r752, %r230, -2147483648;
	st.global.u32 	[%rd4+4096], %r752;
	st.global.u32 	[%rd5+4096], %r248;
$L__BB21_92:
	add.s32 	%r753, %r2, 1280;
	cvt.u64.u32 	%rd23, %r753;
	setp.le.u64 	%p59, %rd2, %rd23;
	@%p59 bra 	$L__BB21_94;
	xor.b32  	%r754, %r231, -2147483648;
	st.global.u32 	[%rd4+5120], %r754;
	st.global.u32 	[%rd5+5120], %r249;
$L__BB21_94:
	add.s32 	%r755, %r2, 1536;
	cvt.u64.u32 	%rd24, %r755;
	setp.le.u64 	%p60, %rd2, %rd24;
	@%p60 bra 	$L__BB21_96;
	xor.b32  	%r756, %r232, -2147483648;
	st.global.u32 	[%rd4+6144], %r756;
	st.global.u32 	[%rd5+6144], %r250;
$L__BB21_96:
	add.s32 	%r757, %r2, 1792;
	cvt.u64.u32 	%rd25, %r757;
	setp.le.u64 	%p61, %rd2, %rd25;
	@%p61 bra 	$L__BB21_98;
	xor.b32  	%r758, %r233, -2147483648;
	st.global.u32 	[%rd4+7168], %r758;
	st.global.u32 	[%rd5+7168], %r251;
$L__BB21_98:
	or.b32  	%r759, %r2, 2048;
	cvt.u64.u32 	%rd26, %r759;
	setp.le.u64 	%p62, %rd2, %rd26;
	@%p62 bra 	$L__BB21_100;
	xor.b32  	%r760, %r234, -2147483648;
	st.global.u32 	[%rd4+8192], %r760;
	st.global.u32 	[%rd5+8192], %r252;
$L__BB21_100:
	add.s32 	%r761, %r2, 2304;
	cvt.u64.u32 	%rd27, %r761;
	setp.le.u64 	%p63, %rd2, %rd27;
	@%p63 bra 	$L__BB21_102;
	xor.b32  	%r762, %r235, -2147483648;
	st.global.u32 	[%rd4+9216], %r762;
	st.global.u32 	[%rd5+9216], %r253;
$L__BB21_102:
	add.s32 	%r763, %r2, 2560;
	cvt.u64.u32 	%rd28, %r763;
	setp.le.u64 	%p64, %rd2, %rd28;
	@%p64 bra 	$L__BB21_104;
	xor.b32  	%r764, %r236, -2147483648;
	st.global.u32 	[%rd4+10240], %r764;
	st.global.u32 	[%rd5+10240], %r254;
$L__BB21_104:
	add.s32 	%r765, %r2, 2816;
	cvt.u64.u32 	%rd29, %r765;
	setp.le.u64 	%p65, %rd2, %rd29;
	@%p65 bra 	$L__BB21_106;
	xor.b32  	%r766, %r237, -2147483648;
	st.global.u32 	[%rd4+11264], %r766;
	st.global.u32 	[%rd5+11264], %r255;
$L__BB21_106:
	or.b32  	%r767, %r2, 3072;
	cvt.u64.u32 	%rd30, %r767;
	setp.le.u64 	%p66, %rd2, %rd30;
	@%p66 bra 	$L__BB21_108;
	xor.b32  	%r768, %r238, -2147483648;
	st.global.u32 	[%rd4+12288], %r768;
	st.global.u32 	[%rd5+12288], %r256;
$L__BB21_108:
	add.s32 	%r769, %r2, 3328;
	cvt.u64.u32 	%rd31, %r769;
	setp.le.u64 	%p67, %rd2, %rd31;
	@%p67 bra 	$L__BB21_110;
	xor.b32  	%r770, %r239, -2147483648;
	st.global.u32 	[%rd4+13312], %r770;
	st.global.u32 	[%rd5+13312], %r257;
$L__BB21_110:
	add.s32 	%r771, %r2, 3584;
	cvt.u64.u32 	%rd32, %r771;
	setp.le.u64 	%p68, %rd2, %rd32;
	@%p68 bra 	$L__BB21_112;
	xor.b32  	%r772, %r240, -2147483648;
	st.global.u32 	[%rd4+14336], %r772;
	st.global.u32 	[%rd5+14336], %r258;
$L__BB21_112:
	add.s32 	%r773, %r2, 3840;
	cvt.u64.u32 	%rd33, %r773;
	setp.le.u64 	%p69, %rd2, %rd33;
	@%p69 bra 	$L__BB21_114;
	xor.b32  	%r774, %r241, -2147483648;
	st.global.u32 	[%rd4+15360], %r774;
	st.global.u32 	[%rd5+15360], %r259;
$L__BB21_114:
	or.b32  	%r775, %r2, 4096;
	cvt.u64.u32 	%rd34, %r775;
	setp.le.u64 	%p70, %rd2, %rd34;
	@%p70 bra 	$L__BB21_116;
	xor.b32  	%r776, %r242, -2147483648;
	st.global.u32 	[%rd4+16384], %r776;
	st.global.u32 	[%rd5+16384], %r260;
$L__BB21_116:
	add.s32 	%r777, %r2, 4352;
	cvt.u64.u32 	%rd35, %r777;
	setp.le.u64 	%p71, %rd2, %rd35;
	@%p71 bra 	$L__BB21_118;
	xor.b32  	%r778, %r243, -2147483648;
	st.global.u32 	[%rd4+17408], %r778;
	st.global.u32 	[%rd5+17408], %r261;
$L__BB21_118:
	add.s32 	%r779, %r2, 4608;
	cvt.u64.u32 	%rd36, %r779;
	setp.le.u64 	%p72, %rd2, %rd36;
	@%p72 bra 	$L__BB21_120;
	xor.b32  	%r780, %r244, -2147483648;
	st.global.u32 	[%rd4+18432], %r780;
	st.global.u32 	[%rd5+18432], %r262;
$L__BB21_120:
	ret;
$L__BB21_121:
	shl.b32 	%r781, %r206, 2;
	mov.u32 	%r782, _ZZN3cub18CUB_300001_SM_10006detail10radix_sort31DeviceRadixSortSingleTileKernelINS1_5radix10policy_hubIiiyE10Policy1000ELNS0_9SortOrderE0EiiyNS1_21identity_decomposer_tEEEvPKT1_PSA_PKT2_PSE_T3_iiT4_E12temp_storage;
	add.s32 	%r783, %r782, %r781;
	st.shared.u32 	[%r783], %r878;
	shl.b32 	%r784, %r207, 2;
	add.s32 	%r785, %r782, %r784;
	st.shared.u32 	[%r785], %r877;
	shl.b32 	%r786, %r208, 2;
	add.s32 	%r787, %r782, %r786;
	st.shared.u32 	[%r787], %r876;
	shl.b32 	%r788, %r209, 2;
	add.s32 	%r789, %r782, %r788;
	st.shared.u32 	[%r789], %r875;
	shl.b32 	%r790, %r210, 2;
	add.s32 	%r791, %r782, %r790;
	st.shared.u32 	[%r791], %r874;
	shl.b32 	%r792, %r211, 2;
	add.s32 	%r793, %r782, %r792;
	st.shared.u32 	[%r793], %r873;
	shl.b32 	%r794, %r212, 2;
	add.s32 	%r795, %r782, %r794;
	st.shared.u32 	[%r795], %r872;
	shl.b32 	%r796, %r213, 2;
	add.s32 	%r797, %r782, %r796;
	st.shared.u32 	[%r797], %r871;
	shl.b32 	%r798, %r214, 2;
	add.s32 	%r799, %r782, %r798;
	st.shared.u32 	[%r799], %r870;
	shl.b32 	%r800, %r215, 2;
	add.s32 	%r801, %r782, %r800;
	st.shared.u32 	[%r801], %r869;
	shl.b32 	%r802, %r216, 2;
	add.s32 	%r803, %r782, %r802;
	st.shared.u32 	[%r803], %r868;
	shl.b32 	%r804, %r217, 2;
	add.s32 	%r805, %r782, %r804;
	st.shared.u32 	[%r805], %r867;
	shl.b32 	%r806, %r218, 2;
	add.s32 	%r807, %r782, %r806;
	st.shared.u32 	[%r807], %r866;
	shl.b32 	%r808, %r219, 2;
	add.s32 	%r809, %r782, %r808;
	st.shared.u32 	[%r809], %r865;
	shl.b32 	%r810, %r220, 2;
	add.s32 	%r811, %r782, %r810;
	st.shared.u32 	[%r811], %r864;
	shl.b32 	%r812, %r221, 2;
	add.s32 	%r813, %r782, %r812;
	st.shared.u32 	[%r813], %r863;
	shl.b32 	%r814, %r222, 2;
	add.s32 	%r815, %r782, %r814;
	st.shared.u32 	[%r815], %r862;
	shl.b32 	%r816, %r223, 2;
	add.s32 	%r817, %r782, %r816;
	st.shared.u32 	[%r817], %r861;
	shl.b32 	%r818, %r224, 2;
	add.s32 	%r819, %r782, %r818;
	st.shared.u32 	[%r819], %r860;
	bar.sync 	0;
	ld.shared.u32 	%r878, [%r103];
	ld.shared.u32 	%r877, [%r103+4];
	ld.shared.u32 	%r876, [%r103+8];
	ld.shared.u32 	%r875, [%r103+12];
	ld.shared.u32 	%r874, [%r103+16];
	ld.shared.u32 	%r873, [%r103+20];
	ld.shared.u32 	%r872, [%r103+24];
	ld.shared.u32 	%r871, [%r103+28];
	ld.shared.u32 	%r870, [%r103+32];
	ld.shared.u32 	%r869, [%r103+36];
	ld.shared.u32 	%r868, [%r103+40];
	ld.shared.u32 	%r867, [%r103+44];
	ld.shared.u32 	%r866, [%r103+48];
	ld.shared.u32 	%r865, [%r103+52];
	ld.shared.u32 	%r864, [%r103+56];
	ld.shared.u32 	%r863, [%r103+60];
	ld.shared.u32 	%r862, [%r103+64];
	ld.shared.u32 	%r861, [%r103+68];
	ld.shared.u32 	%r860, [%r103+72];
	bar.sync 	0;
	st.shared.u32 	[%r783], %r897;
	st.shared.u32 	[%r785], %r896;
	st.shared.u32 	[%r787], %r895;
	st.shared.u32 	[%r789], %r894;
	st.shared.u32 	[%r791], %r893;
	st.shared.u32 	[%r793], %r892;
	st.shared.u32 	[%r795], %r891;
	st.shared.u32 	[%r797], %r890;
	st.shared.u32 	[%r799], %r889;
	st.shared.u32 	[%r801], %r888;
	st.shared.u32 	[%r803], %r887;
	st.shared.u32 	[%r805], %r886;
	st.shared.u32 	[%r807], %r885;
	st.shared.u32 	[%r809], %r884;
	st.shared.u32 	[%r811], %r883;
	st.shared.u32 	[%r813], %r882;
	st.shared.u32 	[%r815], %r881;
	st.shared.u32 	[%r817], %r880;
	st.shared.u32 	[%r819], %r879;
	bar.sync 	0;
	ld.shared.u32 	%r897, [%r103];
	ld.shared.u32 	%r896, [%r103+4];
	ld.shared.u32 	%r895, [%r103+8];
	ld.shared.u32 	%r894, [%r103+12];
	ld.shared.u32 	%r893, [%r103+16];
	ld.shared.u32 	%r892, [%r103+20];
	ld.shared.u32 	%r891, [%r103+24];
	ld.shared.u32 	%r890, [%r103+28];
	ld.shared.u32 	%r889, [%r103+32];
	ld.shared.u32 	%r888, [%r103+36];
	ld.shared.u32 	%r887, [%r103+40];
	ld.shared.u32 	%r886, [%r103+44];
	ld.shared.u32 	%r885, [%r103+48];
	ld.shared.u32 	%r884, [%r103+52];
	ld.shared.u32 	%r883, [%r103+56];
	ld.shared.u32 	%r882, [%r103+60];
	ld.shared.u32 	%r881, [%r103+64];
	ld.shared.u32 	%r880, [%r103+68];
	ld.shared.u32 	%r879, [%r103+72];
	bar.sync 	0;
	add.s32 	%r859, %r859, 6;
	add.s32 	%r858, %r858, -6;
	bra.uni 	$L__BB21_77;

}
	// .globl	_ZN3cub18CUB_300001_SM_10006detail10radix_sort30DeviceRadixSortHistogramKernelINS1_5radix10policy_hubIiiyE10Policy1000ELNS0_9SortOrderE0EiyNS1_21identity_decomposer_tEEEvPT2_PKT1_SA_iiT3_
.visible .entry _ZN3cub18CUB_300001_SM_10006detail10radix_sort30DeviceRadixSortHistogramKernelINS1_5radix10policy_hubIiiyE10Policy1000ELNS0_9SortOrderE0EiyNS1_21identity_decomposer_tEEEvPT2_PKT1_SA_iiT3_(
	.param .u64 .ptr .align 1 _ZN3cub18CUB_300001_SM_10006detail10radix_sort30DeviceRadixSortHistogramKernelINS1_5radix10policy_hubIiiyE10Policy1000ELNS0_9SortOrderE0EiyNS1_21identity_decomposer_tEEEvPT2_PKT1_SA_iiT3__param_0,
	.param .u64 .ptr .align 1 _ZN3cub18CUB_300001_SM_10006detail10radix_sort30DeviceRadixSortHistogramKernelINS1_5radix10policy_hubIiiyE10Policy1000ELNS0_9SortOrderE0EiyNS1_21identity_decomposer_tEEEvPT2_PKT1_SA_iiT3__param_1,
	.param .u64 _ZN3cub18CUB_300001_SM_10006detail10radix_sort30DeviceRadixSortHistogramKernelINS1_5radix10policy_hubIiiyE10Policy1000ELNS0_9SortOrderE0EiyNS1_21identity_decomposer_tEEEvPT2_PKT1_SA_iiT3__param_2,
	.param .u32 _ZN3cub18CUB_300001_SM_10006detail10radix_sort30DeviceRadixSortHistogramKernelINS1_5radix10policy_hubIiiyE10Policy1000ELNS0_9SortOrderE0EiyNS1_21identity_decomposer_tEEEvPT2_PKT1_SA_iiT3__param_3,
	.param .u32 _ZN3cub18CUB_300001_SM_10006detail10radix_sort30DeviceRadixSortHistogramKernelINS1_5radix10policy_hubIiiyE10Policy1000ELNS0_9SortOrderE0EiyNS1_21identity_decomposer_tEEEvPT2_PKT1_SA_iiT3__param_4,
	.param .align 1 .b8 _ZN3cub18CUB_300001_SM_10006detail10radix_sort30DeviceRadixSortHistogramKernelINS1_5radix10policy_hubIiiyE10Policy1000ELNS0_9SortOrderE0EiyNS1_21identity_decomposer_tEEEvPT2_PKT1_SA_iiT3__param_5[1]
)
.maxntid 128
{
	.reg .pred 	%p<91>;
	.reg .b32 	%r<486>;
	.reg .b64 	%rd<137>;
	// demoted variable
	.shared .align 4 .b8 _ZZN3cub18CUB_300001_SM_10006detail10radix_sort30DeviceRadixSortHistogramKernelINS1_5radix10policy_hubIiiyE10Policy1000ELNS0_9SortOrderE0EiyNS1_21identity_decomposer_tEEEvPT2_PKT1_SA_iiT3_E12temp_storage[4096];
	ld.param.u64 	%rd18, [_ZN3cub18CUB_300001_SM_10006detail10radix_sort30DeviceRadixSortHistogramKernelINS1_5radix10policy_hubIiiyE10Policy1000ELNS0_9SortOrderE0EiyNS1_21identity_decomposer_tEEEvPT2_PKT1_SA_iiT3__param_0];
	ld.param.u64 	%rd19, [_ZN3cub18CUB_300001_SM_10006detail10radix_sort30DeviceRadixSortHistogramKernelINS1_5radix10policy_hubIiiyE10Policy1000ELNS0_9SortOrderE0EiyNS1_21identity_decomposer_tEEEvPT2_PKT1_SA_iiT3__param_1];
	ld.param.u64 	%rd17, [_ZN3cub18CUB_300001_SM_10006detail10radix_sort30DeviceRadixSortHistogramKernelINS1_5radix10policy_hubIiiyE10Policy1000ELNS0_9SortOrderE0EiyNS1_21identity_decomposer_tEEEvPT2_PKT1_SA_iiT3__param_2];
	ld.param.u32 	%r174, [_ZN3cub18CUB_300001_SM_10006detail10radix_sort30DeviceRadixSortHistogramKernelINS1_5radix10policy_hubIiiyE10Policy1000ELNS0_9SortOrderE0EiyNS1_21identity_decomposer_tEEEvPT2_PKT1_SA_iiT3__param_3];
	ld.param.u32 	%r175, [_ZN3cub18CUB_300001_SM_10006detail10radix_sort30DeviceRadixSortHistogramKernelINS1_5radix10policy_hubIiiyE10Policy1000ELNS0_9SortOrderE0EiyNS1_21identity_decomposer_tEEEvPT2_PKT1_SA_iiT3__param_4];
	cvta.to.global.u64 	%rd1, %rd19;
	cvta.to.global.u64 	%rd2, %rd18;
	setp.eq.s64 	%p2, %rd17, 0;
	@%p2 bra 	$L__BB22_153;
	sub.s32 	%r176, %r175, %r174;
	add.s32 	%r177, %r176, 7;
	shr.s32 	%r178, %r177, 31;
	shr.u32 	%r179, %r178, 29;
	add.s32 	%r180, %r177, %r179;
	shr.s32 	%r181, %r180, 3;
	mov.u32 	%r182, %tid.x;
	setp.gt.u32 	%p3, %r182, 255;
	setp.lt.s32 	%p4, %r177, 8;
	mov.u32 	%r183, %ctaid.x;
	shl.b32 	%r184, %r183, 11;
	cvt.u64.u32 	%rd3, %r184;
	mov.u32 	%r185, %nctaid.x;
	shl.b32 	%r186, %r185, 11;
	cvt.u64.u32 	%rd4, %r186;
	add.s32 	%r1, %r181, -1;
	and.b32  	%r2, %r181, 15;
	and.b32  	%r3, %r181, 7;
	add.s32 	%r4, %r3, -1;
	and.b32  	%r5, %r181, 3;
	or.pred  	%p1, %p3, %p4;
	shl.b32 	%r187, %r182, 2;
	mov.u32 	%r188, _ZZN3cub18CUB_300001_SM_10006detail10radix_sort30DeviceRadixSortHistogramKernelINS1_5radix10policy_hubIiiyE10Policy1000ELNS0_9SortOrderE0EiyNS1_21identity_decomposer_tEEEvPT2_PKT1_SA_iiT3_E12temp_storage;
	add.s32 	%r6, %r188, %r187;
	and.b32  	%r7, %r181, 268435440;
	cvt.u64.u32 	%rd5, %r182;
	add.s32 	%r8, %r182, 128;
	add.s32 	%r9, %r182, 256;
	add.s32 	%r10, %r182, 384;
	add.s32 	%r11, %r182, 512;
	add.s32 	%r12, %r182, 640;
	add.s32 	%r13, %r182, 768;
	or.b32  	%r14, %r182, 1024;
	add.s32 	%r15, %r182, 1920;
	and.b32  	%r16, %r181, 268435448;
	and.b32  	%r17, %r181, 1;
	neg.s32 	%r18, %r7;
	add.s32 	%r19, %r6, 8192;
	add.s64 	%rd21, %rd17, -1;
	shr.u64 	%rd22, %rd21, 30;
	add.s64 	%rd23, %rd22, 1;
	min.u64 	%rd6, %rd23, %rd17;
	mov.b64 	%rd135, 0;
$L__BB22_2:
	@%p1 bra 	$L__BB22_30;
	setp.lt.u32 	%p5, %r1, 15;
	mov.b32 	%r439, 0;
	@%p5 bra 	$L__BB22_6;
	mov.u32 	%r436, %r19;
	mov.u32 	%r437, %r18;
$L__BB22_5:
	.pragma "nounroll";
	mov.b32 	%r190, 0;
	st.shared.u32 	[%r436+-8192], %r190;
	st.shared.u32 	[%r436+-7168], %r190;
	st.shared.u32 	[%r436+-6144], %r190;
	st.shared.u32 	[%r436+-5120], %r190;
	st.shared.u32 	[%r436+-4096], %r190;
	st.shared.u32 	[%r436+-3072], %r190;
	st.shared.u32 	[%r436+-2048], %r190;
	st.shared.u32 	[%r436+-1024], %r190;
	st.shared.u32 	[%r436], %r190;
	st.shared.u32 	[%r436+1024], %r190;
	st.shared.u32 	[%r436+2048], %r190;
	st.shared.u32 	[%r436+3072], %r190;
	st.shared.u32 	[%r436+4096], %r190;
	st.shared.u32 	[%r436+5120], %r190;
	st.shared.u32 	[%r436+6144], %r190;
	st.shared.u32 	[%r436+7168], %r190;
	add.s32 	%r437, %r437, 16;
	add.s32 	%r436, %r436, 16384;
	setp.ne.s32 	%p6, %r437, 0;
	mov.u32 	%r439, %r7;
	@%p6 bra 	$L__BB22_5;
$L__BB22_6:
	add.s32 	%r25, %r2, -1;
	setp.eq.s32 	%p7, %r2, 0;
	@%p7 bra 	$L__BB22_16;
	setp.lt.u32 	%p8, %r25, 7;
	@%p8 bra 	$L__BB22_9;
	shl.b32 	%r191, %r439, 10;
	add.s32 	%r192, %r6, %r191;
	mov.b32 	%r193, 0;
	st.shared.u32 	[%r192], %r193;
	st.shared.u32 	[%r192+1024], %r193;
	st.shared.u32 	[%r192+2048], %r193;
	st.shared.u32 	[%r192+3072], %r193;
	st.shared.u32 	[%r192+4096], %r193;
	st.shared.u32 	[%r192+5120], %r193;
	st.shared.u32 	[%r192+6144], %r193;
	st.shared.u32 	[%r192+7168], %r193;
	add.s32 	%r439, %r439, 8;
$L__BB22_9:
	setp.eq.s32 	%p9, %r3, 0;
	@%p9 bra 	$L__BB22_16;
	setp.lt.u32 	%p10, %r4, 3;
	@%p10 bra 	$L__BB22_12;
	shl.b32 	%r194, %r439, 10;
	add.s32 	%r195, %r6, %r194;
	mov.b32 	%r196, 0;
	st.shared.u32 	[%r195], %r196;
	st.shared.u32 	[%r195+1024], %r196;
	st.shared.u32 	[%r195+2048], %r196;
	st.shared.u32 	[%r195+3072], %r196;
	add.s32 	%r439, %r439, 4;
$L__BB22_12:
	setp.eq.s32 	%p11, %r5, 0;
	@%p11 bra 	$L__BB22_16;
	setp.eq.s32 	%p12, %r5, 1;
	shl.b32 	%r197, %r439, 10;
	add.s32 	%r30, %r6, %r197;
	mov.b32 	%r198, 0;
	st.shared.u32 	[%r30], %r198;
	@%p12 bra 	$L__BB22_16;
	setp.eq.s32 	%p13, %r5, 2;
	mov.b32 	%r199, 0;
	st.shared.u32 	[%r30+1024], %r199;
	@%p13 bra 	$L__BB22_16;
	mov.b32 	%r200, 0;
	st.shared.u32 	[%r30+2048], %r200;
$L__BB22_16:
	cvt.u32.u64 	%r201, %rd5;
	setp.gt.u32 	%p14, %r201, 127;
	@%p14 bra 	$L__BB22_30;
	setp.lt.u32 	%p15, %r1, 15;
	mov.b32 	%r443, 0;
	@%p15 bra 	$L__BB22_20;
	mov.b32 	%r441, 0;
$L__BB22_19:
	.pragma "nounroll";
	shl.b32 	%r204, %r441, 10;
	add.s32 	%r205, %r6, %r204;
	mov.b32 	%r206, 0;
	st.shared.u32 	[%r205+512], %r206;
	st.shared.u32 	[%r205+1536], %r206;
	st.shared.u32 	[%r205+2560], %r206;
	st.shared.u32 	[%r205+3584], %r206;
	st.shared.u32 	[%r205+4608], %r206;
	st.shared.u32 	[%r205+5632], %r206;
	st.shared.u32 	[%r205+6656], %r206;
	st.shared.u32 	[%r205+7680], %r206;
	st.shared.u32 	[%r205+8704], %r206;
	st.shared.u32 	[%r205+9728], %r206;
	st.shared.u32 	[%r205+10752], %r206;
	st.shared.u32 	[%r205+11776], %r206;
	st.shared.u32 	[%r205+12800], %r206;
	st.shared.u32 	[%r205+13824], %r206;
	st.shared.u32 	[%r205+14848], %r206;
	st.shared.u32 	[%r205+15872], %r206;
	add.s32 	%r441, %r441, 16;
	setp.ne.s32 	%p16, %r441, %r7;
	mov.u32 	%r443, %r7;
	@%p16 bra 	$L__BB22_19;
$L__BB22_20:
	setp.eq.s32 	%p17, %r2, 0;
	@%p17 bra 	$L__BB22_30;
	setp.lt.u32 	%p18, %r25, 7;
	@%p18 bra 	$L__BB22_23;
	shl.b32 	%r207, %r443, 10;
	add.s32 	%r208, %r6, %r207;
	mov.b32 	%r209, 0;
	st.shared.u32 	[%r208+512], %r209;
	st.shared.u32 	[%r208+1536], %r209;
	st.shared.u32 	[%r208+2560], %r209;
	st.shared.u32 	[%r208+3584], %r209;
	st.shared.u32 	[%r208+4608], %r209;
	st.shared.u32 	[%r208+5632], %r209;
	st.shared.u32 	[%r208+6656], %r209;
	st.shared.u32 	[%r208+7680], %r209;
	add.s32 	%r443, %r443, 8;
$L__BB22_23:
	setp.eq.s32 	%p19, %r3, 0;
	@%p19 bra 	$L__BB22_30;
	setp.lt.u32 	%p20, %r4, 3;
	@%p20 bra 	$L__BB22_26;
	shl.b32 	%r210, %r443, 10;
	add.s32 	%r211, %r6, %r210;
	mov.b32 	%r212, 0;
	st.shared.u32 	[%r211+512], %r212;
	st.shared.u32 	[%r211+1536], %r212;
	st.shared.u32 	[%r211+2560], %r212;
	st.shared.u32 	[%r211+3584], %r212;
	add.s32 	%r443, %r443, 4;
$L__BB22_26:
	setp.eq.s32 	%p21, %r5, 0;
	@%p21 bra 	$L__BB22_30;
	setp.eq.s32 	%p22, %r5, 1;
	shl.b32 	%r213, %r443, 10;
	add.s32 	%r38, %r6, %r213;
	mov.b32 	%r214, 0;
	st.shared.u32 	[%r38+512], %r214;
	@%p22 bra 	$L__BB22_30;
	setp.eq.s32 	%p23, %r5, 2;
	mov.b32 	%r215, 0;
	st.shared.u32 	[%r38+1536], %r215;
	@%p23 bra 	$L__BB22_30;
	mov.b32 	%r216, 0;
	st.shared.u32 	[%r38+2560], %r216;
$L__BB22_30:
	bar.sync 	0;
	bar.sync 	0;
	shl.b64 	%rd8, %rd135, 30;
	sub.s64 	%rd24, %rd17, %rd8;
	min.u64 	%rd9, %rd24, 1073741824;
	setp.le.u64 	%p24, %rd9, %rd3;
	@%p24 bra 	$L__BB22_70;
	mov.u64 	%rd136, %rd3;
$L__BB22_32:
	add.s64 	%rd11, %rd136, %rd8;
	sub.s64 	%rd12, %rd17, %rd11;
	setp.lt.u64 	%p25, %rd12, 2048;
	@%p25 bra 	$L__BB22_34;
	add.s64 	%rd27, %rd11, %rd5;
	shl.b64 	%rd28, %rd27, 2;
	add.s64 	%rd29, %rd1, %rd28;
	ld.global.u32 	%r475, [%rd29];
	ld.global.u32 	%r474, [%rd29+512];
	ld.global.u32 	%r473, [%rd29+1024];
	ld.global.u32 	%r472, [%rd29+1536];
	ld.global.u32 	%r471, [%rd29+2048];
	ld.global.u32 	%r470, [%rd29+2560];
	ld.global.u32 	%r469, [%rd29+3072];
	ld.global.u32 	%r468, [%rd29+3584];
	ld.global.u32 	%r467, [%rd29+4096];
	ld.global.u32 	%r466, [%rd29+4608];
	ld.global.u32 	%r465, [%rd29+5120];
	ld.global.u32 	%r464, [%rd29+5632];
	ld.global.u32 	%r463, [%rd29+6144];
	ld.global.u32 	%r462, [%rd29+6656];
	ld.global.u32 	%r461, [%rd29+7168];
	ld.global.u32 	%r460, [%rd29+7680];
	bra.uni 	$L__BB22_66;
$L__BB22_34:
	cvt.u32.u64 	%r218, %rd5;
	cvt.u32.u64 	%r55, %rd12;
	setp.ge.s32 	%p26, %r218, %r55;
	add.s64 	%rd25, %rd11, %rd5;
	shl.b64 	%rd26, %rd25, 2;
	add.s64 	%rd13, %rd1, %rd26;
	mov.b32 	%r475, 2147483647;
	@%p26 bra 	$L__BB22_36;
	ld.global.u32 	%r475, [%rd13];
$L__BB22_36:
	setp.ge.s32 	%p27, %r8, %r55;
	mov.b32 	%r474, 2147483647;
	@%p27 bra 	$L__BB22_38;
	ld.global.u32 	%r474, [%rd13+512];
$L__BB22_38:
	setp.ge.s32 	%p28, %r9, %r55;
	mov.b32 	%r473, 2147483647;
	@%p28 bra 	$L__BB22_40;
	ld.global.u32 	%r473, [%rd13+1024];
$L__BB22_40:
	setp.ge.s32 	%p29, %r10, %r55;
	mov.b32 	%r472, 2147483647;
	@%p29 bra 	$L__BB22_42;
	ld.global.u32 	%r472, [%rd13+1536];
$L__BB22_42:
	setp.ge.s32 	%p30, %r11, %r55;
	mov.b32 	%r471, 2147483647;
	@%p30 bra 	$L__BB22_44;
	ld.global.u32 	%r471, [%rd13+2048];
$L__BB22_44:
	setp.ge.s32 	%p31, %r12, %r55;
	mov.b32 	%r470, 2147483647;
	@%p31 bra 	$L__BB22_46;
	ld.global.u32 	%r470, [%rd13+2560];
$L__BB22_46:
	setp.ge.s32 	%p32, %r13, %r55;
	mov.b32 	%r469, 2147483647;
	@%p32 bra 	$L__BB22_48;
	ld.global.u32 	%r469, [%rd13+3072];
$L__BB22_48:
	mov.u32 	%r226, %tid.x;
	add.s32 	%r227, %r226, 896;
	setp.ge.s32 	%p33, %r227, %r55;
	mov.b32 	%r468, 2147483647;
	@%p33 bra 	$L__BB22_50;
	ld.global.u32 	%r468, [%rd13+3584];
$L__BB22_50:
	setp.ge.s32 	%p34, %r14, %r55;
	mov.b32 	%r467, 2147483647;
	@%p34 bra 	$L__BB22_52;
	ld.global.u32 	%r467, [%rd13+4096];
$L__BB22_52:
	add.s32 	%r231, %r226, 1152;
	setp.ge.s32 	%p35, %r231, %r55;
	mov.b32 	%r466, 2147483647;
	@%p35 bra 	$L__BB22_54;
	ld.global.u32 	%r466, [%rd13+4608];
$L__BB22_54:
	add.s32 	%r234, %r226, 1280;
	setp.ge.s32 	%p36, %r234, %r55;
	mov.b32 	%r465, 2147483647;
	@%p36 bra 	$L__BB22_56;
	ld.global.u32 	%r465, [%rd13+5120];
$L__BB22_56:
	add.s32 	%r237, %r226, 1408;
	setp.ge.s32 	%p37, %r237, %r55;
	mov.b32 	%r464, 2147483647;
	@%p37 bra 	$L__BB22_58;
	ld.global.u32 	%r464, [%rd13+5632];
$L__BB22_58:
	add.s32 	%r240, %r226, 1536;
	setp.ge.s32 	%p38, %r240, %r55;
	mov.b32 	%r463, 2147483647;
	@%p38 bra 	$L__BB22_60;
	ld.global.u32 	%r463, [%rd13+6144];
$L__BB22_60:
	add.s32 	%r243, %r226, 1664;
	setp.ge.s32 	%p39, %r243, %r55;
	mov.b32 	%r462, 2147483647;
	@%p39 bra 	$L__BB22_62;
	ld.global.u32 	%r462, [%rd13+6656];
$L__BB22_62:
	add.s32 	%r246, %r226, 1792;
	setp.ge.s32 	%p40, %r246, %r55;
	mov.b32 	%r461, 2147483647;
	@%p40 bra 	$L__BB22_64;
	ld.global.u32 	%r461, [%rd13+7168];
$L__BB22_64:
	setp.ge.s32 	%p41, %r15, %r55;
	mov.b32 	%r460, 2147483647;
	@%p41 bra 	$L__BB22_66;
	ld.global.u32 	%r460, [%rd13+7680];
$L__BB22_66:
	setp.le.s32 	%p42, %r175, %r174;
	@%p42 bra 	$L__BB22_69;
	xor.b32  	%r103, %r460, -2147483648;
	xor.b32  	%r104, %r461, -2147483648;
	xor.b32  	%r105, %r462, -2147483648;
	xor.b32  	%r106, %r463, -2147483648;
	xor.b32  	%r107, %r464, -2147483648;
	xor.b32  	%r108, %r465, -2147483648;
	xor.b32  	%r109, %r466, -2147483648;
	xor.b32  	%r110, %r467, -2147483648;
	xor.b32  	%r111, %r468, -2147483648;
	xor.b32  	%r112, %r469, -2147483648;
	xor.b32  	%r113, %r470, -2147483648;
	xor.b32  	%r114, %r471, -2147483648;
	xor.b32  	%r115, %r472, -2147483648;
	xor.b32  	%r116, %r473, -2147483648;
	xor.b32  	%r117, %r474, -2147483648;
	xor.b32  	%r118, %r475, -2147483648;
	mov.b32 	%r476, 0;
	mov.u32 	%r477, %r174;
$L__BB22_68:
	sub.s32 	%r249, %r175, %r477;
	shl.b32 	%r250, %r476, 10;
	mov.u32 	%r251, _ZZN3cub18CUB_300001_SM_10006detail10radix_sort30DeviceRadixSortHistogramKernelINS1_5radix10policy_hubIiiyE10Policy1000ELNS0_9SortOrderE0EiyNS1_21identity_decomposer_tEEEvPT2_PKT1_SA_iiT3_E12temp_storage;
	add.s32 	%r252, %r251, %r250;
	min.s32 	%r253, %r249, 8;
	mov.b32 	%r254, -1;
	shl.b32 	%r255, %r254, %r253;
	not.b32 	%r256, %r255;
	shr.u32 	%r257, %r118, %r477;
	and.b32  	%r258, %r257, %r256;
	shl.b32 	%r259, %r258, 2;
	add.s32 	%r260, %r252, %r259;
	atom.shared.add.u32 	%r261, [%r260], 1;
	shr.u32 	%r262, %r117, %r477;
	and.b32  	%r263, %r262, %r256;
	shl.b32 	%r264, %r263, 2;
	add.s32 	%r265, %r252, %r264;
	atom.shared.add.u32 	%r266, [%r265], 1;
	shr.u32 	%r267, %r116, %r477;
	and.b32  	%r268, %r267, %r256;
	shl.b32 	%r269, %r268, 2;
	add.s32 	%r270, %r252, %r269;
	atom.shared.add.u32 	%r271, [%r270], 1;
	shr.u32 	%r272, %r115, %r477;
	and.b32  	%r273, %r272, %r256;
	shl.b32 	%r274, %r273, 2;
	add.s32 	%r275, %r252, %r274;
	atom.shared.add.u32 	%r276, [%r275], 1;
	shr.u32 	%r277, %r114, %r477;
	and.b32  	%r278, %r277, %r256;
	shl.b32 	%r279, %r278, 2;
	add.s32 	%r280, %r252, %r279;
	atom.shared.add.u32 	%r281, [%r280], 1;
	shr.u32 	%r282, %r113, %r477;
	and.b32  	%r283, %r282, %r256;
	shl.b32 	%r284, %r283, 2;
	add.s32 	%r285, %r252, %r284;
	atom.shared.add.u32 	%r286, [%r285], 1;
	shr.u32 	%r287, %r112, %r477;
	and.b32  	%r288, %r287, %r256;
	shl.b32 	%r289, %r288, 2;
	add.s32 	%r290, %r252, %r289;
	atom.shared.add.u32 	%r291, [%r290], 1;
	shr.u32 	%r292, %r111, %r477;
	and.b32  	%r293, %r292, %r256;
	shl.b32 	%r294, %r293, 2;
	add.s32 	%r295, %r252, %r294;
	atom.shared.add.u32 	%r296, [%r295], 1;
	shr.u32 	%r297, %r110, %r477;
	and.b32  	%r298, %r297, %r256;
	shl.b32 	%r299, %r298, 2;
	add.s32 	%r300, %r252, %r299;
	atom.shared.add.u32 	%r301, [%r300], 1;
	shr.u32 	%r302, %r109, %r477;
	and.b32  	%r303, %r302, %r256;
	shl.b32 	%r304, %r303, 2;
	add.s32 	%r305, %r252, %r304;
	atom.shared.add.u32 	%r306, [%r305], 1;
	shr.u32 	%r307, %r108, %r477;
	and.b32  	%r308, %r307, %r256;
	shl.b32 	%r309, %r308, 2;
	add.s32 	%r310, %r252, %r309;
	atom.shared.add.u32 	%r311, [%r310], 1;
	shr.u32 	%r312, %r107, %r477;
	and.b32  	%r313, %r312, %r256;
	shl.b32 	%r314, %r313, 2;
	add.s32 	%r315, %r252, %r314;
	atom.shared.add.u32 	%r316, [%r315], 1;
	shr.u32 	%r317, %r106, %r477;
	and.b32  	%r318, %r317, %r256;
	shl.b32 	%r319, %r318, 2;
	add.s32 	%r320, %r252, %r319;
	atom.shared.add.u32 	%r321, [%r320], 1;
	shr.u32 	%r322, %r105, %r477;
	and.b32  	%r323, %r322, %r256;
	shl.b32 	%r324, %r323, 2;
	add.s32 	%r325, %r252, %r324;
	atom.shared.add.u32 	%r326, [%r325], 1;
	shr.u32 	%r327, %r104, %r477;
	and.b32  	%r328, %r327, %r256;
	shl.b32 	%r329, %r328, 2;
	add.s32 	%r330, %r252, %r329;
	atom.shared.add.u32 	%r331, [%r330], 1;
	shr.u32 	%r332, %r103, %r477;
	and.b32  	%r333, %r332, %r256;
	shl.b32 	%r334, %r333, 2;
	add.s32 	%r335, %r252, %r334;
	atom.shared.add.u32 	%r336, [%r335], 1;
	add.s32 	%r477, %r477, 8;
	add.s32 	%r476, %r476, 1;
	setp.lt.s32 	%p43, %r477, %r175;
	@%p43 bra 	$L__BB22_68;
$L__BB22_69:
	add.s64 	%rd136, %rd136, %rd4;
	setp.lt.u64 	%p44, %rd136, %rd9;
	@%p44 bra 	$L__BB22_32;
$L__BB22_70:
	bar.sync 	0;
	@%p1 bra 	$L__BB22_152;
	setp.lt.u32 	%p45, %r1, 7;
	mov.b32 	%r480, 0;
	@%p45 bra 	$L__BB22_90;
	mov.b32 	%r478, 0;
$L__BB22_73:
	.pragma "nounroll";
	shl.b32 	%r339, %r478, 10;
	add.s32 	%r124, %r6, %r339;
	ld.shared.u32 	%r125, [%r124];
	setp.eq.s32 	%p46, %r125, 0;
	@%p46 bra 	$L__BB22_75;
	cvt.u32.u64 	%r340, %rd5;
	shl.b32 	%r341, %r478, 8;
	add.s32 	%r342, %r341, %r340;
	mul.wide.u32 	%rd30, %r342, 8;
	add.s64 	%rd31, %rd2, %rd30;
	cvt.u64.u32 	%rd32, %r125;
	atom.global.add.u64 	%rd33, [%rd31], %rd32;
$L__BB22_75:
	ld.shared.u32 	%r126, [%r124+1024];
	setp.eq.s32 	%p47, %r126, 0;
	@%p47 bra 	$L__BB22_77;
	cvt.u32.u64 	%r343, %rd5;
	shl.b32 	%r344, %r478, 8;
	add.s32 	%r345, %r344, %r343;
	add.s32 	%r346, %r345, 256;
	mul.wide.u32 	%rd34, %r346, 8;
	add.s64 	%rd35, %rd2, %rd34;
	cvt.u64.u32 	%rd36, %r126;
	atom.global.add.u64 	%rd37, [%rd35], %rd36;
$L__BB22_77:
	ld.shared.u32 	%r127, [%r124+2048];
	setp.eq.s32 	%p48, %r127, 0;
	@%p48 bra 	$L__BB22_79;
	cvt.u32.u64 	%r347, %rd5;
	shl.b32 	%r348, %r478, 8;
	add.s32 	%r349, %r348, %r347;
	add.s32 	%r350, %r349, 512;
	mul.wide.u32 	%rd38, %r350, 8;
	add.s64 	%rd39, %rd2, %rd38;
	cvt.u64.u32 	%rd40, %r127;
	atom.global.add.u64 	%rd41, [%rd39], %rd40;
$L__BB22_79:
	ld.shared.u32 	%r128, [%r124+3072];
	setp.eq.s32 	%p49, %r128, 0;
	@%p49 bra 	$L__BB22_81;
	cvt.u32.u64 	%r351, %rd5;
	shl.b32 	%r352, %r478, 8;
	add.s32 	%r353, %r352, %r351;
	add.s32 	%r354, %r353, 768;
	mul.wide.u32 	%rd42, %r354, 8;
	add.s64 	%rd43, %rd2, %rd42;
	cvt.u64.u32 	%rd44, %r128;
	atom.global.add.u64 	%rd45, [%rd43], %rd44;
$L__BB22_81:
	ld.shared.u32 	%r129, [%r124+4096];
	setp.eq.s32 	%p50, %r129, 0;
	@%p50 bra 	$L__BB22_83;
	cvt.u32.u64 	%r355, %rd5;
	shl.b32 	%r356, %r478, 8;
	add.s32 	%r357, %r356, %r355;
	add.s32 	%r358, %r357, 1024;
	mul.wide.u32 	%rd46, %r358, 8;
	add.s64 	%rd47, %rd2, %rd46;
	cvt.u64.u32 	%rd48, %r129;
	atom.global.add.u64 	%rd49, [%rd47], %rd48;
$L__BB22_83:
	ld.shared.u32 	%r130, [%r124+5120];
	setp.eq.s32 	%p51, %r130, 0;
	@%p51 bra 	$L__BB22_85;
	cvt.u32.u64 	%r359, %rd5;
	shl.b32 	%r360, %r478, 8;
	add.s32 	%r361, %r360, %r359;
	add.s32 	%r362, %r361, 1280;
	mul.wide.u32 	%rd50, %r362, 8;
	add.s64 	%rd51, %rd2, %rd50;
	cvt.u64.u32 	%rd52, %r130;
	atom.global.add.u64 	%rd53, [%rd51], %rd52;
$L__BB22_85:
	ld.shared.u32 	%r131, [%r124+6144];
	setp.eq.s32 	%p52, %r131, 0;
	@%p52 bra 	$L__BB22_87;
	cvt.u32.u64 	%r363, %rd5;
	shl.b32 	%r364, %r478, 8;
	add.s32 	%r365, %r364, %r363;
	add.s32 	%r366, %r365, 1536;
	mul.wide.u32 	%rd54, %r366, 8;
	add.s64 	%rd55, %rd2, %rd54;
	cvt.u64.u32 	%rd56, %r131;
	atom.global.add.u64 	%rd57, [%rd55], %rd56;
$L__BB22_87:
	ld.shared.u32 	%r132, [%r124+7168];
	setp.eq.s32 	%p53, %r132, 0;
	@%p53 bra 	$L__BB22_89;
	cvt.u32.u64 	%r367, %rd5;
	shl.b32 	%r368, %r478, 8;
	add.s32 	%r369, %r368, %r367;
	add.s32 	%r370, %r369, 1792;
	mul.wide.u32 	%rd58, %r370, 8;
	add.s64 	%rd59, %rd2, %rd58;
	cvt.u64.u32 	%rd60, %r132;
	atom.global.add.u64 	%rd61, [%rd59], %rd60;
$L__BB22_89:
	add.s32 	%r478, %r478, 8;
	setp.ne.s32 	%p54, %r478, %r16;
	mov.u32 	%r480, %r16;
	@%p54 bra 	$L__BB22_73;
$L__BB22_90:
	add.s32 	%r135, %r5, -1;
	setp.eq.s32 	%p55, %r3, 0;
	@%p55 bra 	$L__BB22_111;
	setp.lt.u32 	%p56, %r4, 3;
	@%p56 bra 	$L__BB22_101;
	shl.b32 	%r371, %r480, 10;
	add.s32 	%r136, %r6, %r371;
	ld.shared.u32 	%r137, [%r136];
	setp.eq.s32 	%p57, %r137, 0;
	@%p57 bra 	$L__BB22_94;
	cvt.u32.u64 	%r372, %rd5;
	shl.b32 	%r373, %r480, 8;
	add.s32 	%r374, %r373, %r372;
	mul.wide.u32 	%rd62, %r374, 8;
	add.s64 	%rd63, %rd2, %rd62;
	cvt.u64.u32 	%rd64, %r137;
	atom.global.add.u64 	%rd65, [%rd63], %rd64;
$L__BB22_94:
	ld.shared.u32 	%r138, [%r136+1024];
	setp.eq.s32 	%p58, %r138, 0;
	@%p58 bra 	$L__BB22_96;
	cvt.u32.u64 	%r375, %rd5;
	shl.b32 	%r376, %r480, 8;
	add.s32 	%r377, %r376, %r375;
	add.s32 	%r378, %r377, 256;
	mul.wide.u32 	%rd66, %r378, 8;
	add.s64 	%rd67, %rd2, %rd66;
	cvt.u64.u32 	%rd68, %r138;
	atom.global.add.u64 	%rd69, [%rd67], %rd68;
$L__BB22_96:
	ld.shared.u32 	%r139, [%r136+2048];
	setp.eq.s32 	%p59, %r139, 0;
	@%p59 bra 	$L__BB22_98;
	cvt.u32.u64 	%r379, %rd5;
	shl.b32 	%r380, %r480, 8;
	add.s32 	%r381, %r380, %r379;
	add.s32 	%r382, %r381, 512;
	mul.wide.u32 	%rd70, %r382, 8;
	add.s64 	%rd71, %rd2, %rd70;
	cvt.u64.u32 	%rd72, %r139;
	atom.global.add.u64 	%rd73, [%rd71], %rd72;
$L__BB22_98:
	ld.shared.u32 	%r140, [%r136+3072];
	setp.eq.s32 	%p60, %r140, 0;
	@%p60 bra 	$L__BB22_100;
	cvt.u32.u64 	%r383, %rd5;
	shl.b32 	%r384, %r480, 8;
	add.s32 	%r385, %r384, %r383;
	add.s32 	%r386, %r385, 768;
	mul.wide.u32 	%rd74, %r386, 8;
	add.s64 	%rd75, %rd2, %rd74;
	cvt.u64.u32 	%rd76, %r140;
	atom.global.add.u64 	%rd77, [%rd75], %rd76;
$L__BB22_100:
	add.s32 	%r480, %r480, 4;
$L__BB22_101:
	setp.eq.s32 	%p61, %r5, 0;
	@%p61 bra 	$L__BB22_111;
	setp.eq.s32 	%p62, %r135, 0;
	@%p62 bra 	$L__BB22_108;
	shl.b32 	%r387, %r480, 10;
	add.s32 	%r143, %r6, %r387;
	ld.shared.u32 	%r144, [%r143];
	setp.eq.s32 	%p63, %r144, 0;
	@%p63 bra 	$L__BB22_105;
	cvt.u32.u64 	%r388, %rd5;
	shl.b32 	%r389, %r480, 8;
	add.s32 	%r390, %r389, %r388;
	mul.wide.u32 	%rd78, %r390, 8;
	add.s64 	%rd79, %rd2, %rd78;
	cvt.u64.u32 	%rd80, %r144;
	atom.global.add.u64 	%rd81, [%rd79], %rd80;
$L__BB22_105:
	ld.shared.u32 	%r145, [%r143+1024];
	setp.eq.s32 	%p64, %r145, 0;
	@%p64 bra 	$L__BB22_107;
	cvt.u32.u64 	%r391, %rd5;
	shl.b32 	%r392, %r480, 8;
	add.s32 	%r393, %r392, %r391;
	add.s32 	%r394, %r393, 256;
	mul.wide.u32 	%rd82, %r394, 8;
	add.s64 	%rd83, %rd2, %rd82;
	cvt.u64.u32 	%rd84, %r145;
	atom.global.add.u64 	%rd85, [%rd83], %rd84;
$L__BB22_107:
	add.s32 	%r480, %r480, 2;
$L__BB22_108:
	setp.eq.s32 	%p65, %r17, 0;
	@%p65 bra 	$L__BB22_111;
	shl.b32 	%r395, %r480, 10;
	add.s32 	%r396, %r6, %r395;
	ld.shared.u32 	%r148, [%r396];
	setp.eq.s32 	%p66, %r148, 0;
	@%p66 bra 	$L__BB22_111;
	cvt.u32.u64 	%r397, %rd5;
	shl.b32 	%r398, %r480, 8;
	add.s32 	%r399, %r398, %r397;
	mul.wide.u32 	%rd86, %r399, 8;
	add.s64 	%rd87, %rd2, %rd86;
	cvt.u64.u32 	%rd88, %r148;
	atom.global.add.u64 	%rd89, [%rd87], %rd88;
$L__BB22_111:
	cvt.u32.u64 	%r400, %rd5;
	setp.gt.u32 	%p67, %r400, 127;
	@%p67 bra 	$L__BB22_152;
	setp.lt.u32 	%p68, %r1, 7;
	mov.b32 	%r484, 0;
	@%p68 bra 	$L__BB22_131;
	mov.b32 	%r482, 0;
$L__BB22_114:
	.pragma "nounroll";
	shl.b32 	%r404, %r482, 10;
	add.s32 	%r150, %r6, %r404;
	ld.shared.u32 	%r151, [%r150+512];
	setp.eq.s32 	%p69, %r151, 0;
	shl.b32 	%r405, %r482, 8;
	add.s32 	%r406, %r405, %r400;
	mul.wide.u32 	%rd90, %r406, 8;
	add.s64 	%rd15, %rd2, %rd90;
	@%p69 bra 	$L__BB22_116;
	cvt.u64.u32 	%rd91, %r151;
	atom.global.add.u64 	%rd92, [%rd15+1024], %rd91;
$L__BB22_116:
	ld.shared.u32 	%r152, [%r150+1536];
	setp.eq.s32 	%p70, %r152, 0;
	@%p70 bra 	$L__BB22_118;
	cvt.u64.u32 	%rd93, %r152;
	atom.global.add.u64 	%rd94, [%rd15+3072], %rd93;
$L__BB22_118:
	ld.shared.u32 	%r153, [%r150+2560];
	setp.eq.s32 	%p71, %r153, 0;
	@%p71 bra 	$L__BB22_120;
	cvt.u64.u32 	%rd95, %r153;
	atom.global.add.u64 	%rd96, [%rd15+5120], %rd95;
$L__BB22_120:
	ld.shared.u32 	%r154, [%r150+3584];
	setp.eq.s32 	%p72, %r154, 0;
	@%p72 bra 	$L__BB22_122;
	cvt.u64.u32 	%rd97, %r154;
	atom.global.add.u64 	%rd98, [%rd15+7168], %rd97;
$L__BB22_122:
	ld.shared.u32 	%r155, [%r150+4608];
	setp.eq.s32 	%p73, %r155, 0;
	@%p73 bra 	$L__BB22_124;
	cvt.u64.u32 	%rd99, %r155;
	atom.global.add.u64 	%rd100, [%rd15+9216], %rd99;
$L__BB22_124:
	ld.shared.u32 	%r156, [%r150+5632];
	setp.eq.s32 	%p74, %r156, 0;
	@%p74 bra 	$L__BB22_126;
	cvt.u64.u32 	%rd101, %r156;
	atom.global.add.u64 	%rd102, [%rd15+11264], %rd101;
$L__BB22_126:
	ld.shared.u32 	%r157, [%r150+6656];
	setp.eq.s32 	%p75, %r157, 0;
	@%p75 bra 	$L__BB22_128;
	cvt.u64.u32 	%rd103, %r157;
	atom.global.add.u64 	%rd104, [%rd15+13312], %rd103;
$L__BB22_128:
	ld.shared.u32 	%r158, [%r150+7680];
	setp.eq.s32 	%p76, %r158, 0;
	@%p76 bra 	$L__BB22_130;
	cvt.u64.u32 	%rd105, %r158;
	atom.global.add.u64 	%rd106, [%rd15+15360], %rd105;
$L__BB22_130:
	add.s32 	%r482, %r482, 8;
	setp.ne.s32 	%p77, %r482, %r16;
	mov.u32 	%r484, %r16;
	@%p77 bra 	$L__BB22_114;
$L__BB22_131:
	setp.eq.s32 	%p78, %r3, 0;
	@%p78 bra 	$L__BB22_152;
	setp.lt.u32 	%p79, %r4, 3;
	@%p79 bra 	$L__BB22_142;
	shl.b32 	%r407, %r484, 10;
	add.s32 	%r161, %r6, %r407;
	ld.shared.u32 	%r162, [%r161+512];
	setp.eq.s32 	%p80, %r162, 0;
	@%p80 bra 	$L__BB22_135;
	shl.b32 	%r409, %r484, 8;
	add.s32 	%r410, %r409, %r400;
	mul.wide.u32 	%rd107, %r410, 8;
	add.s64 	%rd108, %rd2, %rd107;
	cvt.u64.u32 	%rd109, %r162;
	atom.global.add.u64 	%rd110, [%rd108+1024], %rd109;
$L__BB22_135:
	ld.shared.u32 	%r163, [%r161+1536];
	setp.eq.s32 	%p81, %r163, 0;
	@%p81 bra 	$L__BB22_137;
	shl.b32 	%r412, %r484, 8;
	add.s32 	%r413, %r412, %r400;
	add.s32 	%r414, %r413, 256;
	mul.wide.u32 	%rd111, %r414, 8;
	add.s64 	%rd112, %rd2, %rd111;
	cvt.u64.u32 	%rd113, %r163;
	atom.global.add.u64 	%rd114, [%rd112+1024], %rd113;
$L__BB22_137:
	ld.shared.u32 	%r164, [%r161+2560];
	setp.eq.s32 	%p82, %r164, 0;
	@%p82 bra 	$L__BB22_139;
	shl.b32 	%r416, %r484, 8;
	add.s32 	%r417, %r416, %r400;
	add.s32 	%r418, %r417, 512;
	mul.wide.u32 	%rd115, %r418, 8;
	add.s64 	%rd116, %rd2, %rd115;
	cvt.u64.u32 	%rd117, %r164;
	atom.global.add.u64 	%rd118, [%rd116+1024], %rd117;
$L__BB22_139:
	ld.shared.u32 	%r165, [%r161+3584];
	setp.eq.s32 	%p83, %r165, 0;
	@%p83 bra 	$L__BB22_141;
	shl.b32 	%r420, %r484, 8;
	add.s32 	%r421, %r420, %r400;
	add.s32 	%r422, %r421, 768;
	mul.wide.u32 	%rd119, %r422, 8;
	add.s64 	%rd120, %rd2, %rd119;
	cvt.u64.u32 	%rd121, %r165;
	atom.global.add.u64 	%rd122, [%rd120+1024], %rd121;
$L__BB22_141:
	add.s32 	%r484, %r484, 4;
$L__BB22_142:
	setp.eq.s32 	%p84, %r5, 0;
	@%p84 bra 	$L__BB22_152;
	setp.eq.s32 	%p85, %r135, 0;
	@%p85 bra 	$L__BB22_149;
	shl.b32 	%r423, %r484, 10;
	add.s32 	%r168, %r6, %r423;
	ld.shared.u32 	%r169, [%r168+512];
	setp.eq.s32 	%p86, %r169, 0;
	@%p86 bra 	$L__BB22_146;
	shl.b32 	%r425, %r484, 8;
	add.s32 	%r426, %r425, %r400;
	mul.wide.u32 	%rd123, %r426, 8;
	add.s64 	%rd124, %rd2, %rd123;
	cvt.u64.u32 	%rd125, %r169;
	atom.global.add.u64 	%rd126, [%rd124+1024], %rd125;
$L__BB22_146:
	ld.shared.u32 	%r170, [%r168+1536];
	setp.eq.s32 	%p87, %r170, 0;
	@%p87 bra 	$L__BB22_148;
	shl.b32 	%r428, %r484, 8;
	add.s32 	%r429, %r428, %r400;
	add.s32 	%r430, %r429, 256;
	mul.wide.u32 	%rd127, %r430, 8;
	add.s64 	%rd128, %rd2, %rd127;
	cvt.u64.u32 	%rd129, %r170;
	atom.global.add.u64 	%rd130, [%rd128+1024], %rd129;
$L__BB22_148:
	add.s32 	%r484, %r484, 2;
$L__BB22_149:
	setp.eq.s32 	%p88, %r17, 0;
	@%p88 bra 	$L__BB22_152;
	shl.b32 	%r431, %r484, 10;
	add.s32 	%r432, %r6, %r431;
	ld.shared.u32 	%r173, [%r432+512];
	setp.eq.s32 	%p89, %r173, 0;
	@%p89 bra 	$L__BB22_152;
	shl.b32 	%r434, %r484, 8;
	add.s32 	%r435, %r434, %r400;
	mul.wide.u32 	%rd131, %r435, 8;
	add.s64 	%rd132, %rd2, %rd131;
	cvt.u64.u32 	%rd133, %r173;
	atom.global.add.u64 	%rd134, [%rd132+1024], %rd133;
$L__BB22_152:
	bar.sync 	0;
	add.s64 	%rd135, %rd135, 1;
	setp.ne.s64 	%p90, %rd135, %rd6;
	@%p90 bra 	$L__BB22_2;
$L__BB22_153:
	ret;

}
	// .globl	_ZN3cub18CUB_300001_SM_10006detail10radix_sort33DeviceRadixSortExclusiveSumKernelINS1_5radix10policy_hubIiiyE10Policy1000EyEEvPT0_
.visible .entry _ZN3cub18CUB_300001_SM_10006detail10radix_sort33DeviceRadixSortExclusiveSumKernelINS1_5radix10policy_hubIiiyE10Policy1000EyEEvPT0_(
	.param .u64 .ptr .align 1 _ZN3cub18CUB_300001_SM_10006detail10radix_sort33DeviceRadixSortExclusiveSumKernelINS1_5radix10policy_hubIiiyE10Policy1000EyEEvPT0__param_0
)
{
	.reg .pred 	%p<4>;
	.reg .b32 	%r<28>;
	.reg .b64 	%rd<54>;
	// demoted variable
	.shared .align 16 .b8 _ZZN3cub18CUB_300001_SM_10006detail10radix_sort33DeviceRadixSortExclusiveSumKernelINS1_5radix10policy_hubIiiyE10Policy1000EyEEvPT0_E12temp_storage[2336];
	ld.param.u64 	%rd5, [_ZN3cub18CUB_300001_SM_10006detail10radix_sort33DeviceRadixSortExclusiveSumKernelINS1_5radix10policy_hubIiiyE10Policy1000EyEEvPT0__param_0];
	cvta.to.global.u64 	%rd6, %rd5;
	mov.u32 	%r3, %ctaid.x;
	shl.b32 	%r4, %r3, 8;
	mov.u32 	%r1, %tid.x;
	setp.gt.u32 	%p1, %r1, 255;
	add.s32 	%r5, %r4, %r1;
	mul.wide.s32 	%rd7, %r5, 8;
	add.s64 	%rd1, %rd6, %rd7;
	@%p1 bra 	$L__BB23_2;
	ld.global.u64 	%rd53, [%rd1];
$L__BB23_2:
	shr.u32 	%r6, %r1, 3;
	add.s32 	%r7, %r6, %r1;
	shl.b32 	%r8, %r7, 3;
	mov.u32 	%r9, _ZZN3cub18CUB_300001_SM_10006detail10radix_sort33DeviceRadixSortExclusiveSumKernelINS1_5radix10policy_hubIiiyE10Policy1000EyEEvPT0_E12temp_storage;
	add.s32 	%r10, %r9, %r8;
	add.s32 	%r2, %r10, 16;
	st.shared.u64 	[%r10+16], %rd53;
	bar.sync 	0;
	setp.gt.u32 	%p2, %r1, 31;
	@%p2 bra 	$L__BB23_4;
	mad.lo.s32 	%r27, %r1, 72, %r9;
	ld.shared.u64 	%rd23, [%r27+16];
	ld.shared.u64 	%rd24, [%r27+24];
	ld.shared.u64 	%rd25, [%r27+32];
	ld.shared.u64 	%rd26, [%r27+40];
	ld.shared.u64 	%rd27, [%r27+48];
	ld.shared.u64 	%rd28, [%r27+56];
	ld.shared.u64 	%rd29, [%r27+64];
	ld.shared.u64 	%rd30, [%r27+72];
	add.s64 	%rd31, %rd24, %rd23;
	add.s64 	%rd32, %rd31, %rd25;
	add.s64 	%rd33, %rd32, %rd26;
	add.s64 	%rd34, %rd33, %rd27;
	add.s64 	%rd35, %rd34, %rd28;
	add.s64 	%rd36, %rd35, %rd29;
	add.s64 	%rd10, %rd36, %rd30;
	mov.b32 	%r11, 1;
	mov.b32 	%r24, 0;
	mov.b32 	%r25, -1;
	// begin inline asm
	{  .reg .u64 r0;  .reg .u32 lo;  .reg .u32 hi;  .reg .pred p;  mov.b64 {lo, hi}, %rd10;  shfl.sync.up.b32 lo|p, lo, %r11, %r24, %r25;  shfl.sync.up.b32 hi|p, hi, %r11, %r24, %r25;  mov.b64 r0, {lo, hi};  @p add.u64 r0, r0, %rd10;  mov.u64 %rd8, r0;}
	// end inline asm
	mov.b32 	%r14, 2;
	// begin inline asm
	{  .reg .u64 r0;  .reg .u32 lo;  .reg .u32 hi;  .reg .pred p;  mov.b64 {lo, hi}, %rd8;  shfl.sync.up.b32 lo|p, lo, %r14, %r24, %r25;  shfl.sync.up.b32 hi|p, hi, %r14, %r24, %r25;  mov.b64 r0, {lo, hi};  @p add.u64 r0, r0, %rd8;  mov.u64 %rd11, r0;}
	// end inline asm
	mov.b32 	%r17, 4;
	// begin inline asm
	{  .reg .u64 r0;  .reg .u32 lo;  .reg .u32 hi;  .reg .pred p;  mov.b64 {lo, hi}, %rd11;  shfl.sync.up.b32 lo|p, lo, %r17, %r24, %r25;  shfl.sync.up.b32 hi|p, hi, %r17, %r24, %r25;  mov.b64 r0, {lo, hi};  @p add.u64 r0, r0, %rd11;  mov.u64 %rd14, r0;}
	// end inline asm
	mov.b32 	%r20, 8;
	// begin inline asm
	{  .reg .u64 r0;  .reg .u32 lo;  .reg .u32 hi;  .reg .pred p;  mov.b64 {lo, hi}, %rd14;  shfl.sync.up.b32 lo|p, lo, %r20, %r24, %r25;  shfl.sync.up.b32 hi|p, hi, %r20, %r24, %r25;  mov.b64 r0, {lo, hi};  @p add.u64 r0, r0, %rd14;  mov.u64 %rd17, r0;}
	// end inline asm
	mov.b32 	%r23, 16;
	// begin inline asm
	{  .reg .u64 r0;  .reg .u32 lo;  .reg .u32 hi;  .reg .pred p;  mov.b64 {lo, hi}, %rd17;  shfl.sync.up.b32 lo|p, lo, %r23, %r24, %r25;  shfl.sync.up.b32 hi|p, hi, %r23, %r24, %r25;  mov.b64 r0, {lo, hi};  @p add.u64 r0, r0, %rd17;  mov.u64 %rd20, r0;}
	// end inline asm
	sub.s64 	%rd37, %rd20, %rd10;
	ld.shared.u64 	%rd38, [%r27+16];
	ld.shared.u64 	%rd39, [%r27+24];
	ld.shared.u64 	%rd40, [%r27+32];
	ld.shared.u64 	%rd41, [%r27+40];
	ld.shared.u64 	%rd42, [%r27+48];
	ld.shared.u64 	%rd43, [%r27+56];
	ld.shared.u64 	%rd44, [%r27+64];
	add.s64 	%rd45, %rd38, %rd37;
	add.s64 	%rd46, %rd39, %rd45;
	add.s64 	%rd47, %rd40, %rd46;
	add.s64 	%rd48, %rd41, %rd47;
	add.s64 	%rd49, %rd42, %rd48;
	add.s64 	%rd50, %rd43, %rd49;
	add.s64 	%rd51, %rd44, %rd50;
	st.shared.u64 	[%r27+16], %rd37;
	st.shared.u64 	[%r27+24], %rd45;
	st.shared.u64 	[%r27+32], %rd46;
	st.shared.u64 	[%r27+40], %rd47;
	st.shared.u64 	[%r27+48], %rd48;
	st.shared.u64 	[%r27+56], %rd49;
	st.shared.u64 	[%r27+64], %rd50;
	st.shared.u64 	[%r27+72], %rd51;
$L__BB23_4:
	setp.gt.u32 	%p3, %r1, 255;
	bar.sync 	0;
	@%p3 bra 	$L__BB23_6;
	ld.shared.u64 	%rd52, [%r2];
	st.global.u64 	[%rd1], %rd52;
$L__BB23_6:
	ret;

}
	// .globl	_ZN3cub18CUB_300001_SM_10006detail10radix_sort29DeviceRadixSortOnesweepKernelINS1_5radix10policy_hubIiiyE10Policy1000ELNS0_9SortOrderE0EiiyiiNS1_21identity_decomposer_tEEEvPT5_SB_PT3_PKSC_PT1_PKSG_PT2_PKSK_T4_iiT6_
.visible .entry _ZN3cub18CUB_300001_SM_10006detail10radix_sort29DeviceRadixSortOnesweepKernelINS1_5radix10policy_hubIiiyE10Policy1000ELNS0_9SortOrderE0EiiyiiNS1_21identity_decomposer_tEEEvPT5_SB_PT3_PKSC_PT1_PKSG_PT2_PKSK_T4_iiT6_(
	.param .u64 .ptr .align 1 _ZN3cub18CUB_300001_SM_10006detail10radix_sort29DeviceRadixSortOnesweepKernelINS1_5radix10policy_hubIiiyE10Policy1000ELNS0_9SortOrderE0EiiyiiNS1_21identity_decomposer_tEEEvPT5_SB_PT3_PKSC_PT1_PKSG_PT2_PKSK_T4_iiT6__param_0,
	.param .u64 .ptr .align 1 _ZN3cub18CUB_300001_SM_10006detail10radix_sort29DeviceRadixSortOnesweepKernelINS1_5radix10policy_hubIiiyE10Policy1000ELNS0_9SortOrderE0EiiyiiNS1_21identity_decomposer_tEEEvPT5_SB_PT3_PKSC_PT1_PKSG_PT2_PKSK_T4_iiT6__param_1,
	.param .u64 .ptr .align 1 _ZN3cub18CUB_300001_SM_10006detail10radix_sort29DeviceRadixSortOnesweepKernelINS1_5radix10policy_hubIiiyE10Policy1000ELNS0_9SortOrderE0EiiyiiNS1_21identity_decomposer_tEEEvPT5_SB_PT3_PKSC_PT1_PKSG_PT2_PKSK_T4_iiT6__param_2,
	.param .u64 .ptr .align 1 _ZN3cub18CUB_300001_SM_10006detail10radix_sort29DeviceRadixSortOnesweepKernelINS1_5radix10policy_hubIiiyE10Policy1000ELNS0_9SortOrderE0EiiyiiNS1_21identity_decomposer_tEEEvPT5_SB_PT3_PKSC_PT1_PKSG_PT2_PKSK_T4_iiT6__param_3,
	.param .u64 .ptr .align 1 _ZN3cub18CUB_300001_SM_10006detail10radix_sort29DeviceRadixSortOnesweepKernelINS1_5radix10policy_hubIiiyE10Policy1000ELNS0_9SortOrderE0EiiyiiNS1_21identity_decomposer_tEEEvPT5_SB_PT3_PKSC_PT1_PKSG_PT2_PKSK_T4_iiT6__param_4,
	.param .u64 .ptr .align 1 _ZN3cub18CUB_300001_SM_10006detail10radix_sort29DeviceRadixSortOnesweepKernelINS1_5radix10policy_hubIiiyE10Policy1000ELNS0_9SortOrderE0EiiyiiNS1_21identity_decomposer_tEEEvPT5_SB_PT3_PKSC_PT1_PKSG_PT2_PKSK_T4_iiT6__param_5,
	.param .u64 .ptr .align 1 _ZN3cub18CUB_300001_SM_10006detail10radix_sort29DeviceRadixSortOnesweepKernelINS1_5radix10policy_hubIiiyE10Policy1000ELNS0_9SortOrderE0EiiyiiNS1_21identity_decomposer_tEEEvPT5_SB_PT3_PKSC_PT1_PKSG_PT2_PKSK_T4_iiT6__param_6,
	.param .u64 .ptr .align 1 _ZN3cub18CUB_300001_SM_10006detail10radix_sort29DeviceRadixSortOnesweepKernelINS1_5radix10policy_hubIiiyE10Policy1000ELNS0_9SortOrderE0EiiyiiNS1_21identity_decomposer_tEEEvPT5_SB_PT3_PKSC_PT1_PKSG_PT2_PKSK_T4_iiT6__param_7,
	.param .u32 _ZN3cub18CUB_300001_SM_10006detail10radix_sort29DeviceRadixSortOnesweepKernelINS1_5radix10policy_hubIiiyE10Policy1000ELNS0_9SortOrderE0EiiyiiNS1_21identity_decomposer_tEEEvPT5_SB_PT3_PKSC_PT1_PKSG_PT2_PKSK_T4_iiT6__param_8,
	.param .u32 _ZN3cub18CUB_300001_SM_10006detail10radix_sort29DeviceRadixSortOnesweepKernelINS1_5radix10policy_hubIiiyE10Policy1000ELNS0_9SortOrderE0EiiyiiNS1_21identity_decomposer_tEEEvPT5_SB_PT3_PKSC_PT1_PKSG_PT2_PKSK_T4_iiT6__param_9,
	.param .u32 _ZN3cub18CUB_300001_SM_10006detail10radix_sort29DeviceRadixSortOnesweepKernelINS1_5radix10policy_hubIiiyE10Policy1000ELNS0_9SortOrderE0EiiyiiNS1_21identity_decomposer_tEEEvPT5_SB_PT3_PKSC_PT1_PKSG_PT2_PKSK_T4_iiT6__param_10,
	.param .align 1 .b8 _ZN3cub18CUB_300001_SM_10006detail10radix_sort29DeviceRadixSortOnesweepKernelINS1_5radix10policy_hubIiiyE10Policy1000ELNS0_9SortOrderE0EiiyiiNS1_21identity_decomposer_tEEEvPT5_SB_PT3_PKSC_PT1_PKSG_PT2_PKSK_T4_iiT6__param_11[1]
)
.maxntid 384
{
	.reg .pred 	%p<205>;
	.reg .b32 	%r<2283>;
	.reg .b64 	%rd<457>;
	// demoted variable
	.shared .align 16 .b8 _ZZN3cub18CUB_300001_SM_10006detail10radix_sort29DeviceRadixSortOnesweepKernelINS1_5radix10policy_hubIiiyE10Policy1000ELNS0_9SortOrderE0EiiyiiNS1_21identity_decomposer_tEEEvPT5_SB_PT3_PKSC_PT1_PKSG_PT2_PKSK_T4_iiT6_E1s[28160];
	ld.param.u64 	%rd43, [_ZN3cub18CUB_300001_SM_10006detail10radix_sort29DeviceRadixSortOnesweepKernelINS1_5radix10policy_hubIiiyE10Policy1000ELNS0_9SortOrderE0EiiyiiNS1_21identity_decomposer_tEEEvPT5_SB_PT3_PKSC_PT1_PKSG_PT2_PKSK_T4_iiT6__param_0];
	ld.param.u64 	%rd44, [_ZN3cub18CUB_300001_SM_10006detail10radix_sort29DeviceRadixSortOnesweepKernelINS1_5radix10policy_hubIiiyE10Policy1000ELNS0_9SortOrderE0EiiyiiNS1_21identity_decomposer_tEEEvPT5_SB_PT3_PKSC_PT1_PKSG_PT2_PKSK_T4_iiT6__param_1];
	ld.param.u64 	%rd47, [_ZN3cub18CUB_300001_SM_10006detail10radix_sort29DeviceRadixSortOnesweepKernelINS1_5radix10policy_hubIiiyE10Policy1000ELNS0_9SortOrderE0EiiyiiNS1_21identity_decomposer_tEEEvPT5_SB_PT3_PKSC_PT1_PKSG_PT2_PKSK_T4_iiT6__param_4];
	ld.param.u64 	%rd50, [_ZN3cub18CUB_300001_SM_10006detail10radix_sort29DeviceRadixSortOnesweepKernelINS1_5radix10policy_hubIiiyE10Policy1000ELNS0_9SortOrderE0EiiyiiNS1_21identity_decomposer_tEEEvPT5_SB_PT3_PKSC_PT1_PKSG_PT2_PKSK_T4_iiT6__param_5];
	cvta.to.global.u64 	%rd1, %rd47;
	cvta.to.global.u64 	%rd2, %rd43;
	cvta.to.global.u64 	%rd3, %rd50;
	mov.u32 	%r1, %tid.x;
	// begin inline asm
	mov.u32 %r443, %laneid;
	// end inline asm
	setp.ne.s32 	%p1, %r1, 0;
	@%p1 bra 	$L__BB24_2;
	cvta.to.global.u64 	%rd51, %rd44;
	atom.global.add.u32 	%r444, [%rd51], 1;
	st.shared.u32 	[_ZZN3cub18CUB_300001_SM_10006detail10radix_sort29DeviceRadixSortOnesweepKernelINS1_5radix10policy_hubIiiyE10Policy1000ELNS0_9SortOrderE0EiiyiiNS1_21identity_decomposer_tEEEvPT5_SB_PT3_PKSC_PT1_PKSG_PT2_PKSK_T4_iiT6_E1s+26112], %r444;
$L__BB24_2:
	ld.param.u32 	%r2078, [_ZN3cub18CUB_300001_SM_10006detail10radix_sort29DeviceRadixSortOnesweepKernelINS1_5radix10policy_hubIiiyE10Policy1000ELNS0_9SortOrderE0EiiyiiNS1_21identity_decomposer_tEEEvPT5_SB_PT3_PKSC_PT1_PKSG_PT2_PKSK_T4_iiT6__param_8];
	bar.sync 	0;
	ld.shared.u32 	%r3, [_ZZN3cub18CUB_300001_SM_10006detail10radix_sort29DeviceRadixSortOnesweepKernelINS1_5radix10policy_hubIiiyE10Policy1000ELNS0_9SortOrderE0EiiyiiNS1_21identity_decomposer_tEEEvPT5_SB_PT3_PKSC_PT1_PKSG_PT2_PKSK_T4_iiT6_E1s+26112];
	mul.lo.s32 	%r445, %r3, 6528;
	add.s32 	%r4, %r445, 6528;
	setp.gt.s32 	%p2, %r4, %r2078;
	cvt.s64.s32 	%rd4, %r445;
	@%p2 bra 	$L__BB24_4;
	and.b32  	%r446, %r1, 31;
	and.b32  	%r447, %r1, 992;
	mul.lo.s32 	%r448, %r447, 17;
	or.b32  	%r449, %r448, %r446;
	cvt.u64.u32 	%rd52, %r449;
	add.s64 	%rd53, %rd52, %rd4;
	shl.b64 	%rd54, %rd53, 2;
	add.s64 	%rd55, %rd3, %rd54;
	ld.global.u32 	%r2165, [%rd55];
	ld.global.u32 	%r2164, [%rd55+128];
	ld.global.u32 	%r2163, [%rd55+256];
	ld.global.u32 	%r2162, [%rd55+384];
	ld.global.u32 	%r2161, [%rd55+512];
	ld.global.u32 	%r2160, [%rd55+640];
	ld.global.u32 	%r2159, [%rd55+768];
	ld.global.u32 	%r2158, [%rd55+896];
	ld.global.u32 	%r2157, [%rd55+1024];
	ld.global.u32 	%r2156, [%rd55+1152];
	ld.global.u32 	%r2155, [%rd55+1280];
	ld.global.u32 	%r2154, [%rd55+1408];
	ld.global.u32 	%r2153, [%rd55+1536];
	ld.global.u32 	%r2152, [%rd55+1664];
	ld.global.u32 	%r2151, [%rd55+1792];
	ld.global.u32 	%r2150, [%rd55+1920];
	ld.global.u32 	%r2149, [%rd55+2048];
	bra.uni 	$L__BB24_38;
$L__BB24_4:
	ld.param.u32 	%r2079, [_ZN3cub18CUB_300001_SM_10006detail10radix_sort29DeviceRadixSortOnesweepKernelINS1_5radix10policy_hubIiiyE10Policy1000ELNS0_9SortOrderE0EiiyiiNS1_21identity_decomposer_tEEEvPT5_SB_PT3_PKSC_PT1_PKSG_PT2_PKSK_T4_iiT6__param_8];
	cvt.u32.u64 	%r451, %rd4;
	sub.s32 	%r22, %r2079, %r451;
	and.b32  	%r452, %r1, 31;
	and.b32  	%r453, %r1, 992;
	mul.lo.s32 	%r454, %r453, 17;
	or.b32  	%r23, %r454, %r452;
	setp.ge.s32 	%p3, %r23, %r22;
	cvt.u64.u32 	%rd56, %r23;
	add.s64 	%rd57, %rd56, %rd4;
	shl.b64 	%rd58, %rd57, 2;
	add.s64 	%rd5, %rd3, %rd58;
	mov.b32 	%r2165, 2147483647;
	@%p3 bra 	$L__BB24_6;
	ld.global.u32 	%r2165, [%rd5];
$L__BB24_6:
	add.s32 	%r456, %r23, 32;
	setp.ge.s32 	%p4, %r456, %r22;
	mov.b32 	%r2164, 2147483647;
	@%p4 bra 	$L__BB24_8;
	ld.global.u32 	%r2164, [%rd5+128];
$L__BB24_8:
	add.s32 	%r458, %r23, 64;
	setp.ge.s32 	%p5, %r458, %r22;
	mov.b32 	%r2163, 2147483647;
	@%p5 bra 	$L__BB24_10;
	ld.global.u32 	%r2163, [%rd5+256];
$L__BB24_10:
	add.s32 	%r460, %r23, 96;
	setp.ge.s32 	%p6, %r460, %r22;
	mov.b32 	%r2162, 2147483647;
	@%p6 bra 	$L__BB24_12;
	ld.global.u32 	%r2162, [%rd5+384];
$L__BB24_12:
	add.s32 	%r462, %r23, 128;
	setp.ge.s32 	%p7, %r462, %r22;
	mov.b32 	%r2161, 2147483647;
	@%p7 bra 	$L__BB24_14;
	ld.global.u32 	%r2161, [%rd5+512];
$L__BB24_14:
	add.s32 	%r464, %r23, 160;
	setp.ge.s32 	%p8, %r464, %r22;
	mov.b32 	%r2160, 2147483647;
	@%p8 bra 	$L__BB24_16;
	ld.global.u32 	%r2160, [%rd5+640];
$L__BB24_16:
	add.s32 	%r466, %r23, 192;
	setp.ge.s32 	%p9, %r466, %r22;
	mov.b32 	%r2159, 2147483647;
	@%p9 bra 	$L__BB24_18;
	ld.global.u32 	%r2159, [%rd5+768];
$L__BB24_18:
	add.s32 	%r468, %r23, 224;
	setp.ge.s32 	%p10, %r468, %r22;
	mov.b32 	%r2158, 2147483647;
	@%p10 bra 	$L__BB24_20;
	ld.global.u32 	%r2158, [%rd5+896];
$L__BB24_20:
	add.s32 	%r470, %r23, 256;
	setp.ge.s32 	%p11, %r470, %r22;
	mov.b32 	%r2157, 2147483647;
	@%p11 bra 	$L__BB24_22;
	ld.global.u32 	%r2157, [%rd5+1024];
$L__BB24_22:
	add.s32 	%r472, %r23, 288;
	setp.ge.s32 	%p12, %r472, %r22;
	mov.b32 	%r2156, 2147483647;
	@%p12 bra 	$L__BB24_24;
	ld.global.u32 	%r2156, [%rd5+1152];
$L__BB24_24:
	add.s32 	%r474, %r23, 320;
	setp.ge.s32 	%p13, %r474, %r22;
	mov.b32 	%r2155, 2147483647;
	@%p13 bra 	$L__BB24_26;
	ld.global.u32 	%r2155, [%rd5+1280];
$L__BB24_26:
	add.s32 	%r476, %r23, 352;
	setp.ge.s32 	%p14, %r476, %r22;
	mov.b32 	%r2154, 2147483647;
	@%p14 bra 	$L__BB24_28;
	ld.global.u32 	%r2154, [%rd5+1408];
$L__BB24_28:
	add.s32 	%r478, %r23, 384;
	setp.ge.s32 	%p15, %r478, %r22;
	mov.b32 	%r2153, 2147483647;
	@%p15 bra 	$L__BB24_30;
	ld.global.u32 	%r2153, [%rd5+1536];
$L__BB24_30:
	add.s32 	%r480, %r23, 416;
	setp.ge.s32 	%p16, %r480, %r22;
	mov.b32 	%r2152, 2147483647;
	@%p16 bra 	$L__BB24_32;
	ld.global.u32 	%r2152, [%rd5+1664];
$L__BB24_32:
	add.s32 	%r482, %r23, 448;
	setp.ge.s32 	%p17, %r482, %r22;
	mov.b32 	%r2151, 2147483647;
	@%p17 bra 	$L__BB24_34;
	ld.global.u32 	%r2151, [%rd5+1792];
$L__BB24_34:
	add.s32 	%r484, %r23, 480;
	setp.ge.s32 	%p18, %r484, %r22;
	mov.b32 	%r2150, 2147483647;
	@%p18 bra 	$L__BB24_36;
	ld.global.u32 	%r2150, [%rd5+1920];
$L__BB24_36:
	add.s32 	%r486, %r23, 512;
	setp.ge.s32 	%p19, %r486, %r22;
	mov.b32 	%r2149, 2147483647;
	@%p19 bra 	$L__BB24_38;
	ld.global.u32 	%r2149, [%rd5+2048];
$L__BB24_38:
	ld.param.u32 	%r2131, [_ZN3cub18CUB_300001_SM_10006detail10radix_sort29DeviceRadixSortOnesweepKernelINS1_5radix10policy_hubIiiyE10Policy1000ELNS0_9SortOrderE0EiiyiiNS1_21identity_decomposer_tEEEvPT5_SB_PT3_PKSC_PT1_PKSG_PT2_PKSK_T4_iiT6__param_10];
	mov.b32 	%r487, -1;
	shl.b32 	%r488, %r487, %r2131;
	not.b32 	%r74, %r488;
	shr.u32 	%r75, %r1, 5;
	shl.b32 	%r489, %r75, 10;
	mov.u32 	%r490, _ZZN3cub18CUB_300001_SM_10006detail10radix_sort29DeviceRadixSortOnesweepKernelINS1_5radix10policy_hubIiiyE10Policy1000ELNS0_9SortOrderE0EiiyiiNS1_21identity_decomposer_tEEEvPT5_SB_PT3_PKSC_PT1_PKSG_PT2_PKSK_T4_iiT6_E1s;
	add.s32 	%r76, %r490, %r489;
	setp.gt.s32 	%p20, %r443, 255;
	@%p20 bra 	$L__BB24_51;
	max.s32 	%r491, %r443, 224;
	sub.s32 	%r492, %r491, %r443;
	add.s32 	%r493, %r492, 31;
	shr.u32 	%r494, %r493, 5;
	add.s32 	%r77, %r494, 1;
	and.b32  	%r78, %r77, 15;
	setp.lt.u32 	%p21, %r493, 480;
	mov.u32 	%r2169, %r443;
	@%p21 bra 	$L__BB24_42;
	and.b32  	%r495, %r77, 268435440;
	neg.s32 	%r2167, %r495;
	shl.b32 	%r497, %r443, 2;
	add.s32 	%r498, %r489, %r497;
	add.s32 	%r500, %r498, %r490;
	add.s32 	%r2166, %r500, 1024;
	mov.u32 	%r2169, %r443;
$L__BB24_41:
	.pragma "nounroll";
	mov.b32 	%r501, 0;
	st.shared.u32 	[%r2166+-1024], %r501;
	st.shared.u32 	[%r2166+-896], %r501;
	st.shared.u32 	[%r2166+-768], %r501;
	st.shared.u32 	[%r2166+-640], %r501;
	st.shared.u32 	[%r2166+-512], %r501;
	st.shared.u32 	[%r2166+-384], %r501;
	st.shared.u32 	[%r2166+-256], %r501;
	st.shared.u32 	[%r2166+-128], %r501;
	st.shared.u32 	[%r2166], %r501;
	st.shared.u32 	[%r2166+128], %r501;
	st.shared.u32 	[%r2166+256], %r501;
	st.shared.u32 	[%r2166+384], %r501;
	st.shared.u32 	[%r2166+512], %r501;
	st.shared.u32 	[%r2166+640], %r501;
	st.shared.u32 	[%r2166+768], %r501;
	st.shared.u32 	[%r2166+896], %r501;
	add.s32 	%r2169, %r2169, 512;
	add.s32 	%r2167, %r2167, 16;
	add.s32 	%r2166, %r2166, 2048;
	setp.ne.s32 	%p22, %r2167, 0;
	@%p22 bra 	$L__BB24_41;
$L__BB24_42:
	setp.eq.s32 	%p23, %r78, 0;
	@%p23 bra 	$L__BB24_51;
	and.b32  	%r88, %r77, 7;
	setp.lt.u32 	%p24, %r78, 8;
	@%p24 bra 	$L__BB24_45;
	shl.b32 	%r502, %r2169, 2;
	add.s32 	%r503, %r76, %r502;
	mov.b32 	%r504, 0;
	st.shared.u32 	[%r503], %r504;
	st.shared.u32 	[%r503+128], %r504;
	st.shared.u32 	[%r503+256], %r504;
	st.shared.u32 	[%r503+384], %r504;
	st.shared.u32 	[%r503+512], %r504;
	st.shared.u32 	[%r503+640], %r504;
	st.shared.u32 	[%r503+768], %r504;
	st.shared.u32 	[%r503+896], %r504;
	add.s32 	%r2169, %r2169, 256;
$L__BB24_45:
	setp.eq.s32 	%p25, %r88, 0;
	@%p25 bra 	$L__BB24_51;
	and.b32  	%r91, %r77, 3;
	setp.lt.u32 	%p26, %r88, 4;
	@%p26 bra 	$L__BB24_48;
	shl.b32 	%r505, %r2169, 2;
	add.s32 	%r506, %r76, %r505;
	mov.b32 	%r507, 0;
	st.shared.u32 	[%r506], %r507;
	st.shared.u32 	[%r506+128], %r507;
	st.shared.u32 	[%r506+256], %r507;
	st.shared.u32 	[%r506+384], %r507;
	add.s32 	%r2169, %r2169, 128;
$L__BB24_48:
	setp.eq.s32 	%p27, %r91, 0;
	@%p27 bra 	$L__BB24_51;
	shl.b32 	%r509, %r2169, 2;
	add.s32 	%r510, %r489, %r509;
	add.s32 	%r2173, %r490, %r510;
	neg.s32 	%r2172, %r91;
$L__BB24_50:
	.pragma "nounroll";
	mov.b32 	%r512, 0;
	st.shared.u32 	[%r2173], %r512;
	add.s32 	%r2173, %r2173, 128;
	add.s32 	%r2172, %r2172, 1;
	setp.ne.s32 	%p28, %r2172, 0;
	@%p28 bra 	$L__BB24_50;
$L__BB24_51:
	ld.param.u32 	%r2094, [_ZN3cub18CUB_300001_SM_10006detail10radix_sort29DeviceRadixSortOnesweepKernelINS1_5radix10policy_hubIiiyE10Policy1000ELNS0_9SortOrderE0EiiyiiNS1_21identity_decomposer_tEEEvPT5_SB_PT3_PKSC_PT1_PKSG_PT2_PKSK_T4_iiT6__param_9];
	bar.warp.sync 	-1;
	xor.b32  	%r514, %r2165, -2147483648;
	shr.u32 	%r515, %r514, %r2094;
	and.b32  	%r100, %r515, %r74;
	shl.b32 	%r516, %r100, 2;
	add.s32 	%r517, %r76, %r516;
	atom.shared.add.u32 	%r518, [%r517], 1;
	xor.b32  	%r2227, %r2164, -2147483648;
	shr.u32 	%r520, %r2227, %r2094;
	and.b32  	%r521, %r520, %r74;
	shl.b32 	%r522, %r521, 2;
	add.s32 	%r523, %r76, %r522;
	atom.shared.add.u32 	%r524, [%r523], 1;
	xor.b32  	%r2226, %r2163, -2147483648;
	shr.u32 	%r526, %r2226, %r2094;
	and.b32  	%r527, %r526, %r74;
	shl.b32 	%r528, %r527, 2;
	add.s32 	%r529, %r76, %r528;
	atom.shared.add.u32 	%r530, [%r529], 1;
	xor.b32  	%r2225, %r2162, -2147483648;
	shr.u32 	%r532, %r2225, %r2094;
	and.b32  	%r533, %r532, %r74;
	shl.b32 	%r534, %r533, 2;
	add.s32 	%r535, %r76, %r534;
	atom.shared.add.u32 	%r536, [%r535], 1;
	xor.b32  	%r537, %r2161, -2147483648;
	shr.u32 	%r538, %r537, %r2094;
	and.b32  	%r539, %r538, %r74;
	shl.b32 	%r540, %r539, 2;
	add.s32 	%r541, %r76, %r540;
	atom.shared.add.u32 	%r542, [%r541], 1;
	xor.b32  	%r543, %r2160, -2147483648;
	shr.u32 	%r544, %r543, %r2094;
	and.b32  	%r545, %r544, %r74;
	shl.b32 	%r546, %r545, 2;
	add.s32 	%r547, %r76, %r546;
	atom.shared.add.u32 	%r548, [%r547], 1;
	xor.b32  	%r549, %r2159, -2147483648;
	shr.u32 	%r550, %r549, %r2094;
	and.b32  	%r551, %r550, %r74;
	shl.b32 	%r552, %r551, 2;
	add.s32 	%r553, %r76, %r552;
	atom.shared.add.u32 	%r554, [%r553], 1;
	xor.b32  	%r555, %r2158, -2147483648;
	shr.u32 	%r556, %r555, %r2094;
	and.b32  	%r557, %r556, %r74;
	shl.b32 	%r558, %r557, 2;
	add.s32 	%r559, %r76, %r558;
	atom.shared.add.u32 	%r560, [%r559], 1;
	xor.b32  	%r561, %r2157, -2147483648;
	shr.u32 	%r562, %r561, %r2094;
	and.b32  	%r563, %r562, %r74;
	shl.b32 	%r564, %r563, 2;
	add.s32 	%r565, %r76, %r564;
	atom.shared.add.u32 	%r566, [%r565], 1;
	xor.b32  	%r567, %r2156, -2147483648;
	shr.u32 	%r568, %r567, %r2094;
	and.b32  	%r569, %r568, %r74;
	shl.b32 	%r570, %r569, 2;
	add.s32 	%r571, %r76, %r570;
	atom.shared.add.u32 	%r572, [%r571], 1;
	xor.b32  	%r573, %r2155, -2147483648;
	shr.u32 	%r574, %r573, %r2094;
	and.b32  	%r575, %r574, %r74;
	shl.b32 	%r576, %r575, 2;
	add.s32 	%r577, %r76, %r576;
	atom.shared.add.u32 	%r578, [%r577], 1;
	xor.b32  	%r579, %r2154, -2147483648;
	shr.u32 	%r580, %r579, %r2094;
	and.b32  	%r581, %r580, %r74;
	shl.b32 	%r582, %r581, 2;
	add.s32 	%r583, %r76, %r582;
	atom.shared.add.u32 	%r584, [%r583], 1;
	xor.b32  	%r585, %r2153, -2147483648;
	shr.u32 	%r586, %r585, %r2094;
	and.b32  	%r587, %r586, %r74;
	shl.b32 	%r588, %r587, 2;
	add.s32 	%r589, %r76, %r588;
	atom.shared.add.u32 	%r590, [%r589], 1;
	xor.b32  	%r591, %r2152, -2147483648;
	shr.u32 	%r592, %r591, %r2094;
	and.b32  	%r593, %r592, %r74;
	shl.b32 	%r594, %r593, 2;
	add.s32 	%r595, %r76, %r594;
	atom.shared.add.u32 	%r596, [%r595], 1;
	xor.b32  	%r597, %r2151, -2147483648;
	shr.u32 	%r598, %r597, %r2094;
	and.b32  	%r599, %r598, %r74;
	shl.b32 	%r600, %r599, 2;
	add.s32 	%r601, %r76, %r600;
	atom.shared.add.u32 	%r602, [%r601], 1;
	xor.b32  	%r603, %r2150, -2147483648;
	shr.u32 	%r604, %r603, %r2094;
	and.b32  	%r605, %r604, %r74;
	shl.b32 	%r606, %r605, 2;
	add.s32 	%r607, %r76, %r606;
	atom.shared.add.u32 	%r608, [%r607], 1;
	xor.b32  	%r2212, %r2149, -2147483648;
	shr.u32 	%r610, %r2212, %r2094;
	and.b32  	%r611, %r610, %r74;
	shl.b32 	%r612, %r611, 2;
	add.s32 	%r613, %r76, %r612;
	atom.shared.add.u32 	%r614, [%r613], 1;
	bar.sync 	0;
	setp.gt.u32 	%p29, %r1, 255;
	shl.b32 	%r615, %r1, 2;
	add.s32 	%r101, %r490, %r615;
	mov.b32 	%r2174, 0;
	@%p29 bra 	$L__BB24_53;
	ld.shared.u32 	%r617, [%r101];
	mov.b32 	%r618, 0;
	st.shared.u32 	[%r101], %r618;
	ld.shared.u32 	%r619, [%r101+1024];
	st.shared.u32 	[%r101+1024], %r617;
	add.s32 	%r620, %r619, %r617;
	ld.shared.u32 	%r621, [%r101+2048];
	st.shared.u32 	[%r101+2048], %r620;
	add.s32 	%r622, %r621, %r620;
	ld.shared.u32 	%r623, [%r101+3072];
	st.shared.u32 	[%r101+3072], %r622;
	add.s32 	%r624, %r623, %r622;
	ld.shared.u32 	%r625, [%r101+4096];
	st.shared.u32 	[%r101+4096], %r624;
	add.s32 	%r626, %r625, %r624;
	ld.shared.u32 	%r627, [%r101+5120];
	st.shared.u32 	[%r101+5120], %r626;
	add.s32 	%r628, %r627, %r626;
	ld.shared.u32 	%r629, [%r101+6144];
	st.shared.u32 	[%r101+6144], %r628;
	add.s32 	%r630, %r629, %r628;
	ld.shared.u32 	%r631, [%r101+7168];
	st.shared.u32 	[%r101+7168], %r630;
	add.s32 	%r632, %r631, %r630;
	ld.shared.u32 	%r633, [%r101+8192];
	st.shared.u32 	[%r101+8192], %r632;
	add.s32 	%r634, %r633, %r632;
	ld.shared.u32 	%r635, [%r101+9216];
	st.shared.u32 	[%r101+9216], %r634;
	add.s32 	%r636, %r635, %r634;
	ld.shared.u32 	%r637, [%r101+10240];
	st.shared.u32 	[%r101+10240], %r636;
	add.s32 	%r638, %r637, %r636;
	ld.shared.u32 	%r639, [%r101+11264];
	st.shared.u32 	[%r101+11264], %r638;
	add.s32 	%r2174, %r639, %r638;
$L__BB24_53:
	setp.gt.u32 	%p30, %r1, 255;
	shl.b32 	%r640, %r3, 8;
	add.s32 	%r641, %r640, %r1;
	mul.wide.s32 	%rd59, %r641, 4;
	add.s64 	%rd6, %rd2, %rd59;
	@%p30 bra 	$L__BB24_55;
	or.b32  	%r642, %r2174, 1073741824;
	st.volatile.global.u32 	[%rd6], %r642;
$L__BB24_55:
	ld.param.u64 	%rd442, [_ZN3cub18CUB_300001_SM_10006detail10radix_sort29DeviceRadixSortOnesweepKernelINS1_5radix10policy_hubIiiyE10Policy1000ELNS0_9SortOrderE0EiiyiiNS1_21identity_decomposer_tEEEvPT5_SB_PT3_PKSC_PT1_PKSG_PT2_PKSK_T4_iiT6__param_7];
	xor.b32  	%r2223, %r2160, -2147483648;
	xor.b32  	%r2224, %r2161, -2147483648;
	xor.b32  	%r2222, %r2159, -2147483648;
	xor.b32  	%r2221, %r2158, -2147483648;
	xor.b32  	%r2228, %r2165, -2147483648;
	xor.b32  	%r2218, %r2155, -2147483648;
	xor.b32  	%r2220, %r2157, -2147483648;
	xor.b32  	%r2217, %r2154, -2147483648;
	xor.b32  	%r2219, %r2156, -2147483648;
	xor.b32  	%r2215, %r2152, -2147483648;
	xor.b32  	%r2216, %r2153, -2147483648;
	xor.b32  	%r2213, %r2150, -2147483648;
	xor.b32  	%r2214, %r2151, -2147483648;
	setp.lt.u32 	%p31, %r1, 256;
	setp.eq.s32 	%p32, %r2174, 6528;
	and.pred  	%p33, %p31, %p32;
	selp.u32 	%r643, 1, 0, %p33;
	{ 
	.reg .pred 	%p1; 
	.reg .pred 	%p2; 
	setp.ne.u32 	%p1, %r643, 0; 
	bar.red.or.pred 	%p2, 0, %p1; 
	selp.u32 	%r644, 1, 0, %p2; 
	}
	setp.eq.s32 	%p34, %r644, 0;
	and.b32  	%r645, %r1, 992;
	and.b32  	%r646, %r1, 31;
	mul.lo.s32 	%r647, %r645, 17;
	or.b32  	%r648, %r647, %r646;
	cvt.u64.u32 	%rd7, %r648;
	mul.lo.s32 	%r649, %r3, 6528;
	cvt.s64.s32 	%rd60, %r649;
	add.s64 	%rd61, %rd7, %rd60;
	cvta.to.global.u64 	%rd62, %rd442;
	shl.b64 	%rd63, %rd61, 2;
	add.s64 	%rd8, %rd62, %rd63;
	cvt.u64.u32 	%rd9, %r1;
	@%p34 bra 	$L__BB24_175;
	setp.gt.u32 	%p35, %r1, 255;
	shl.b32 	%r650, %r1, 3;
	mov.u32 	%r651, _ZZN3cub18CUB_300001_SM_10006detail10radix_sort29DeviceRadixSortOnesweepKernelINS1_5radix10policy_hubIiiyE10Policy1000ELNS0_9SortOrderE0EiiyiiNS1_21identity_decomposer_tEEEvPT5_SB_PT3_PKSC_PT1_PKSG_PT2_PKSK_T4_iiT6_E1s;
	add.s32 	%r652, %r651, %r650;
	add.s32 	%r121, %r652, 26112;
	@%p35 bra 	$L__BB24_64;
	ld.param.u64 	%rd436, [_ZN3cub18CUB_300001_SM_10006detail10radix_sort29DeviceRadixSortOnesweepKernelINS1_5radix10policy_hubIiiyE10Policy1000ELNS0_9SortOrderE0EiiyiiNS1_21identity_decomposer_tEEEvPT5_SB_PT3_PKSC_PT1_PKSG_PT2_PKSK_T4_iiT6__param_3];
	cvta.to.global.u64 	%rd64, %rd436;
	shl.b64 	%rd65, %rd9, 3;
	add.s64 	%rd66, %rd64, %rd65;
	ld.global.u64 	%rd67, [%rd66];
	setp.gt.u32 	%p36, %r1, %r100;
	selp.b64 	%rd68, 6528, 0, %p36;
	sub.s64 	%rd455, %rd67, %rd68;
	st.shared.u64 	[%r121], %rd455;
	setp.lt.s32 	%p37, %r3, 1;
	mov.u32 	%r2178, %r2174;
	@%p37 bra 	$L__BB24_63;
	mov.b32 	%r2176, -1;
	mov.u32 	%r2175, %r3;
	mov.u32 	%r2178, %r2174;
$L__BB24_59:
	ld.param.u64 	%rd429, [_ZN3cub18CUB_300001_SM_10006detail10radix_sort29DeviceRadixSortOnesweepKernelINS1_5radix10policy_hubIiiyE10Policy1000ELNS0_9SortOrderE0EiiyiiNS1_21identity_decomposer_tEEEvPT5_SB_PT3_PKSC_PT1_PKSG_PT2_PKSK_T4_iiT6__param_0];
	add.s32 	%r125, %r2175, -1;
	shl.b32 	%r654, %r125, 8;
	add.s32 	%r655, %r654, %r1;
	cvta.to.global.u64 	%rd69, %rd429;
	mul.wide.s32 	%rd70, %r655, 4;
	add.s64 	%rd11, %rd69, %rd70;
$L__BB24_60:
	membar.cta;
	ld.volatile.global.u32 	%r126, [%rd11];
	setp.eq.s32 	%p38, %r126, 0;
	@%p38 bra 	$L__BB24_60;
	and.b32  	%r656, %r126, 1073741823;
	add.s32 	%r2178, %r656, %r2178;
	setp.gt.s32 	%p39, %r126, -1;
	vote.sync.ballot.b32 	%r2176, %p39, %r2176;
	setp.gt.u32 	%p41, %r2175, 1;
	and.pred  	%p42, %p39, %p41;
	mov.u32 	%r2175, %r125;
	@%p42 bra 	$L__BB24_59;
	ld.shared.u64 	%rd455, [%r121];
$L__BB24_63:
	or.b32  	%r657, %r2178, -2147483648;
	st.volatile.global.u32 	[%rd6], %r657;
	sub.s32 	%r658, %r2178, %r2174;
	cvt.s64.s32 	%rd71, %r658;
	add.s64 	%rd72, %rd455, %rd71;
	st.shared.u64 	[%r121], %rd72;
$L__BB24_64:
	ld.param.u32 	%r2080, [_ZN3cub18CUB_300001_SM_10006detail10radix_sort29DeviceRadixSortOnesweepKernelINS1_5radix10policy_hubIiiyE10Policy1000ELNS0_9SortOrderE0EiiyiiNS1_21identity_decomposer_tEEEvPT5_SB_PT3_PKSC_PT1_PKSG_PT2_PKSK_T4_iiT6__param_8];
	ld.param.u64 	%rd432, [_ZN3cub18CUB_300001_SM_10006detail10radix_sort29DeviceRadixSortOnesweepKernelINS1_5radix10policy_hubIiiyE10Policy1000ELNS0_9SortOrderE0EiiyiiNS1_21identity_decomposer_tEEEvPT5_SB_PT3_PKSC_PT1_PKSG_PT2_PKSK_T4_iiT6__param_2];
	setp.gt.u32 	%p43, %r1, 255;
	setp.lt.s32 	%p44, %r4, %r2080;
	setp.eq.s64 	%p45, %rd432, 0;
	or.pred  	%p46, %p45, %p44;
	or.pred  	%p47, %p43, %p46;
	@%p47 bra 	$L__BB24_66;
	ld.param.u64 	%rd433, [_ZN3cub18CUB_300001_SM_10006detail10radix_sort29DeviceRadixSortOnesweepKernelINS1_5radix10policy_hubIiiyE10Policy1000ELNS0_9SortOrderE0EiiyiiNS1_21identity_decomposer_tEEEvPT5_SB_PT3_PKSC_PT1_PKSG_PT2_PKSK_T4_iiT6__param_2];
	ld.shared.u64 	%rd73, [%r121];
	setp.gt.u32 	%p48, %r1, %r100;
	selp.b64 	%rd74, 6528, 0, %p48;
	cvt.s64.s32 	%rd75, %r2174;
	add.s64 	%rd76, %rd74, %rd75;
	add.s64 	%rd77, %rd76, %rd73;
	cvta.to.global.u64 	%rd78, %rd433;
	shl.b64 	%rd79, %rd9, 3;
	add.s64 	%rd80, %rd78, %rd79;
	st.global.u64 	[%rd80], %rd77;
$L__BB24_66:
	ld.param.u32 	%r2081, [_ZN3cub18CUB_300001_SM_10006detail10radix_sort29DeviceRadixSortOnesweepKernelINS1_5radix10policy_hubIiiyE10Policy1000ELNS0_9SortOrderE0EiiyiiNS1_21identity_decomposer_tEEEvPT5_SB_PT3_PKSC_PT1_PKSG_PT2_PKSK_T4_iiT6__param_8];
	setp.gt.s32 	%p49, %r4, %r2081;
	bar.sync 	0;
	shl.b32 	%r659, %r100, 3;
	add.s32 	%r661, %r651, %r659;
	ld.shared.u64 	%rd14, [%r661+26112];
	@%p49 bra 	$L__BB24_68;
	add.s64 	%rd81, %rd14, %rd7;
	shl.b64 	%rd82, %rd81, 2;
	add.s64 	%rd83, %rd1, %rd82;
	st.global.u32 	[%rd83], %r2165;
	st.global.u32 	[%rd83+128], %r2164;
	st.global.u32 	[%rd83+256], %r2163;
	st.global.u32 	[%rd83+384], %r2162;
	st.global.u32 	[%rd83+512], %r2161;
	st.global.u32 	[%rd83+640], %r2160;
	st.global.u32 	[%rd83+768], %r2159;
	st.global.u32 	[%rd83+896], %r2158;
	st.global.u32 	[%rd83+1024], %r2157;
	st.global.u32 	[%rd83+1152], %r2156;
	st.global.u32 	[%rd83+1280], %r2155;
	st.global.u32 	[%rd83+1408], %r2154;
	st.global.u32 	[%rd83+1536], %r2153;
	st.global.u32 	[%rd83+1664], %r2152;
	st.global.u32 	[%rd83+1792], %r2151;
	st.global.u32 	[%rd83+1920], %r2150;
	st.global.u32 	[%rd83+2048], %r2149;
	bra.uni 	$L__BB24_102;
$L__BB24_68:
	ld.param.u32 	%r2082, [_ZN3cub18CUB_300001_SM_10006detail10radix_sort29DeviceRadixSortOnesweepKernelINS1_5radix10policy_hubIiiyE10Policy1000ELNS0_9SortOrderE0EiiyiiNS1_21identity_decomposer_tEEEvPT5_SB_PT3_PKSC_PT1_PKSG_PT2_PKSK_T4_iiT6__param_8];
	cvt.u32.u64 	%r662, %rd7;
	mad.lo.s32 	%r130, %r3, -6528, %r2082;
	setp.ge.s32 	%p50, %r662, %r130;
	add.s64 	%rd84, %rd14, %rd7;
	shl.b64 	%rd85, %rd84, 2;
	add.s64 	%rd15, %rd1, %rd85;
	@%p50 bra 	$L__BB24_70;
	st.global.u32 	[%rd15], %r2165;
$L__BB24_70:
	add.s32 	%r664, %r662, 32;
	setp.ge.s32 	%p51, %r664, %r130;
	@%p51 bra 	$L__BB24_72;
	st.global.u32 	[%rd15+128], %r2164;
$L__BB24_72:
	add.s32 	%r666, %r662, 64;
	setp.ge.s32 	%p52, %r666, %r130;
	@%p52 bra 	$L__BB24_74;
	st.global.u32 	[%rd15+256], %r2163;
$L__BB24_74:
	add.s32 	%r668, %r662, 96;
	setp.ge.s32 	%p53, %r668, %r130;
	@%p53 bra 	$L__BB24_76;
	st.global.u32 	[%rd15+384], %r2162;
$L__BB24_76:
	add.s32 	%r670, %r662, 128;
	setp.ge.s32 	%p54, %r670, %r130;
	@%p54 bra 	$L__BB24_78;
	st.global.u32 	[%rd15+512], %r2161;
$L__BB24_78:
	add.s32 	%r672, %r662, 160;
	setp.ge.s32 	%p55, %r672, %r130;
	@%p55 bra 	$L__BB24_80;
	st.global.u32 	[%rd15+640], %r2160;
$L__BB24_80:
	add.s32 	%r674, %r662, 192;
	setp.ge.s32 	%p56, %r674, %r130;
	@%p56 bra 	$L__BB24_82;
	st.global.u32 	[%rd15+768], %r2159;
$L__BB24_82:
	add.s32 	%r676, %r662, 224;
	setp.ge.s32 	%p57, %r676, %r130;
	@%p57 bra 	$L__BB24_84;
	st.global.u32 	[%rd15+896], %r2158;
$L__BB24_84:
	add.s32 	%r678, %r662, 256;
	setp.ge.s32 	%p58, %r678, %r130;
	@%p58 bra 	$L__BB24_86;
	st.global.u32 	[%rd15+1024], %r2157;
$L__BB24_86:
	add.s32 	%r680, %r662, 288;
	setp.ge.s32 	%p59, %r680, %r130;
	@%p59 bra 	$L__BB24_88;
	st.global.u32 	[%rd15+1152], %r2156;
$L__BB24_88:
	add.s32 	%r682, %r662, 320;
	setp.ge.s32 	%p60, %r682, %r130;
	@%p60 bra 	$L__BB24_90;
	st.global.u32 	[%rd15+1280], %r2155;
$L__BB24_90:
	add.s32 	%r684, %r662, 352;
	setp.ge.s32 	%p61, %r684, %r130;
	@%p61 bra 	$L__BB24_92;
	st.global.u32 	[%rd15+1408], %r2154;
$L__BB24_92:
	add.s32 	%r686, %r662, 384;
	setp.ge.s32 	%p62, %r686, %r130;
	@%p62 bra 	$L__BB24_94;
	st.global.u32 	[%rd15+1536], %r2153;
$L__BB24_94:
	add.s32 	%r688, %r662, 416;
	setp.ge.s32 	%p63, %r688, %r130;
	@%p63 bra 	$L__BB24_96;
	st.global.u32 	[%rd15+1664], %r2152;
$L__BB24_96:
	add.s32 	%r690, %r662, 448;
	setp.ge.s32 	%p64, %r690, %r130;
	@%p64 bra 	$L__BB24_98;
	st.global.u32 	[%rd15+1792], %r2151;
$L__BB24_98:
	add.s32 	%r692, %r662, 480;
	setp.ge.s32 	%p65, %r692, %r130;
	@%p65 bra 	$L__BB24_100;
	st.global.u32 	[%rd15+1920], %r2150;
$L__BB24_100:
	add.s32 	%r694, %r662, 512;
	setp.ge.s32 	%p66, %r694, %r130;
	@%p66 bra 	$L__BB24_102;
	st.global.u32 	[%rd15+2048], %r2149;
$L__BB24_102:
	ld.param.u32 	%r2083, [_ZN3cub18CUB_300001_SM_10006detail10radix_sort29DeviceRadixSortOnesweepKernelINS1_5radix10policy_hubIiiyE10Policy1000ELNS0_9SortOrderE0EiiyiiNS1_21identity_decomposer_tEEEvPT5_SB_PT3_PKSC_PT1_PKSG_PT2_PKSK_T4_iiT6__param_8];
	setp.gt.s32 	%p67, %r4, %r2083;
	@%p67 bra 	$L__BB24_104;
	ld.global.u32 	%r2211, [%rd8];
	ld.global.u32 	%r2210, [%rd8+128];
	ld.global.u32 	%r2209, [%rd8+256];
	ld.global.u32 	%r2208, [%rd8+384];
	ld.global.u32 	%r2207, [%rd8+512];
	ld.global.u32 	%r2206, [%rd8+640];
	ld.global.u32 	%r2205, [%rd8+768];
	ld.global.u32 	%r2204, [%rd8+896];
	ld.global.u32 	%r2203, [%rd8+1024];
	ld.global.u32 	%r2202, [%rd8+1152];
	ld.global.u32 	%r2201, [%rd8+1280];
	ld.global.u32 	%r2200, [%rd8+1408];
	ld.global.u32 	%r2199, [%rd8+1536];
	ld.global.u32 	%r2198, [%rd8+1664];
	ld.global.u32 	%r2197, [%rd8+1792];
	ld.global.u32 	%r2196, [%rd8+1920];
	ld.global.u32 	%r2195, [%rd8+2048];
	bra.uni 	$L__BB24_138;
$L__BB24_104:
	ld.param.u32 	%r2084, [_ZN3cub18CUB_300001_SM_10006detail10radix_sort29DeviceRadixSortOnesweepKernelINS1_5radix10policy_hubIiiyE10Policy1000ELNS0_9SortOrderE0EiiyiiNS1_21identity_decomposer_tEEEvPT5_SB_PT3_PKSC_PT1_PKSG_PT2_PKSK_T4_iiT6__param_8];
	cvt.u32.u64 	%r696, %rd7;
	sub.s32 	%r148, %r2084, %r649;
	setp.ge.s32 	%p68, %r696, %r148;
	@%p68 bra 	$L__BB24_106;
	ld.global.u32 	%r2211, [%rd8];
$L__BB24_106:
	add.s32 	%r700, %r696, 32;
	setp.ge.s32 	%p69, %r700, %r148;
	@%p69 bra 	$L__BB24_108;
	ld.global.u32 	%r2210, [%rd8+128];
$L__BB24_108:
	add.s32 	%r703, %r696, 64;
	setp.ge.s32 	%p70, %r703, %r148;
	@%p70 bra 	$L__BB24_110;
	ld.global.u32 	%r2209, [%rd8+256];
$L__BB24_110:
	add.s32 	%r706, %r696, 96;
	setp.ge.s32 	%p71, %r706, %r148;
	@%p71 bra 	$L__BB24_112;
	ld.global.u32 	%r2208, [%rd8+384];
$L__BB24_112:
	add.s32 	%r709, %r696, 128;
	setp.ge.s32 	%p72, %r709, %r148;
	@%p72 bra 	$L__BB24_114;
	ld.global.u32 	%r2207, [%rd8+512];
$L__BB24_114:
	add.s32 	%r712, %r696, 160;
	setp.ge.s32 	%p73, %r712, %r148;
	@%p73 bra 	$L__BB24_116;
	ld.global.u32 	%r2206, [%rd8+640];
$L__BB24_116:
	add.s32 	%r715, %r696, 192;
	setp.ge.s32 	%p74, %r715, %r148;
	@%p74 bra 	$L__BB24_118;
	ld.global.u32 	%r2205, [%rd8+768];
$L__BB24_118:
	add.s32 	%r718, %r696, 224;
	setp.ge.s32 	%p75, %r718, %r148;
	@%p75 bra 	$L__BB24_120;
	ld.global.u32 	%r2204, [%rd8+896];
$L__BB24_120:
	add.s32 	%r721, %r696, 256;
	setp.ge.s32 	%p76, %r721, %r148;
	@%p76 bra 	$L__BB24_122;
	ld.global.u32 	%r2203, [%rd8+1024];
$L__BB24_122:
	add.s32 	%r724, %r696, 288;
	setp.ge.s32 	%p77, %r724, %r148;
	@%p77 bra 	$L__BB24_124;
	ld.global.u32 	%r2202, [%rd8+1152];
$L__BB24_124:
	add.s32 	%r727, %r696, 320;
	setp.ge.s32 	%p78, %r727, %r148;
	@%p78 bra 	$L__BB24_126;
	ld.global.u32 	%r2201, [%rd8+1280];
$L__BB24_126:
	add.s32 	%r730, %r696, 352;
	setp.ge.s32 	%p79, %r730, %r148;
	@%p79 bra 	$L__BB24_128;
	ld.global.u32 	%r2200, [%rd8+1408];
$L__BB24_128:
	add.s32 	%r733, %r696, 384;
	setp.ge.s32 	%p80, %r733, %r148;
	@%p80 bra 	$L__BB24_130;
	ld.global.u32 	%r2199, [%rd8+1536];
$L__BB24_130:
	add.s32 	%r736, %r696, 416;
	setp.ge.s32 	%p81, %r736, %r148;
	@%p81 bra 	$L__BB24_132;
	ld.global.u32 	%r2198, [%rd8+1664];
$L__BB24_132:
	add.s32 	%r739, %r696, 448;
	setp.ge.s32 	%p82, %r739, %r148;
	@%p82 bra 	$L__BB24_134;
	ld.global.u32 	%r2197, [%rd8+1792];
$L__BB24_134:
	add.s32 	%r742, %r696, 480;
	setp.ge.s32 	%p83, %r742, %r148;
	@%p83 bra 	$L__BB24_136;
	ld.global.u32 	%r2196, [%rd8+1920];
$L__BB24_136:
	add.s32 	%r745, %r696, 512;
	setp.ge.s32 	%p84, %r745, %r148;
	@%p84 bra 	$L__BB24_138;
	ld.global.u32 	%r2195, [%rd8+2048];
$L__BB24_138:
	ld.param.u32 	%r2085, [_ZN3cub18CUB_300001_SM_10006detail10radix_sort29DeviceRadixSortOnesweepKernelINS1_5radix10policy_hubIiiyE10Policy1000ELNS0_9SortOrderE0EiiyiiNS1_21identity_decomposer_tEEEvPT5_SB_PT3_PKSC_PT1_PKSG_PT2_PKSK_T4_iiT6__param_8];
	mad.lo.s32 	%r746, %r3, 6528, 6528;
	setp.gt.s32 	%p85, %r746, %r2085;
	@%p85 bra 	$L__BB24_140;
	ld.param.u64 	%rd439, [_ZN3cub18CUB_300001_SM_10006detail10radix_sort29DeviceRadixSortOnesweepKernelINS1_5radix10policy_hubIiiyE10Policy1000ELNS0_9SortOrderE0EiiyiiNS1_21identity_decomposer_tEEEvPT5_SB_PT3_PKSC_PT1_PKSG_PT2_PKSK_T4_iiT6__param_6];
	add.s64 	%rd86, %rd14, %rd7;
	cvta.to.global.u64 	%rd87, %rd439;
	shl.b64 	%rd88, %rd86, 2;
	add.s64 	%rd89, %rd87, %rd88;
	st.global.u32 	[%rd89], %r2211;
	st.global.u32 	[%rd89+128], %r2210;
	st.global.u32 	[%rd89+256], %r2209;
	st.global.u32 	[%rd89+384], %r2208;
	st.global.u32 	[%rd89+512], %r2207;
	st.global.u32 	[%rd89+640], %r2206;
	st.global.u32 	[%rd89+768], %r2205;
	st.global.u32 	[%rd89+896], %r2204;
	st.global.u32 	[%rd89+1024], %r2203;
	st.global.u32 	[%rd89+1152], %r2202;
	st.global.u32 	[%rd89+1280], %r2201;
	st.global.u32 	[%rd89+1408], %r2200;
	st.global.u32 	[%rd89+1536], %r2199;
	st.global.u32 	[%rd89+1664], %r2198;
	st.global.u32 	[%rd89+1792], %r2197;
	st.global.u32 	[%rd89+1920], %r2196;
	st.global.u32 	[%rd89+2048], %r2195;
	bra.uni 	$L__BB24_174;
$L__BB24_140:
	ld.param.u32 	%r2086, [_ZN3cub18CUB_300001_SM_10006detail10radix_sort29DeviceRadixSortOnesweepKernelINS1_5radix10policy_hubIiiyE10Policy1000ELNS0_9SortOrderE0EiiyiiNS1_21identity_decomposer_tEEEvPT5_SB_PT3_PKSC_PT1_PKSG_PT2_PKSK_T4_iiT6__param_8];
	ld.param.u64 	%rd440, [_ZN3cub18CUB_300001_SM_10006detail10radix_sort29DeviceRadixSortOnesweepKernelINS1_5radix10policy_hubIiiyE10Policy1000ELNS0_9SortOrderE0EiiyiiNS1_21identity_decomposer_tEEEvPT5_SB_PT3_PKSC_PT1_PKSG_PT2_PKSK_T4_iiT6__param_6];
	cvt.u32.u64 	%r747, %rd7;
	mad.lo.s32 	%r199, %r3, -6528, %r2086;
	setp.ge.s32 	%p86, %r747, %r199;
	add.s64 	%rd90, %rd14, %rd7;
	cvta.to.global.u64 	%rd91, %rd440;
	shl.b64 	%rd92, %rd90, 2;
	add.s64 	%rd16, %rd91, %rd92;
	@%p86 bra 	$L__BB24_142;
	st.global.u32 	[%rd16], %r2211;
$L__BB24_142:
	add.s32 	%r749, %r747, 32;
	setp.ge.s32 	%p87, %r749, %r199;
	@%p87 bra 	$L__BB24_144;
	st.global.u32 	[%rd16+128], %r2210;
$L__BB24_144:
	add.s32 	%r751, %r747, 64;
	setp.ge.s32 	%p88, %r751, %r199;
	@%p88 bra 	$L__BB24_146;
	st.global.u32 	[%rd16+256], %r2209;
$L__BB24_146:
	add.s32 	%r753, %r747, 96;
	setp.ge.s32 	%p89, %r753, %r199;
	@%p89 bra 	$L__BB24_148;
	st.global.u32 	[%rd16+384], %r2208;
$L__BB24_148:
	add.s32 	%r755, %r747, 128;
	setp.ge.s32 	%p90, %r755, %r199;
	@%p90 bra 	$L__BB24_150;
	st.global.u32 	[%rd16+512], %r2207;
$L__BB24_150:
	add.s32 	%r757, %r747, 160;
	setp.ge.s32 	%p91, %r757, %r199;
	@%p91 bra 	$L__BB24_152;
	st.global.u32 	[%rd16+640], %r2206;
$L__BB24_152:
	add.s32 	%r759, %r747, 192;
	setp.ge.s32 	%p92, %r759, %r199;
	@%p92 bra 	$L__BB24_154;
	st.global.u32 	[%rd16+768], %r2205;
$L__BB24_154:
	add.s32 	%r761, %r747, 224;
	setp.ge.s32 	%p93, %r761, %r199;
	@%p93 bra 	$L__BB24_156;
	st.global.u32 	[%rd16+896], %r2204;
$L__BB24_156:
	add.s32 	%r763, %r747, 256;
	setp.ge.s32 	%p94, %r763, %r199;
	@%p94 bra 	$L__BB24_158;
	st.global.u32 	[%rd16+1024], %r2203;
$L__BB24_158:
	add.s32 	%r765, %r747, 288;
	setp.ge.s32 	%p95, %r765, %r199;
	@%p95 bra 	$L__BB24_160;
	st.global.u32 	[%rd16+1152], %r2202;
$L__BB24_160:
	add.s32 	%r767, %r747, 320;
	setp.ge.s32 	%p96, %r767, %r199;
	@%p96 bra 	$L__BB24_162;
	st.global.u32 	[%rd16+1280], %r2201;
$L__BB24_162:
	add.s32 	%r769, %r747, 352;
	setp.ge.s32 	%p97, %r769, %r199;
	@%p97 bra 	$L__BB24_164;
	st.global.u32 	[%rd16+1408], %r2200;
$L__BB24_164:
	add.s32 	%r771, %r747, 384;
	setp.ge.s32 	%p98, %r771, %r199;
	@%p98 bra 	$L__BB24_166;
	st.global.u32 	[%rd16+1536], %r2199;
$L__BB24_166:
	add.s32 	%r773, %r747, 416;
	setp.ge.s32 	%p99, %r773, %r199;
	@%p99 bra 	$L__BB24_168;
	st.global.u32 	[%rd16+1664], %r2198;
$L__BB24_168:
	add.s32 	%r775, %r747, 448;
	setp.ge.s32 	%p100, %r775, %r199;
	@%p100 bra 	$L__BB24_170;
	st.global.u32 	[%rd16+1792], %r2197;
$L__BB24_170:
	add.s32 	%r777, %r747, 480;
	setp.ge.s32 	%p101, %r777, %r199;
	@%p101 bra 	$L__BB24_172;
	st.global.u32 	[%rd16+1920], %r2196;
$L__BB24_172:
	add.s32 	%r779, %r747, 512;
	setp.ge.s32 	%p102, %r779, %r199;
	@%p102 bra 	$L__BB24_174;
	st.global.u32 	[%rd16+2048], %r2195;
$L__BB24_174:
	// begin inline asm
	exit;
	// end inline asm
	mov.u32 	%r2212, %r2149;
	mov.u32 	%r2213, %r2150;
	mov.u32 	%r2214, %r2151;
	mov.u32 	%r2215, %r2152;
	mov.u32 	%r2216, %r2153;
	mov.u32 	%r2217, %r2154;
	mov.u32 	%r2218, %r2155;
	mov.u32 	%r2219, %r2156;
	mov.u32 	%r2220, %r2157;
	mov.u32 	%r2221, %r2158;
	mov.u32 	%r2222, %r2159;
	mov.u32 	%r2223, %r2160;
	mov.u32 	%r2224, %r2161;
	mov.u32 	%r2225, %r2162;
	mov.u32 	%r2226, %r2163;
	mov.u32 	%r2227, %r2164;
	mov.u32 	%r2228, %r2165;
$L__BB24_175:
	mul.hi.u32 	%r780, %r1, 357913942;
	add.s32 	%r781, %r780, %r1;
	shl.b32 	%r782, %r781, 2;
	mov.u32 	%r783, _ZZN3cub18CUB_300001_SM_10006detail10radix_sort29DeviceRadixSortOnesweepKernelINS1_5radix10policy_hubIiiyE10Policy1000ELNS0_9SortOrderE0EiiyiiNS1_21identity_decomposer_tEEEvPT5_SB_PT3_PKSC_PT1_PKSG_PT2_PKSK_T4_iiT6_E1s;
	add.s32 	%r784, %r783, %r782;
	add.s32 	%r217, %r784, 13328;
	st.shared.u32 	[%r784+13328], %r2174;
	bar.sync 	0;
	setp.gt.u32 	%p103, %r1, 31;
	@%p103 bra 	$L__BB24_177;
	mad.lo.s32 	%r816, %r1, 52, %r783;
	ld.shared.u32 	%r817, [%r816+13328];
	ld.shared.u32 	%r818, [%r816+13332];
	ld.shared.u32 	%r819, [%r816+13336];
	ld.shared.u32 	%r820, [%r816+13340];
	ld.shared.u32 	%r821, [%r816+13344];
	ld.shared.u32 	%r822, [%r816+13348];
	ld.shared.u32 	%r823, [%r816+13352];
	ld.shared.u32 	%r824, [%r816+13356];
	ld.shared.u32 	%r825, [%r816+13360];
	ld.shared.u32 	%r826, [%r816+13364];
	ld.shared.u32 	%r827, [%r816+13368];
	ld.shared.u32 	%r828, [%r816+13372];
	add.s32 	%r829, %r818, %r817;
	add.s32 	%r830, %r829, %r819;
	add.s32 	%r831, %r830, %r820;
	add.s32 	%r832, %r831, %r821;
	add.s32 	%r833, %r832, %r822;
	add.s32 	%r834, %r833, %r823;
	add.s32 	%r835, %r834, %r824;
	add.s32 	%r836, %r835, %r825;
	add.s32 	%r837, %r836, %r826;
	add.s32 	%r838, %r837, %r827;
	add.s32 	%r789, %r838, %r828;
	mov.b32 	%r787, 1;
	mov.b32 	%r812, 0;
	mov.b32 	%r814, -1;
	// begin inline asm
	{  .reg .s32 r0;  .reg .pred p;  shfl.sync.up.b32 r0|p, %r789, %r787, %r812, %r814;  @p add.s32 r0, r0, %r789;  mov.s32 %r785, r0;}
	// end inline asm
	mov.b32 	%r793, 2;
	// begin inline asm
	{  .reg .s32 r0;  .reg .pred p;  shfl.sync.up.b32 r0|p, %r785, %r793, %r812, %r814;  @p add.s32 r0, r0, %r785;  mov.s32 %r791, r0;}
	// end inline asm
	mov.b32 	%r799, 4;
	// begin inline asm
	{  .reg .s32 r0;  .reg .pred p;  shfl.sync.up.b32 r0|p, %r791, %r799, %r812, %r814;  @p add.s32 r0, r0, %r791;  mov.s32 %r797, r0;}
	// end inline asm
	mov.b32 	%r805, 8;
	// begin inline asm
	{  .reg .s32 r0;  .reg .pred p;  shfl.sync.up.b32 r0|p, %r797, %r805, %r812, %r814;  @p add.s32 r0, r0, %r797;  mov.s32 %r803, r0;}
	// end inline asm
	mov.b32 	%r811, 16;
	// begin inline asm
	{  .reg .s32 r0;  .reg .pred p;  shfl.sync.up.b32 r0|p, %r803, %r811, %r812, %r814;  @p add.s32 r0, r0, %r803;  mov.s32 %r809, r0;}
	// end inline asm
	sub.s32 	%r839, %r809, %r789;
	add.s32 	%r840, %r817, %r839;
	add.s32 	%r841, %r818, %r840;
	add.s32 	%r842, %r819, %r841;
	add.s32 	%r843, %r820, %r842;
	add.s32 	%r844, %r821, %r843;
	add.s32 	%r845, %r822, %r844;
	add.s32 	%r846, %r823, %r845;
	add.s32 	%r847, %r824, %r846;
	add.s32 	%r848, %r825, %r847;
	add.s32 	%r849, %r826, %r848;
	add.s32 	%r850, %r827, %r849;
	st.shared.u32 	[%r816+13328], %r839;
	st.shared.u32 	[%r816+13332], %r840;
	st.shared.u32 	[%r816+13336], %r841;
	st.shared.u32 	[%r816+13340], %r842;
	st.shared.u32 	[%r816+13344], %r843;
	st.shared.u32 	[%r816+13348], %r844;
	st.shared.u32 	[%r816+13352], %r845;
	st.shared.u32 	[%r816+13356], %r846;
	st.shared.u32 	[%r816+13360], %r847;
	st.shared.u32 	[%r816+13364], %r848;
	st.shared.u32 	[%r816+13368], %r849;
	st.shared.u32 	[%r816+13372], %r850;
$L__BB24_177:
	setp.gt.u32 	%p104, %r1, 255;
	bar.sync 	0;
	ld.shared.u32 	%r218, [%r217];
	@%p104 bra 	$L__BB24_179;
	shl.b32 	%r851, %r1, 2;
	add.s32 	%r853, %r783, %r851;
	ld.shared.u32 	%r854, [%r853];
	add.s32 	%r855, %r854, %r218;
	st.shared.u32 	[%r853], %r855;
	ld.shared.u32 	%r856, [%r853+1024];
	add.s32 	%r857, %r856, %r218;
	st.shared.u32 	[%r853+1024], %r857;
	ld.shared.u32 	%r858, [%r853+2048];
	add.s32 	%r859, %r858, %r218;
	st.shared.u32 	[%r853+2048], %r859;
	ld.shared.u32 	%r860, [%r853+3072];
	add.s32 	%r861, %r860, %r218;
	st.shared.u32 	[%r853+3072], %r861;
	ld.shared.u32 	%r862, [%r853+4096];
	add.s32 	%r863, %r862, %r218;
	st.shared.u32 	[%r853+4096], %r863;
	ld.shared.u32 	%r864, [%r853+5120];
	add.s32 	%r865, %r864, %r218;
	st.shared.u32 	[%r853+5120], %r865;
	ld.shared.u32 	%r866, [%r853+6144];
	add.s32 	%r867, %r866, %r218;
	st.shared.u32 	[%r853+6144], %r867;
	ld.shared.u32 	%r868, [%r853+7168];
	add.s32 	%r869, %r868, %r218;
	st.shared.u32 	[%r853+7168], %r869;
	ld.shared.u32 	%r870, [%r853+8192];
	add.s32 	%r871, %r870, %r218;
	st.shared.u32 	[%r853+8192], %r871;
	ld.shared.u32 	%r872, [%r853+9216];
	add.s32 	%r873, %r872, %r218;
	st.shared.u32 	[%r853+9216], %r873;
	ld.shared.u32 	%r874, [%r853+10240];
	add.s32 	%r875, %r874, %r218;
	st.shared.u32 	[%r853+10240], %r875;
	ld.shared.u32 	%r876, [%r853+11264];
	add.s32 	%r877, %r876, %r218;
	st.shared.u32 	[%r853+11264], %r877;
$L__BB24_179:
	ld.param.u32 	%r2132, [_ZN3cub18CUB_300001_SM_10006detail10radix_sort29DeviceRadixSortOnesweepKernelINS1_5radix10policy_hubIiiyE10Policy1000ELNS0_9SortOrderE0EiiyiiNS1_21identity_decomposer_tEEEvPT5_SB_PT3_PKSC_PT1_PKSG_PT2_PKSK_T4_iiT6__param_10];
	ld.param.u32 	%r2095, [_ZN3cub18CUB_300001_SM_10006detail10radix_sort29DeviceRadixSortOnesweepKernelINS1_5radix10policy_hubIiiyE10Policy1000ELNS0_9SortOrderE0EiiyiiNS1_21identity_decomposer_tEEEvPT5_SB_PT3_PKSC_PT1_PKSG_PT2_PKSK_T4_iiT6__param_9];
	shl.b32 	%r904, %r1, 5;
	and.b32  	%r905, %r904, 31744;
	add.s32 	%r219, %r783, %r905;
	bar.sync 	0;
	// begin inline asm
	mov.u32 %r878, %lanemask_le;
	// end inline asm
	shr.u32 	%r907, %r2228, %r2095;
	mov.b32 	%r908, -1;
	shl.b32 	%r909, %r908, %r2132;
	not.b32 	%r221, %r909;
	and.b32  	%r901, %r907, %r221;
	mov.b32 	%r881, 1;
	// begin inline asm
	{
    .reg .pred p;
    and.b32 %r879, %r901, %r881;    setp.ne.u32 p, %r879, 0;
    vote.ballot.sync.b32 %r879, p, 0xffffffff;
    @!p not.b32 %r879, %r879;
}

	// end inline asm
	mov.b32 	%r884, 2;
	// begin inline asm
	{
    .reg .pred p;
    and.b32 %r882, %r901, %r884;    setp.ne.u32 p, %r882, 0;
    vote.ballot.sync.b32 %r882, p, 0xffffffff;
    @!p not.b32 %r882, %r882;
}

	// end inline asm
	and.b32  	%r910, %r882, %r879;
	mov.b32 	%r887, 4;
	// begin inline asm
	{
    .reg .pred p;
    and.b32 %r885, %r901, %r887;    setp.ne.u32 p, %r885, 0;
    vote.ballot.sync.b32 %r885, p, 0xffffffff;
    @!p not.b32 %r885, %r885;
}

	// end inline asm
	and.b32  	%r911, %r885, %r910;
	mov.b32 	%r890, 8;
	// begin inline asm
	{
    .reg .pred p;
    and.b32 %r888, %r901, %r890;    setp.ne.u32 p, %r888, 0;
    vote.ballot.sync.b32 %r888, p, 0xffffffff;
    @!p not.b32 %r888, %r888;
}

	// end inline asm
	and.b32  	%r912, %r888, %r911;
	mov.b32 	%r893, 16;
	// begin inline asm
	{
    .reg .pred p;
    and.b32 %r891, %r901, %r893;    setp.ne.u32 p, %r891, 0;
    vote.ballot.sync.b32 %r891, p, 0xffffffff;
    @!p not.b32 %r891, %r891;
}

	// end inline asm
	and.b32  	%r913, %r891, %r912;
	mov.b32 	%r896, 32;
	// begin inline asm
	{
    .reg .pred p;
    and.b32 %r894, %r901, %r896;    setp.ne.u32 p, %r894, 0;
    vote.ballot.sync.b32 %r894, p, 0xffffffff;
    @!p not.b32 %r894, %r894;
}

	// end inline asm
	and.b32  	%r914, %r894, %r913;
	mov.b32 	%r899, 64;
	// begin inline asm
	{
    .reg .pred p;
    and.b32 %r897, %r901, %r899;    setp.ne.u32 p, %r897, 0;
    vote.ballot.sync.b32 %r897, p, 0xffffffff;
    @!p not.b32 %r897, %r897;
}

	// end inline asm
	and.b32  	%r915, %r897, %r914;
	mov.b32 	%r902, 128;
	// begin inline asm
	{
    .reg .pred p;
    and.b32 %r900, %r901, %r902;    setp.ne.u32 p, %r900, 0;
    vote.ballot.sync.b32 %r900, p, 0xffffffff;
    @!p not.b32 %r900, %r900;
}

	// end inline asm
	and.b32  	%r916, %r900, %r915;
	clz.b32 	%r917, %r916;
	sub.s32 	%r223, 31, %r917;
	and.b32  	%r918, %r878, %r916;
	popc.b32 	%r224, %r918;
	setp.ne.s32 	%p105, %r443, %r223;
	mov.b32 	%r2229, 0;
	@%p105 bra 	$L__BB24_181;
	shl.b32 	%r919, %r901, 2;
	add.s32 	%r920, %r219, %r919;
	atom.shared.add.u32 	%r2229, [%r920], %r224;
$L__BB24_181:
	ld.param.u32 	%r2096, [_ZN3cub18CUB_300001_SM_10006detail10radix_sort29DeviceRadixSortOnesweepKernelINS1_5radix10policy_hubIiiyE10Policy1000ELNS0_9SortOrderE0EiiyiiNS1_21identity_decomposer_tEEEvPT5_SB_PT3_PKSC_PT1_PKSG_PT2_PKSK_T4_iiT6__param_9];
	shfl.sync.idx.b32	%r946|%p106, %r2229, %r223, 31, -1;
	add.s32 	%r227, %r224, %r946;
	shr.u32 	%r947, %r2227, %r2096;
	and.b32  	%r943, %r947, %r221;
	mov.b32 	%r923, 1;
	// begin inline asm
	{
    .reg .pred p;
    and.b32 %r921, %r943, %r923;    setp.ne.u32 p, %r921, 0;
    vote.ballot.sync.b32 %r921, p, 0xffffffff;
    @!p not.b32 %r921, %r921;
}

	// end inline asm
	mov.b32 	%r926, 2;
	// begin inline asm
	{
    .reg .pred p;
    and.b32 %r924, %r943, %r926;    setp.ne.u32 p, %r924, 0;
    vote.ballot.sync.b32 %r924, p, 0xffffffff;
    @!p not.b32 %r924, %r924;
}

	// end inline asm
	and.b32  	%r948, %r924, %r921;
	mov.b32 	%r929, 4;
	// begin inline asm
	{
    .reg .pred p;
    and.b32 %r927, %r943, %r929;    setp.ne.u32 p, %r927, 0;
    vote.ballot.sync.b32 %r927, p, 0xffffffff;
    @!p not.b32 %r927, %r927;
}

	// end inline asm
	and.b32  	%r949, %r927, %r948;
	mov.b32 	%r932, 8;
	// begin inline asm
	{
    .reg .pred p;
    and.b32 %r930, %r943, %r932;    setp.ne.u32 p, %r930, 0;
    vote.ballot.sync.b32 %r930, p, 0xffffffff;
    @!p not.b32 %r930, %r930;
}

	// end inline asm
	and.b32  	%r950, %r930, %r949;
	mov.b32 	%r935, 16;
	// begin inline asm
	{
    .reg .pred p;
    and.b32 %r933, %r943, %r935;    setp.ne.u32 p, %r933, 0;
    vote.ballot.sync.b32 %r933, p, 0xffffffff;
    @!p not.b32 %r933, %r933;
}

	// end inline asm
	and.b32  	%r951, %r933, %r950;
	mov.b32 	%r938, 32;
	// begin inline asm
	{
    .reg .pred p;
    and.b32 %r936, %r943, %r938;    setp.ne.u32 p, %r936, 0;
    vote.ballot.sync.b32 %r936, p, 0xffffffff;
    @!p not.b32 %r936, %r936;
}

	// end inline asm
	and.b32  	%r952, %r936, %r951;
	mov.b32 	%r941, 64;
	// begin inline asm
	{
    .reg .pred p;
    and.b32 %r939, %r943, %r941;    setp.ne.u32 p, %r939, 0;
    vote.ballot.sync.b32 %r939, p, 0xffffffff;
    @!p not.b32 %r939, %r939;
}

	// end inline asm
	and.b32  	%r953, %r939, %r952;
	mov.b32 	%r944, 128;
	// begin inline asm
	{
    .reg .pred p;
    and.b32 %r942, %r943, %r944;    setp.ne.u32 p, %r942, 0;
    vote.ballot.sync.b32 %r942, p, 0xffffffff;
    @!p not.b32 %r942, %r942;
}

	// end inline asm
	and.b32  	%r954, %r942, %r953;
	clz.b32 	%r955, %r954;
	sub.s32 	%r229, 31, %r955;
	and.b32  	%r956, %r878, %r954;
	popc.b32 	%r230, %r956;
	setp.ne.s32 	%p107, %r443, %r229;
	mov.b32 	%r2230, 0;
	@%p107 bra 	$L__BB24_183;
	shl.b32 	%r957, %r943, 2;
	add.s32 	%r958, %r219, %r957;
	atom.shared.add.u32 	%r2230, [%r958], %r230;
$L__BB24_183:
	ld.param.u32 	%r2097, [_ZN3cub18CUB_300001_SM_10006detail10radix_sort29DeviceRadixSortOnesweepKernelINS1_5radix10policy_hubIiiyE10Policy1000ELNS0_9SortOrderE0EiiyiiNS1_21identity_decomposer_tEEEvPT5_SB_PT3_PKSC_PT1_PKSG_PT2_PKSK_T4_iiT6__param_9];
	shfl.sync.idx.b32	%r984|%p108, %r2230, %r229, 31, -1;
	add.s32 	%r233, %r230, %r984;
	shr.u32 	%r985, %r2226, %r2097;
	and.b32  	%r981, %r985, %r221;
	mov.b32 	%r961, 1;
	// begin inline asm
	{
    .reg .pred p;
    and.b32 %r959, %r981, %r961;    setp.ne.u32 p, %r959, 0;
    vote.ballot.sync.b32 %r959, p, 0xffffffff;
    @!p not.b32 %r959, %r959;
}

	// end inline asm
	mov.b32 	%r964, 2;
	// begin inline asm
	{
    .reg .pred p;
    and.b32 %r962, %r981, %r964;    setp.ne.u32 p, %r962, 0;
    vote.ballot.sync.b32 %r962, p, 0xffffffff;
    @!p not.b32 %r962, %r962;
}

	// end inline asm
	and.b32  	%r986, %r962, %r959;
	mov.b32 	%r967, 4;
	// begin inline asm
	{
    .reg .pred p;
    and.b32 %r965, %r981, %r967;    setp.ne.u32 p, %r965, 0;
    vote.ballot.sync.b32 %r965, p, 0xffffffff;
    @!p not.b32 %r965, %r965;
}

	// end inline asm
	and.b32  	%r987, %r965, %r986;
	mov.b32 	%r970, 8;
	// begin inline asm
	{
    .reg .pred p;
    and.b32 %r968, %r981, %r970;    setp.ne.u32 p, %r968, 0;
    vote.ballot.sync.b32 %r968, p, 0xffffffff;
    @!p not.b32 %r968, %r968;
}

	// end inline asm
	and.b32  	%r988, %r968, %r987;
	mov.b32 	%r973, 16;
	// begin inline asm
	{
    .reg .pred p;
    and.b32 %r971, %r981, %r973;    setp.ne.u32 p, %r971, 0;
    vote.ballot.sync.b32 %r971, p, 0xffffffff;
    @!p not.b32 %r971, %r971;
}

	// end inline asm
	and.b32  	%r989, %r971, %r988;
	mov.b32 	%r976, 32;
	// begin inline asm
	{
    .reg .pred p;
    and.b32 %r974, %r981, %r976;    setp.ne.u32 p, %r974, 0;
    vote.ballot.sync.b32 %r974, p, 0xffffffff;
    @!p not.b32 %r974, %r974;
}

	// end inline asm
	and.b32  	%r990, %r974, %r989;
	mov.b32 	%r979, 64;
	// begin inline asm
	{
    .reg .pred p;
    and.b32 %r977, %r981, %r979;    setp.ne.u32 p, %r977, 0;
    vote.ballot.sync.b32 %r977, p, 0xffffffff;
    @!p not.b32 %r977, %r977;
}

	// end inline asm
	and.b32  	%r991, %r977, %r990;
	mov.b32 	%r982, 128;
	// begin inline asm
	{
    .reg .pred p;
    and.b32 %r980, %r981, %r982;    setp.ne.u32 p, %r980, 0;
    vote.ballot.sync.b32 %r980, p, 0xffffffff;
    @!p not.b32 %r980, %r980;
}

	// end inline asm
	and.b32  	%r992, %r980, %r991;
	clz.b32 	%r993, %r992;
	sub.s32 	%r235, 31, %r993;
	and.b32  	%r994, %r878, %r992;
	popc.b32 	%r236, %r994;
	setp.ne.s32 	%p109, %r443, %r235;
	mov.b32 	%r2231, 0;
	@%p109 bra 	$L__BB24_185;
	shl.b32 	%r995, %r981, 2;
	add.s32 	%r996, %r219, %r995;
	atom.shared.add.u32 	%r2231, [%r996], %r236;
$L__BB24_185:
	ld.param.u32 	%r2098, [_ZN3cub18CUB_300001_SM_10006detail10radix_sort29DeviceRadixSortOnesweepKernelINS1_5radix10policy_hubIiiyE10Policy1000ELNS0_9SortOrderE0EiiyiiNS1_21identity_decomposer_tEEEvPT5_SB_PT3_PKSC_PT1_PKSG_PT2_PKSK_T4_iiT6__param_9];
	shfl.sync.idx.b32	%r1022|%p110, %r2231, %r235, 31, -1;
	add.s32 	%r239, %r236, %r1022;
	shr.u32 	%r1023, %r2225, %r2098;
	and.b32  	%r1019, %r1023, %r221;
	mov.b32 	%r999, 1;
	// begin inline asm
	{
    .reg .pred p;
    and.b32 %r997, %r1019, %r999;    setp.ne.u32 p, %r997, 0;
    vote.ballot.sync.b32 %r997, p, 0xffffffff;
    @!p not.b32 %r997, %r997;
}

	// end inline asm
	mov.b32 	%r1002, 2;
	// begin inline asm
	{
    .reg .pred p;
    and.b32 %r1000, %r1019, %r1002;    setp.ne.u32 p, %r1000, 0;
    vote.ballot.sync.b32 %r1000, p, 0xffffffff;
    @!p not.b32 %r1000, %r1000;
}

	// end inline asm
	and.b32  	%r1024, %r1000, %r997;
	mov.b32 	%r1005, 4;
	// begin inline asm
	{
    .reg .pred p;
    and.b32 %r1003, %r1019, %r1005;    setp.ne.u32 p, %r1003, 0;
    vote.ballot.sync.b32 %r1003, p, 0xffffffff;
    @!p not.b32 %r1003, %r1003;
}

	// end inline asm
	and.b32  	%r1025, %r1003, %r1024;
	mov.b32 	%r1008, 8;
	// begin inline asm
	{
    .reg .pred p;
    and.b32 %r1006, %r1019, %r1008;    setp.ne.u32 p, %r1006, 0;
    vote.ballot.sync.b32 %r1006, p, 0xffffffff;
    @!p not.b32 %r1006, %r1006;
}

	// end inline asm
	and.b32  	%r1026, %r1006, %r1025;
	mov.b32 	%r1011, 16;
	// begin inline asm
	{
    .reg .pred p;
    and.b32 %r1009, %r1019, %r1011;    setp.ne.u32 p, %r1009, 0;
    vote.ballot.sync.b32 %r1009, p, 0xffffffff;
    @!p not.b32 %r1009, %r1009;
}

	// end inline asm
	and.b32  	%r1027, %r1009, %r1026;
	mov.b32 	%r1014, 32;
	// begin inline asm
	{
    .reg .pred p;
    and.b32 %r1012, %r1019, %r1014;    setp.ne.u32 p, %r1012, 0;
    vote.ballot.sync.b32 %r1012, p, 0xffffffff;
    @!p not.b32 %r1012, %r1012;
}

	// end inline asm
	and.b32  	%r1028, %r1012, %r1027;
	mov.b32 	%r1017, 64;
	// begin inline asm
	{
    .reg .pred p;
    and.b32 %r1015, %r1019, %r1017;    setp.ne.u32 p, %r1015, 0;
    vote.ballot.sync.b32 %r1015, p, 0xffffffff;
    @!p not.b32 %r1015, %r1015;
}

	// end inline asm
	and.b32  	%r1029, %r1015, %r1028;
	mov.b32 	%r1020, 128;
	// begin inline asm
	{
    .reg .pred p;
    and.b32 %r1018, %r1019, %r1020;    setp.ne.u32 p, %r1018, 0;
    vote.ballot.sync.b32 %r1018, p, 0xffffffff;
    @!p not.b32 %r1018, %r1018;
}

	// end inline asm
	and.b32  	%r1030, %r1018, %r1029;
	clz.b32 	%r1031, %r1030;
	sub.s32 	%r241, 31, %r1031;
	and.b32  	%r1032, %r878, %r1030;
	popc.b32 	%r242, %r1032;
	setp.ne.s32 	%p111, %r443, %r241;
	mov.b32 	%r2232, 0;
	@%p111 bra 	$L__BB24_187;
	shl.b32 	%r1033, %r1019, 2;
	add.s32 	%r1034, %r219, %r1033;
	atom.shared.add.u32 	%r2232, [%r1034], %r242;
$L__BB24_187:
	ld.param.u32 	%r2099, [_ZN3cub18CUB_300001_SM_10006detail10radix_sort29DeviceRadixSortOnesweepKernelINS1_5radix10policy_hubIiiyE10Policy1000ELNS0_9SortOrderE0EiiyiiNS1_21identity_decomposer_tEEEvPT5_SB_PT3_PKSC_PT1_PKSG_PT2_PKSK_T4_iiT6__param_9];
	shfl.sync.idx.b32	%r1060|%p112, %r2232, %r241, 31, -1;
	add.s32 	%r245, %r242, %r1060;
	shr.u32 	%r1061, %r2224, %r2099;
	and.b32  	%r1057, %r1061, %r221;
	mov.b32 	%r1037, 1;
	// begin inline asm
	{
    .reg .pred p;
    and.b32 %r1035, %r1057, %r1037;    setp.ne.u32 p, %r1035, 0;
    vote.ballot.sync.b32 %r1035, p, 0xffffffff;
    @!p not.b32 %r1035, %r1035;
}

	// end inline asm
	mov.b32 	%r1040, 2;
	// begin inline asm
	{
    .reg .pred p;
    and.b32 %r1038, %r1057, %r1040;    setp.ne.u32 p, %r1038, 0;
    vote.ballot.sync.b32 %r1038, p, 0xffffffff;
    @!p not.b32 %r1038, %r1038;
}

	// end inline asm
	and.b32  	%r1062, %r1038, %r1035;
	mov.b32 	%r1043, 4;
	// begin inline asm
	{
    .reg .pred p;
    and.b32 %r1041, %r1057, %r1043;    setp.ne.u32 p, %r1041, 0;
    vote.ballot.sync.b32 %r1041, p, 0xffffffff;
    @!p not.b32 %r1041, %r1041;
}

	// end inline asm
	and.b32  	%r1063, %r1041, %r1062;
	mov.b32 	%r1046, 8;
	// begin inline asm
	{
    .reg .pred p;
    and.b32 %r1044, %r1057, %r1046;    setp.ne.u32 p, %r1044, 0;
    vote.ballot.sync.b32 %r1044, p, 0xffffffff;
    @!p not.b32 %r1044, %r1044;
}

	// end inline asm
	and.b32  	%r1064, %r1044, %r1063;
	mov.b32 	%r1049, 16;
	// begin inline asm
	{
    .reg .pred p;
    and.b32 %r1047, %r1057, %r1049;    setp.ne.u32 p, %r1047, 0;
    vote.ballot.sync.b32 %r1047, p, 0xffffffff;
    @!p not.b32 %r1047, %r1047;
}

	// end inline asm
	and.b32  	%r1065, %r1047, %r1064;
	mov.b32 	%r1052, 32;
	// begin inline asm
	{
    .reg .pred p;
    and.b32 %r1050, %r1057, %r1052;    setp.ne.u32 p, %r1050, 0;
    vote.ballot.sync.b32 %r1050, p, 0xffffffff;
    @!p not.b32 %r1050, %r1050;
}

	// end inline asm
	and.b32  	%r1066, %r1050, %r1065;
	mov.b32 	%r1055, 64;
	// begin inline asm
	{
    .reg .pred p;
    and.b32 %r1053, %r1057, %r1055;    setp.ne.u32 p, %r1053, 0;
    vote.ballot.sync.b32 %r1053, p, 0xffffffff;
    @!p not.b32 %r1053, %r1053;
}

	// end inline asm
	and.b32  	%r1067, %r1053, %r1066;
	mov.b32 	%r1058, 128;
	// begin inline asm
	{
    .reg .pred p;
    and.b32 %r1056, %r1057, %r1058;    setp.ne.u32 p, %r1056, 0;
    vote.ballot.sync.b32 %r1056, p, 0xffffffff;
    @!p not.b32 %r1056, %r1056;
}

	// end inline asm
	and.b32  	%r1068, %r1056, %r1067;
	clz.b32 	%r1069, %r1068;
	sub.s32 	%r247, 31, %r1069;
	and.b32  	%r1070, %r878, %r1068;
	popc.b32 	%r248, %r1070;
	setp.ne.s32 	%p113, %r443, %r247;
	mov.b32 	%r2233, 0;
	@%p113 bra 	$L__BB24_189;
	shl.b32 	%r1071, %r1057, 2;
	add.s32 	%r1072, %r219, %r1071;
	atom.shared.add.u32 	%r2233, [%r1072], %r248;
$L__BB24_189:
	ld.param.u32 	%r2100, [_ZN3cub18CUB_300001_SM_10006detail10radix_sort29DeviceRadixSortOnesweepKernelINS1_5radix10policy_hubIiiyE10Policy1000ELNS0_9SortOrderE0EiiyiiNS1_21identity_decomposer_tEEEvPT5_SB_PT3_PKSC_PT1_PKSG_PT2_PKSK_T4_iiT6__param_9];
	shfl.sync.idx.b32	%r1098|%p114, %r2233, %r247, 31, -1;
	add.s32 	%r251, %r248, %r1098;
	shr.u32 	%r1099, %r2223, %r2100;
	and.b32  	%r1095, %r1099, %r221;
	mov.b32 	%r1075, 1;
	// begin inline asm
	{
    .reg .pred p;
    and.b32 %r1073, %r1095, %r1075;    setp.ne.u32 p, %r1073, 0;
    vote.ballot.sync.b32 %r1073, p, 0xffffffff;
    @!p not.b32 %r1073, %r1073;
}

	// end inline asm
	mov.b32 	%r1078, 2;
	// begin inline asm
	{
    .reg .pred p;
    and.b32 %r1076, %r1095, %r1078;    setp.ne.u32 p, %r1076, 0;
    vote.ballot.sync.b32 %r1076, p, 0xffffffff;
    @!p not.b32 %r1076, %r1076;
}

	// end inline asm
	and.b32  	%r1100, %r1076, %r1073;
	mov.b32 	%r1081, 4;
	// begin inline asm
	{
    .reg .pred p;
    and.b32 %r1079, %r1095, %r1081;    setp.ne.u32 p, %r1079, 0;
    vote.ballot.sync.b32 %r1079, p, 0xffffffff;
    @!p not.b32 %r1079, %r1079;
}

	// end inline asm
	and.b32  	%r1101, %r1079, %r1100;
	mov.b32 	%r1084, 8;
	// begin inline asm
	{
    .reg .pred p;
    and.b32 %r1082, %r1095, %r1084;    setp.ne.u32 p, %r1082, 0;
    vote.ballot.sync.b32 %r1082, p, 0xffffffff;
    @!p not.b32 %r1082, %r1082;
}

	// end inline asm
	and.b32  	%r1102, %r1082, %r1101;
	mov.b32 	%r1087, 16;
	// begin inline asm
	{
    .reg .pred p;
    and.b32 %r1085, %r1095, %r1087;    setp.ne.u32 p, %r1085, 0;
    vote.ballot.sync.b32 %r1085, p, 0xffffffff;
    @!p not.b32 %r1085, %r1085;
}

	// end inline asm
	and.b32  	%r1103, %r1085, %r1102;
	mov.b32 	%r1090, 32;
	// begin inline asm
	{
    .reg .pred p;
    and.b32 %r1088, %r1095, %r1090;    setp.ne.u32 p, %r1088, 0;
    vote.ballot.sync.b32 %r1088, p, 0xffffffff;
    @!p not.b32 %r1088, %r1088;
}

	// end inline asm
	and.b32  	%r1104, %r1088, %r1103;
	mov.b32 	%r1093, 64;
	// begin inline asm
	{
    .reg .pred p;
    and.b32 %r1091, %r1095, %r1093;    setp.ne.u32 p, %r1091, 0;
    vote.ballot.sync.b32 %r1091, p, 0xffffffff;
    @!p not.b32 %r1091, %r1091;
}

	// end inline asm
	and.b32  	%r1105, %r1091, %r1104;
	mov.b32 	%r1096, 128;
	// begin inline asm
	{
    .reg .pred p;
    and.b32 %r1094, %r1095, %r1096;    setp.ne.u32 p, %r1094, 0;
    vote.ballot.sync.b32 %r1094, p, 0xffffffff;
    @!p not.b32 %r1094, %r1094;
}

	// end inline asm
	and.b32  	%r1106, %r1094, %r1105;
	clz.b32 	%r1107, %r1106;
	sub.s32 	%r253, 31, %r1107;
	and.b32  	%r1108, %r878, %r1106;
	popc.b32 	%r254, %r1108;
	setp.ne.s32 	%p115, %r443, %r253;
	mov.b32 	%r2234, 0;
	@%p115 bra 	$L__BB24_191;
	shl.b32 	%r1109, %r1095, 2;
	add.s32 	%r1110, %r219, %r1109;
	atom.shared.add.u32 	%r2234, [%r1110], %r254;
$L__BB24_191:
	ld.param.u32 	%r2101, [_ZN3cub18CUB_300001_SM_10006detail10radix_sort29DeviceRadixSortOnesweepKernelINS1_5radix10policy_hubIiiyE10Policy1000ELNS0_9SortOrderE0EiiyiiNS1_21identity_decomposer_tEEEvPT5_SB_PT3_PKSC_PT1_PKSG_PT2_PKSK_T4_iiT6__param_9];
	shfl.sync.idx.b32	%r1136|%p116, %r2234, %r253, 31, -1;
	add.s32 	%r257, %r254, %r1136;
	shr.u32 	%r1137, %r2222, %r2101;
	and.b32  	%r1133, %r1137, %r221;
	mov.b32 	%r1113, 1;
	// begin inline asm
	{
    .reg .pred p;
    and.b32 %r1111, %r1133, %r1113;    setp.ne.u32 p, %r1111, 0;
    vote.ballot.sync.b32 %r1111, p, 0xffffffff;
    @!p not.b32 %r1111, %r1111;
}

	// end inline asm
	mov.b32 	%r1116, 2;
	// begin inline asm
	{
    .reg .pred p;
    and.b32 %r1114, %r1133, %r1116;    setp.ne.u32 p, %r1114, 0;
    vote.ballot.sync.b32 %r1114, p, 0xffffffff;
    @!p not.b32 %r1114, %r1114;
}

	// end inline asm
	and.b32  	%r1138, %r1114, %r1111;
	mov.b32 	%r1119, 4;
	// begin inline asm
	{
    .reg .pred p;
    and.b32 %r1117, %r1133, %r1119;    setp.ne.u32 p, %r1117, 0;
    vote.ballot.sync.b32 %r1117, p, 0xffffffff;
    @!p not.b32 %r1117, %r1117;
}

	// end inline asm
	and.b32  	%r1139, %r1117, %r1138;
	mov.b32 	%r1122, 8;
	// begin inline asm
	{
    .reg .pred p;
    and.b32 %r1120, %r1133, %r1122;    setp.ne.u32 p, %r1120, 0;
    vote.ballot.sync.b32 %r1120, p, 0xffffffff;
    @!p not.b32 %r1120, %r1120;
}

	// end inline asm
	and.b32  	%r1140, %r1120, %r1139;
	mov.b32 	%r1125, 16;
	// begin inline asm
	{
    .reg .pred p;
    and.b32 %r1123, %r1133, %r1125;    setp.ne.u32 p, %r1123, 0;
    vote.ballot.sync.b32 %r1123, p, 0xffffffff;
    @!p not.b32 %r1123, %r1123;
}

	// end inline asm
	and.b32  	%r1141, %r1123, %r1140;
	mov.b32 	%r1128, 32;
	// begin inline asm
	{
    .reg .pred p;
    and.b32 %r1126, %r1133, %r1128;    setp.ne.u32 p, %r1126, 0;
    vote.ballot.sync.b32 %r1126, p, 0xffffffff;
    @!p not.b32 %r1126, %r1126;
}

	// end inline asm
	and.b32  	%r1142, %r1126, %r1141;
	mov.b32 	%r1131, 64;
	// begin inline asm
	{
    .reg .pred p;
    and.b32 %r1129, %r1133, %r1131;    setp.ne.u32 p, %r1129, 0;
    vote.ballot.sync.b32 %r1129, p, 0xffffffff;
    @!p not.b32 %r1129, %r1129;
}

	// end inline asm
	and.b32  	%r1143, %r1129, %r1142;
	mov.b32 	%r1134, 128;
	// begin inline asm
	{
    .reg .pred p;
    and.b32 %r1132, %r1133, %r1134;    setp.ne.u32 p, %r1132, 0;
    vote.ballot.sync.b32 %r1132, p, 0xffffffff;
    @!p not.b32 %r1132, %r1132;
}

	// end inline asm
	and.b32  	%r1144, %r1132, %r1143;
	clz.b32 	%r1145, %r1144;
	sub.s32 	%r259, 31, %r1145;
	and.b32  	%r1146, %r878, %r1144;
	popc.b32 	%r260, %r1146;
	setp.ne.s32 	%p117, %r443, %r259;
	mov.b32 	%r2235, 0;
	@%p117 bra 	$L__BB24_193;
	shl.b32 	%r1147, %r1133, 2;
	add.s32 	%r1148, %r219, %r1147;
	atom.shared.add.u32 	%r2235, [%r1148], %r260;
$L__BB24_193:
	ld.param.u32 	%r2102, [_ZN3cub18CUB_300001_SM_10006detail10radix_sort29DeviceRadixSortOnesweepKernelINS1_5radix10policy_hubIiiyE10Policy1000ELNS0_9SortOrderE0EiiyiiNS1_21identity_decomposer_tEEEvPT5_SB_PT3_PKSC_PT1_PKSG_PT2_PKSK_T4_iiT6__param_9];
	shfl.sync.idx.b32	%r1174|%p118, %r2235, %r259, 31, -1;
	add.s32 	%r263, %r260, %r1174;
	shr.u32 	%r1175, %r2221, %r2102;
	and.b32  	%r1171, %r1175, %r221;
	mov.b32 	%r1151, 1;
	// begin inline asm
	{
    .reg .pred p;
    and.b32 %r1149, %r1171, %r1151;    setp.ne.u32 p, %r1149, 0;
    vote.ballot.sync.b32 %r1149, p, 0xffffffff;
    @!p not.b32 %r1149, %r1149;
}

	// end inline asm
	mov.b32 	%r1154, 2;
	// begin inline asm
	{
    .reg .pred p;
    and.b32 %r1152, %r1171, %r1154;    setp.ne.u32 p, %r1152, 0;
    vote.ballot.sync.b32 %r1152, p, 0xffffffff;
    @!p not.b32 %r1152, %r1152;
}

	// end inline asm
	and.b32  	%r1176, %r1152, %r1149;
	mov.b32 	%r1157, 4;
	// begin inline asm
	{
    .reg .pred p;
    and.b32 %r1155, %r1171, %r1157;    setp.ne.u32 p, %r1155, 0;
    vote.ballot.sync.b32 %r1155, p, 0xffffffff;
    @!p not.b32 %r1155, %r1155;
}

	// end inline asm
	and.b32  	%r1177, %r1155, %r1176;
	mov.b32 	%r1160, 8;
	// begin inline asm
	{
    .reg .pred p;
    and.b32 %r1158, %r1171, %r1160;    setp.ne.u32 p, %r1158, 0;
    vote.ballot.sync.b32 %r1158, p, 0xffffffff;
    @!p not.b32 %r1158, %r1158;
}

	// end inline asm
	and.b32  	%r1178, %r1158, %r1177;
	mov.b32 	%r1163, 16;
	// begin inline asm
	{
    .reg .pred p;
    and.b32 %r1161, %r1171, %r1163;    setp.ne.u32 p, %r1161, 0;
    vote.ballot.sync.b32 %r1161, p, 0xffffffff;
    @!p not.b32 %r1161, %r1161;
}

	// end inline asm
	and.b32  	%r1179, %r1161, %r1178;
	mov.b32 	%r1166, 32;
	// begin inline asm
	{
    .reg .pred p;
    and.b32 %r1164, %r1171, %r1166;    setp.ne.u32 p, %r1164, 0;
    vote.ballot.sync.b32 %r1164, p, 0xffffffff;
    @!p not.b32 %r1164, %r1164;
}

	// end inline asm
	and.b32  	%r1180, %r1164, %r1179;
	mov.b32 	%r1169, 64;
	// begin inline asm
	{
    .reg .pred p;
    and.b32 %r1167, %r1171, %r1169;    setp.ne.u32 p, %r1167, 0;
    vote.ballot.sync.b32 %r1167, p, 0xffffffff;
    @!p not.b32 %r1167, %r1167;
}

	// end inline asm
	and.b32  	%r1181, %r1167, %r1180;
	mov.b32 	%r1172, 128;
	// begin inline asm
	{
    .reg .pred p;
    and.b32 %r1170, %r1171, %r1172;    setp.ne.u32 p, %r1170, 0;
    vote.ballot.sync.b32 %r1170, p, 0xffffffff;
    @!p not.b32 %r1170, %r1170;
}

	// end inline asm
	and.b32  	%r1182, %r1170, %r1181;
	clz.b32 	%r1183, %r1182;
	sub.s32 	%r265, 31, %r1183;
	and.b32  	%r1184, %r878, %r1182;
	popc.b32 	%r266, %r1184;
	setp.ne.s32 	%p119, %r443, %r265;
	mov.b32 	%r2236, 0;
	@%p119 bra 	$L__BB24_195;
	shl.b32 	%r1185, %r1171, 2;
	add.s32 	%r1186, %r219, %r1185;
	atom.shared.add.u32 	%r2236, [%r1186], %r266;
$L__BB24_195:
	ld.param.u32 	%r2103, [_ZN3cub18CUB_300001_SM_10006detail10radix_sort29DeviceRadixSortOnesweepKernelINS1_5radix10policy_hubIiiyE10Policy1000ELNS0_9SortOrderE0EiiyiiNS1_21identity_decomposer_tEEEvPT5_SB_PT3_PKSC_PT1_PKSG_PT2_PKSK_T4_iiT6__param_9];
	shfl.sync.idx.b32	%r1212|%p120, %r2236, %r265, 31, -1;
	add.s32 	%r269, %r266, %r1212;
	shr.u32 	%r1213, %r2220, %r2103;
	and.b32  	%r1209, %r1213, %r221;
	mov.b32 	%r1189, 1;
	// begin inline asm
	{
    .reg .pred p;
    and.b32 %r1187, %r1209, %r1189;    setp.ne.u32 p, %r1187, 0;
    vote.ballot.sync.b32 %r1187, p, 0xffffffff;
    @!p not.b32 %r1187, %r1187;
}

	// end inline asm
	mov.b32 	%r1192, 2;
	// begin inline asm
	{
    .reg .pred p;
    and.b32 %r1190, %r1209, %r1192;    setp.ne.u32 p, %r1190, 0;
    vote.ballot.sync.b32 %r1190, p, 0xffffffff;
    @!p not.b32 %r1190, %r1190;
}

	// end inline asm
	and.b32  	%r1214, %r1190, %r1187;
	mov.b32 	%r1195, 4;
	// begin inline asm
	{
    .reg .pred p;
    and.b32 %r1193, %r1209, %r1195;    setp.ne.u32 p, %r1193, 0;
    vote.ballot.sync.b32 %r1193, p, 0xffffffff;
    @!p not.b32 %r1193, %r1193;
}

	// end inline asm
	and.b32  	%r1215, %r1193, %r1214;
	mov.b32 	%r1198, 8;
	// begin inline asm
	{
    .reg .pred p;
    and.b32 %r1196, %r1209, %r1198;    setp.ne.u32 p, %r1196, 0;
    vote.ballot.sync.b32 %r1196, p, 0xffffffff;
    @!p not.b32 %r1196, %r1196;
}

	// end inline asm
	and.b32  	%r1216, %r1196, %r1215;
	mov.b32 	%r1201, 16;
	// begin inline asm
	{
    .reg .pred p;
    and.b32 %r1199, %r1209, %r1201;    setp.ne.u32 p, %r1199, 0;
    vote.ballot.sync.b32 %r1199, p, 0xffffffff;
    @!p not.b32 %r1199, %r1199;
}

	// end inline asm
	and.b32  	%r1217, %r1199, %r1216;
	mov.b32 	%r1204, 32;
	// begin inline asm
	{
    .reg .pred p;
    and.b32 %r1202, %r1209, %r1204;    setp.ne.u32 p, %r1202, 0;
    vote.ballot.sync.b32 %r1202, p, 0xffffffff;
    @!p not.b32 %r1202, %r1202;
}

	// end inline asm
	and.b32  	%r1218, %r1202, %r1217;
	mov.b32 	%r1207, 64;
	// begin inline asm
	{
    .reg .pred p;
    and.b32 %r1205, %r1209, %r1207;    setp.ne.u32 p, %r1205, 0;
    vote.ballot.sync.b32 %r1205, p, 0xffffffff;
    @!p not.b32 %r1205, %r1205;
}

	// end inline asm
	and.b32  	%r1219, %r1205, %r1218;
	mov.b32 	%r1210, 128;
	// begin inline asm
	{
    .reg .pred p;
    and.b32 %r1208, %r1209, %r1210;    setp.ne.u32 p, %r1208, 0;
    vote.ballot.sync.b32 %r1208, p, 0xffffffff;
    @!p not.b32 %r1208, %r1208;
}

	// end inline asm
	and.b32  	%r1220, %r1208, %r1219;
	clz.b32 	%r1221, %r1220;
	sub.s32 	%r271, 31, %r1221;
	and.b32  	%r1222, %r878, %r1220;
	popc.b32 	%r272, %r1222;
	setp.ne.s32 	%p121, %r443, %r271;
	mov.b32 	%r2237, 0;
	@%p121 bra 	$L__BB24_197;
	shl.b32 	%r1223, %r1209, 2;
	add.s32 	%r1224, %r219, %r1223;
	atom.shared.add.u32 	%r2237, [%r1224], %r272;
$L__BB24_197:
	ld.param.u32 	%r2104, [_ZN3cub18CUB_300001_SM_10006detail10radix_sort29DeviceRadixSortOnesweepKernelINS1_5radix10policy_hubIiiyE10Policy1000ELNS0_9SortOrderE0EiiyiiNS1_21identity_decomposer_tEEEvPT5_SB_PT3_PKSC_PT1_PKSG_PT2_PKSK_T4_iiT6__param_9];
	shfl.sync.idx.b32	%r1250|%p122, %r2237, %r271, 31, -1;
	add.s32 	%r275, %r272, %r1250;
	shr.u32 	%r1251, %r2219, %r2104;
	and.b32  	%r1247, %r1251, %r221;
	mov.b32 	%r1227, 1;
	// begin inline asm
	{
    .reg .pred p;
    and.b32 %r1225, %r1247, %r1227;    setp.ne.u32 p, %r1225, 0;
    vote.ballot.sync.b32 %r1225, p, 0xffffffff;
    @!p not.b32 %r1225, %r1225;
}

	// end inline asm
	mov.b32 	%r1230, 2;
	// begin inline asm
	{
    .reg .pred p;
    and.b32 %r1228, %r1247, %r1230;    setp.ne.u32 p, %r1228, 0;
    vote.ballot.sync.b32 %r1228, p, 0xffffffff;
    @!p not.b32 %r1228, %r1228;
}

	// end inline asm
	and.b32  	%r1252, %r1228, %r1225;
	mov.b32 	%r1233, 4;
	// begin inline asm
	{
    .reg .pred p;
    and.b32 %r1231, %r1247, %r1233;    setp.ne.u32 p, %r1231, 0;
    vote.ballot.sync.b32 %r1231, p, 0xffffffff;
    @!p not.b32 %r1231, %r1231;
}

	// end inline asm
	and.b32  	%r1253, %r1231, %r1252;
	mov.b32 	%r1236, 8;
	// begin inline asm
	{
    .reg .pred p;
    and.b32 %r1234, %r1247, %r1236;    setp.ne.u32 p, %r1234, 0;
    vote.ballot.sync.b32 %r1234, p, 0xffffffff;
    @!p not.b32 %r1234, %r1234;
}

	// end inline asm
	and.b32  	%r1254, %r1234, %r1253;
	mov.b32 	%r1239, 16;
	// begin inline asm
	{
    .reg .pred p;
    and.b32 %r1237, %r1247, %r1239;    setp.ne.u32 p, %r1237, 0;
    vote.ballot.sync.b32 %r1237, p, 0xffffffff;
    @!p not.b32 %r1237, %r1237;
}

	// end inline asm
	and.b32  	%r1255, %r1237, %r1254;
	mov.b32 	%r1242, 32;
	// begin inline asm
	{
    .reg .pred p;
    and.b32 %r1240, %r1247, %r1242;    setp.ne.u32 p, %r1240, 0;
    vote.ballot.sync.b32 %r1240, p, 0xffffffff;
    @!p not.b32 %r1240, %r1240;
}

	// end inline asm
	and.b32  	%r1256, %r1240, %r1255;
	mov.b32 	%r1245, 64;
	// begin inline asm
	{
    .reg .pred p;
    and.b32 %r1243, %r1247, %r1245;    setp.ne.u32 p, %r1243, 0;
    vote.ballot.sync.b32 %r1243, p, 0xffffffff;
    @!p not.b32 %r1243, %r1243;
}

	// end inline asm
	and.b32  	%r1257, %r1243, %r1256;
	mov.b32 	%r1248, 128;
	// begin inline asm
	{
    .reg .pred p;
    and.b32 %r1246, %r1247, %r1248;    setp.ne.u32 p, %r1246, 0;
    vote.ballot.sync.b32 %r1246, p, 0xffffffff;
    @!p not.b32 %r1246, %r1246;
}

	// end inline asm
	and.b32  	%r1258, %r1246, %r1257;
	clz.b32 	%r1259, %r1258;
	sub.s32 	%r277, 31, %r1259;
	and.b32  	%r1260, %r878, %r1258;
	popc.b32 	%r278, %r1260;
	setp.ne.s32 	%p123, %r443, %r277;
	mov.b32 	%r2238, 0;
	@%p123 bra 	$L__BB24_199;
	shl.b32 	%r1265, %r1247, 2;
	add.s32 	%r1266, %r219, %r1265;
	atom.shared.add.u32 	%r2238, [%r1266], %r278;
$L__BB24_199:
	ld.param.u32 	%r2105, [_ZN3cub18CUB_300001_SM_10006detail10radix_sort29DeviceRadixSortOnesweepKernelINS1_5radix10policy_hubIiiyE10Policy1000ELNS0_9SortOrderE0EiiyiiNS1_21identity_decomposer_tEEEvPT5_SB_PT3_PKSC_PT1_PKSG_PT2_PKSK_T4_iiT6__param_9];
	shfl.sync.idx.b32	%r1292|%p124, %r2238, %r277, 31, -1;
	add.s32 	%r281, %r278, %r1292;
	shr.u32 	%r1293, %r2218, %r2105;
	and.b32  	%r1289, %r1293, %r221;
	mov.b32 	%r1269, 1;
	// begin inline asm
	{
    .reg .pred p;
    and.b32 %r1267, %r1289, %r1269;    setp.ne.u32 p, %r1267, 0;
    vote.ballot.sync.b32 %r1267, p, 0xffffffff;
    @!p not.b32 %r1267, %r1267;
}

	// end inline asm
	mov.b32 	%r1272, 2;
	// begin inline asm
	{
    .reg .pred p;
    and.b32 %r1270, %r1289, %r1272;    setp.ne.u32 p, %r1270, 0;
    vote.ballot.sync.b32 %r1270, p, 0xffffffff;
    @!p not.b32 %r1270, %r1270;
}

	// end inline asm
	and.b32  	%r1294, %r1270, %r1267;
	mov.b32 	%r1275, 4;
	// begin inline asm
	{
    .reg .pred p;
    and.b32 %r1273, %r1289, %r1275;    setp.ne.u32 p, %r1273, 0;
    vote.ballot.sync.b32 %r1273, p, 0xffffffff;
    @!p not.b32 %r1273, %r1273;
}

	// end inline asm
	and.b32  	%r1295, %r1273, %r1294;
	mov.b32 	%r1278, 8;
	// begin inline asm
	{
    .reg .pred p;
    and.b32 %r1276, %r1289, %r1278;    setp.ne.u32 p, %r1276, 0;
    vote.ballot.sync.b32 %r1276, p, 0xffffffff;
    @!p not.b32 %r1276, %r1276;
}

	// end inline asm
	and.b32  	%r1296, %r1276, %r1295;
	mov.b32 	%r1281, 16;
	// begin inline asm
	{
    .reg .pred p;
    and.b32 %r1279, %r1289, %r1281;    setp.ne.u32 p, %r1279, 0;
    vote.ballot.sync.b32 %r1279, p, 0xffffffff;
    @!p not.b32 %r1279, %r1279;
}

	// end inline asm
	and.b32  	%r1297, %r1279, %r1296;
	mov.b32 	%r1284, 32;
	// begin inline asm
	{
    .reg .pred p;
    and.b32 %r1282, %r1289, %r1284;    setp.ne.u32 p, %r1282, 0;
    vote.ballot.sync.b32 %r1282, p, 0xffffffff;
    @!p not.b32 %r1282, %r1282;
}

	// end inline asm
	and.b32  	%r1298, %r1282, %r1297;
	mov.b32 	%r1287, 64;
	// begin inline asm
	{
    .reg .pred p;
    and.b32 %r1285, %r1289, %r1287;    setp.ne.u32 p, %r1285, 0;
    vote.ballot.sync.b32 %r1285, p, 0xffffffff;
    @!p not.b32 %r1285, %r1285;
}

	// end inline asm
	and.b32  	%r1299, %r1285, %r1298;
	mov.b32 	%r1290, 128;
	// begin inline asm
	{
    .reg .pred p;
    and.b32 %r1288, %r1289, %r1290;    setp.ne.u32 p, %r1288, 0;
    vote.ballot.sync.b32 %r1288, p, 0xffffffff;
    @!p not.b32 %r1288, %r1288;
}

	// end inline asm
	and.b32  	%r1300, %r1288, %r1299;
	clz.b32 	%r1301, %r1300;
	sub.s32 	%r283, 31, %r1301;
	and.b32  	%r1302, %r878, %r1300;
	popc.b32 	%r284, %r1302;
	setp.ne.s32 	%p125, %r443, %r283;
	mov.b32 	%r2239, 0;
	@%p125 bra 	$L__BB24_201;
	shl.b32 	%r1307, %r1289, 2;
	add.s32 	%r1308, %r219, %r1307;
	atom.shared.add.u32 	%r2239, [%r1308], %r284;
$L__BB24_201:
	ld.param.u32 	%r2106, [_ZN3cub18CUB_300001_SM_10006detail10radix_sort29DeviceRadixSortOnesweepKernelINS1_5radix10policy_hubIiiyE10Policy1000ELNS0_9SortOrderE0EiiyiiNS1_21identity_decomposer_tEEEvPT5_SB_PT3_PKSC_PT1_PKSG_PT2_PKSK_T4_iiT6__param_9];
	shfl.sync.idx.b32	%r1334|%p126, %r2239, %r283, 31, -1;
	add.s32 	%r287, %r284, %r1334;
	shr.u32 	%r1335, %r2217, %r2106;
	and.b32  	%r1331, %r1335, %r221;
	mov.b32 	%r1311, 1;
	// begin inline asm
	{
    .reg .pred p;
    and.b32 %r1309, %r1331, %r1311;    setp.ne.u32 p, %r1309, 0;
    vote.ballot.sync.b32 %r1309, p, 0xffffffff;
    @!p not.b32 %r1309, %r1309;
}

	// end inline asm
	mov.b32 	%r1314, 2;
	// begin inline asm
	{
    .reg .pred p;
    and.b32 %r1312, %r1331, %r1314;    setp.ne.u32 p, %r1312, 0;
    vote.ballot.sync.b32 %r1312, p, 0xffffffff;
    @!p not.b32 %r1312, %r1312;
}

	// end inline asm
	and.b32  	%r1336, %r1312, %r1309;
	mov.b32 	%r1317, 4;
	// begin inline asm
	{
    .reg .pred p;
    and.b32 %r1315, %r1331, %r1317;    setp.ne.u32 p, %r1315, 0;
    vote.ballot.sync.b32 %r1315, p, 0xffffffff;
    @!p not.b32 %r1315, %r1315;
}

	// end inline asm
	and.b32  	%r1337, %r1315, %r1336;
	mov.b32 	%r1320, 8;
	// begin inline asm
	{
    .reg .pred p;
    and.b32 %r1318, %r1331, %r1320;    setp.ne.u32 p, %r1318, 0;
    vote.ballot.sync.b32 %r1318, p, 0xffffffff;
    @!p not.b32 %r1318, %r1318;
}

	// end inline asm
	and.b32  	%r1338, %r1318, %r1337;
	mov.b32 	%r1323, 16;
	// begin inline asm
	{
    .reg .pred p;
    and.b32 %r1321, %r1331, %r1323;    setp.ne.u32 p, %r1321, 0;
    vote.ballot.sync.b32 %r1321, p, 0xffffffff;
    @!p not.b32 %r1321, %r1321;
}

	// end inline asm
	and.b32  	%r1339, %r1321, %r1338;
	mov.b32 	%r1326, 32;
	// begin inline asm
	{
    .reg .pred p;
    and.b32 %r1324, %r1331, %r1326;    setp.ne.u32 p, %r1324, 0;
    vote.ballot.sync.b32 %r1324, p, 0xffffffff;
    @!p not.b32 %r1324, %r1324;
}

	// end inline asm
	and.b32  	%r1340, %r1324, %r1339;
	mov.b32 	%r1329, 64;
	// begin inline asm
	{
    .reg .pred p;
    and.b32 %r1327, %r1331, %r1329;    setp.ne.u32 p, %r1327, 0;
    vote.ballot.sync.b32 %r1327, p, 0xffffffff;
    @!p not.b32 %r1327, %r1327;
}

	// end inline asm
	and.b32  	%r1341, %r1327, %r1340;
	mov.b32 	%r1332, 128;
	// begin inline asm
	{
    .reg .pred p;
    and.b32 %r1330, %r1331, %r1332;    setp.ne.u32 p, %r1330, 0;
    vote.ballot.sync.b32 %r1330, p, 0xffffffff;
    @!p not.b32 %r1330, %r1330;
}

	// end inline asm
	and.b32  	%r1342, %r1330, %r1341;
	clz.b32 	%r1343, %r1342;
	sub.s32 	%r289, 31, %r1343;
	and.b32  	%r1344, %r878, %r1342;
	popc.b32 	%r290, %r1344;
	setp.ne.s32 	%p127, %r443, %r289;
	mov.b32 	%r2240, 0;
	@%p127 bra 	$L__BB24_203;
	shl.b32 	%r1349, %r1331, 2;
	add.s32 	%r1350, %r219, %r1349;
	atom.shared.add.u32 	%r2240, [%r1350], %r290;
$L__BB24_203:
	ld.param.u32 	%r2107, [_ZN3cub18CUB_300001_SM_10006detail10radix_sort29DeviceRadixSortOnesweepKernelINS1_5radix10policy_hubIiiyE10Policy1000ELNS0_9SortOrderE0EiiyiiNS1_21identity_decomposer_tEEEvPT5_SB_PT3_PKSC_PT1_PKSG_PT2_PKSK_T4_iiT6__param_9];
	shfl.sync.idx.b32	%r1376|%p128, %r2240, %r289, 31, -1;
	add.s32 	%r293, %r290, %r1376;
	shr.u32 	%r1377, %r2216, %r2107;
	and.b32  	%r1373, %r1377, %r221;
	mov.b32 	%r1353, 1;
	// begin inline asm
	{
    .reg .pred p;
    and.b32 %r1351, %r1373, %r1353;    setp.ne.u32 p, %r1351, 0;
    vote.ballot.sync.b32 %r1351, p, 0xffffffff;
    @!p not.b32 %r1351, %r1351;
}

	// end inline asm
	mov.b32 	%r1356, 2;
	// begin inline asm
	{
    .reg .pred p;
    and.b32 %r1354, %r1373, %r1356;    setp.ne.u32 p, %r1354, 0;
    vote.ballot.sync.b32 %r1354, p, 0xffffffff;
    @!p not.b32 %r1354, %r1354;
}

	// end inline asm
	and.b32  	%r1378, %r1354, %r1351;
	mov.b32 	%r1359, 4;
	// begin inline asm
	{
    .reg .pred p;
    and.b32 %r1357, %r1373, %r1359;    setp.ne.u32 p, %r1357, 0;
    vote.ballot.sync.b32 %r1357, p, 0xffffffff;
    @!p not.b32 %r1357, %r1357;
}

	// end inline asm
	and.b32  	%r1379, %r1357, %r1378;
	mov.b32 	%r1362, 8;
	// begin inline asm
	{
    .reg .pred p;
    and.b32 %r1360, %r1373, %r1362;    setp.ne.u32 p, %r1360, 0;
    vote.ballot.sync.b32 %r1360, p, 0xffffffff;
    @!p not.b32 %r1360, %r1360;
}

	// end inline asm
	and.b32  	%r1380, %r1360, %r1379;
	mov.b32 	%r1365, 16;
	// begin inline asm
	{
    .reg .pred p;
    and.b32 %r1363, %r1373, %r1365;    setp.ne.u32 p, %r1363, 0;
    vote.ballot.sync.b32 %r1363, p, 0xffffffff;
    @!p not.b32 %r1363, %r1363;
}

	// end inline asm
	and.b32  	%r1381, %r1363, %r1380;
	mov.b32 	%r1368, 32;
	// begin inline asm
	{
    .reg .pred p;
    and.b32 %r1366, %r1373, %r1368;    setp.ne.u32 p, %r1366, 0;
    vote.ballot.sync.b32 %r1366, p, 0xffffffff;
    @!p not.b32 %r1366, %r1366;
}

	// end inline asm
	and.b32  	%r1382, %r1366, %r1381;
	mov.b32 	%r1371, 64;
	// begin inline asm
	{
    .reg .pred p;
    and.b32 %r1369, %r1373, %r1371;    setp.ne.u32 p, %r1369, 0;
    vote.ballot.sync.b32 %r1369, p, 0xffffffff;
    @!p not.b32 %r1369, %r1369;
}

	// end inline asm
	and.b32  	%r1383, %r1369, %r1382;
	mov.b32 	%r1374, 128;
	// begin inline asm
	{
    .reg .pred p;
    and.b32 %r1372, %r1373, %r1374;    setp.ne.u32 p, %r1372, 0;
    vote.ballot.sync.b32 %r1372, p, 0xffffffff;
    @!p not.b32 %r1372, %r1372;
}

	// end inline asm
	and.b32  	%r1384, %r1372, %r1383;
	clz.b32 	%r1385, %r1384;
	sub.s32 	%r295, 31, %r1385;
	and.b32  	%r1386, %r878, %r1384;
	popc.b32 	%r296, %r1386;
	setp.ne.s32 	%p129, %r443, %r295;
	mov.b32 	%r2241, 0;
	@%p129 bra 	$L__BB24_205;
	shl.b32 	%r1391, %r1373, 2;
	add.s32 	%r1392, %r219, %r1391;
	atom.shared.add.u32 	%r2241, [%r1392], %r296;
$L__BB24_205:
	ld.param.u32 	%r2108, [_ZN3cub18CUB_300001_SM_10006detail10radix_sort29DeviceRadixSortOnesweepKernelINS1_5radix10policy_hubIiiyE10Policy1000ELNS0_9SortOrderE0EiiyiiNS1_21identity_decomposer_tEEEvPT5_SB_PT3_PKSC_PT1_PKSG_PT2_PKSK_T4_iiT6__param_9];
	shfl.sync.idx.b32	%r1418|%p130, %r2241, %r295, 31, -1;
	add.s32 	%r299, %r296, %r1418;
	shr.u32 	%r1419, %r2215, %r2108;
	and.b32  	%r1415, %r1419, %r221;
	mov.b32 	%r1395, 1;
	// begin inline asm
	{
    .reg .pred p;
    and.b32 %r1393, %r1415, %r1395;    setp.ne.u32 p, %r1393, 0;
    vote.ballot.sync.b32 %r1393, p, 0xffffffff;
    @!p not.b32 %r1393, %r1393;
}

	// end inline asm
	mov.b32 	%r1398, 2;
	// begin inline asm
	{
    .reg .pred p;
    and.b32 %r1396, %r1415, %r1398;    setp.ne.u32 p, %r1396, 0;
    vote.ballot.sync.b32 %r1396, p, 0xffffffff;
    @!p not.b32 %r1396, %r1396;
}

	// end inline asm
	and.b32  	%r1420, %r1396, %r1393;
	mov.b32 	%r1401, 4;
	// begin inline asm
	{
    .reg .pred p;
    and.b32 %r1399, %r1415, %r1401;    setp.ne.u32 p, %r1399, 0;
    vote.ballot.sync.b32 %r1399, p, 0xffffffff;
    @!p not.b32 %r1399, %r1399;
}

	// end inline asm
	and.b32  	%r1421, %r1399, %r1420;
	mov.b32 	%r1404, 8;
	// begin inline asm
	{
    .reg .pred p;
    and.b32 %r1402, %r1415, %r1404;    setp.ne.u32 p, %r1402, 0;
    vote.ballot.sync.b32 %r1402, p, 0xffffffff;
    @!p not.b32 %r1402, %r1402;
}

	// end inline asm
	and.b32  	%r1422, %r1402, %r1421;
	mov.b32 	%r1407, 16;
	// begin inline asm
	{
    .reg .pred p;
    and.b32 %r1405, %r1415, %r1407;    setp.ne.u32 p, %r1405, 0;
    vote.ballot.sync.b32 %r1405, p, 0xffffffff;
    @!p not.b32 %r1405, %r1405;
}

	// end inline asm
	and.b32  	%r1423, %r1405, %r1422;
	mov.b32 	%r1410, 32;
	// begin inline asm
	{
    .reg .pred p;
    and.b32 %r1408, %r1415, %r1410;    setp.ne.u32 p, %r1408, 0;
    vote.ballot.sync.b32 %r1408, p, 0xffffffff;
    @!p not.b32 %r1408, %r1408;
}

	// end inline asm
	and.b32  	%r1424, %r1408, %r1423;
	mov.b32 	%r1413, 64;
	// begin inline asm
	{
    .reg .pred p;
    and.b32 %r1411, %r1415, %r1413;    setp.ne.u32 p, %r1411, 0;
    vote.ballot.sync.b32 %r1411, p, 0xffffffff;
    @!p not.b32 %r1411, %r1411;
}

	// end inline asm
	and.b32  	%r1425, %r1411, %r1424;
	mov.b32 	%r1416, 128;
	// begin inline asm
	{
    .reg .pred p;
    and.b32 %r1414, %r1415, %r1416;    setp.ne.u32 p, %r1414, 0;
    vote.ballot.sync.b32 %r1414, p, 0xffffffff;
    @!p not.b32 %r1414, %r1414;
}

	// end inline asm
	and.b32  	%r1426, %r1414, %r1425;
	clz.b32 	%r1427, %r1426;
	sub.s32 	%r301, 31, %r1427;
	and.b32  	%r1428, %r878, %r1426;
	popc.b32 	%r302, %r1428;
	setp.ne.s32 	%p131, %r443, %r301;
	mov.b32 	%r2242, 0;
	@%p131 bra 	$L__BB24_207;
	shl.b32 	%r1433, %r1415, 2;
	add.s32 	%r1434, %r219, %r1433;
	atom.shared.add.u32 	%r2242, [%r1434], %r302;
$L__BB24_207:
	ld.param.u32 	%r2109, [_ZN3cub18CUB_300001_SM_10006detail10radix_sort29DeviceRadixSortOnesweepKernelINS1_5radix10policy_hubIiiyE10Policy1000ELNS0_9SortOrderE0EiiyiiNS1_21identity_decomposer_tEEEvPT5_SB_PT3_PKSC_PT1_PKSG_PT2_PKSK_T4_iiT6__param_9];
	shfl.sync.idx.b32	%r1460|%p132, %r2242, %r301, 31, -1;
	add.s32 	%r305, %r302, %r1460;
	shr.u32 	%r1461, %r2214, %r2109;
	and.b32  	%r1457, %r1461, %r221;
	mov.b32 	%r1437, 1;
	// begin inline asm
	{
    .reg .pred p;
    and.b32 %r1435, %r1457, %r1437;    setp.ne.u32 p, %r1435, 0;
    vote.ballot.sync.b32 %r1435, p, 0xffffffff;
    @!p not.b32 %r1435, %r1435;
}

	// end inline asm
	mov.b32 	%r1440, 2;
	// begin inline asm
	{
    .reg .pred p;
    and.b32 %r1438, %r1457, %r1440;    setp.ne.u32 p, %r1438, 0;
    vote.ballot.sync.b32 %r1438, p, 0xffffffff;
    @!p not.b32 %r1438, %r1438;
}

	// end inline asm
	and.b32  	%r1462, %r1438, %r1435;
	mov.b32 	%r1443, 4;
	// begin inline asm
	{
    .reg .pred p;
    and.b32 %r1441, %r1457, %r1443;    setp.ne.u32 p, %r1441, 0;
    vote.ballot.sync.b32 %r1441, p, 0xffffffff;
    @!p not.b32 %r1441, %r1441;
}

	// end inline asm
	and.b32  	%r1463, %r1441, %r1462;
	mov.b32 	%r1446, 8;
	// begin inline asm
	{
    .reg .pred p;
    and.b32 %r1444, %r1457, %r1446;    setp.ne.u32 p, %r1444, 0;
    vote.ballot.sync.b32 %r1444, p, 0xffffffff;
    @!p not.b32 %r1444, %r1444;
}

	// end inline asm
	and.b32  	%r1464, %r1444, %r1463;
	mov.b32 	%r1449, 16;
	// begin inline asm
	{
    .reg .pred p;
    and.b32 %r1447, %r1457, %r1449;    setp.ne.u32 p, %r1447, 0;
    vote.ballot.sync.b32 %r1447, p, 0xffffffff;
    @!p not.b32 %r1447, %r1447;
}

	// end inline asm
	and.b32  	%r1465, %r1447, %r1464;
	mov.b32 	%r1452, 32;
	// begin inline asm
	{
    .reg .pred p;
    and.b32 %r1450, %r1457, %r1452;    setp.ne.u32 p, %r1450, 0;
    vote.ballot.sync.b32 %r1450, p, 0xffffffff;
    @!p not.b32 %r1450, %r1450;
}

	// end inline asm
	and.b32  	%r1466, %r1450, %r1465;
	mov.b32 	%r1455, 64;
	// begin inline asm
	{
    .reg .pred p;
    and.b32 %r1453, %r1457, %r1455;    setp.ne.u32 p, %r1453, 0;
    vote.ballot.sync.b32 %r1453, p, 0xffffffff;
    @!p not.b32 %r1453, %r1453;
}

	// end inline asm
	and.b32  	%r1467, %r1453, %r1466;
	mov.b32 	%r1458, 128;
	// begin inline asm
	{
    .reg .pred p;
    and.b32 %r1456, %r1457, %r1458;    setp.ne.u32 p, %r1456, 0;
    vote.ballot.sync.b32 %r1456, p, 0xffffffff;
    @!p not.b32 %r1456, %r1456;
}

	// end inline asm
	and.b32  	%r1468, %r1456, %r1467;
	clz.b32 	%r1469, %r1468;
	sub.s32 	%r307, 31, %r1469;
	and.b32  	%r1470, %r878, %r1468;
	popc.b32 	%r308, %r1470;
	setp.ne.s32 	%p133, %r443, %r307;
	mov.b32 	%r2243, 0;
	@%p133 bra 	$L__BB24_209;
	shl.b32 	%r1475, %r1457, 2;
	add.s32 	%r1476, %r219, %r1475;
	atom.shared.add.u32 	%r2243, [%r1476], %r308;
$L__BB24_209:
	ld.param.u32 	%r2110, [_ZN3cub18CUB_300001_SM_10006detail10radix_sort29DeviceRadixSortOnesweepKernelINS1_5radix10policy_hubIiiyE10Policy1000ELNS0_9SortOrderE0EiiyiiNS1_21identity_decomposer_tEEEvPT5_SB_PT3_PKSC_PT1_PKSG_PT2_PKSK_T4_iiT6__param_9];
	shfl.sync.idx.b32	%r1502|%p134, %r2243, %r307, 31, -1;
	add.s32 	%r311, %r308, %r1502;
	shr.u32 	%r1503, %r2213, %r2110;
	and.b32  	%r1499, %r1503, %r221;
	mov.b32 	%r1479, 1;
	// begin inline asm
	{
    .reg .pred p;
    and.b32 %r1477, %r1499, %r1479;    setp.ne.u32 p, %r1477, 0;
    vote.ballot.sync.b32 %r1477, p, 0xffffffff;
    @!p not.b32 %r1477, %r1477;
}

	// end inline asm
	mov.b32 	%r1482, 2;
	// begin inline asm
	{
    .reg .pred p;
    and.b32 %r1480, %r1499, %r1482;    setp.ne.u32 p, %r1480, 0;
    vote.ballot.sync.b32 %r1480, p, 0xffffffff;
    @!p not.b32 %r1480, %r1480;
}

	// end inline asm
	and.b32  	%r1504, %r1480, %r1477;
	mov.b32 	%r1485, 4;
	// begin inline asm
	{
    .reg .pred p;
    and.b32 %r1483, %r1499, %r1485;    setp.ne.u32 p, %r1483, 0;
    vote.ballot.sync.b32 %r1483, p, 0xffffffff;
    @!p not.b32 %r1483, %r1483;
}

	// end inline asm
	and.b32  	%r1505, %r1483, %r1504;
	mov.b32 	%r1488, 8;
	// begin inline asm
	{
    .reg .pred p;
    and.b32 %r1486, %r1499, %r1488;    setp.ne.u32 p, %r1486, 0;
    vote.ballot.sync.b32 %r1486, p, 0xffffffff;
    @!p not.b32 %r1486, %r1486;
}

	// end inline asm
	and.b32  	%r1506, %r1486, %r1505;
	mov.b32 	%r1491, 16;
	// begin inline asm
	{
    .reg .pred p;
    and.b32 %r1489, %r1499, %r1491;    setp.ne.u32 p, %r1489, 0;
    vote.ballot.sync.b32 %r1489, p, 0xffffffff;
    @!p not.b32 %r1489, %r1489;
}

	// end inline asm
	and.b32  	%r1507, %r1489, %r1506;
	mov.b32 	%r1494, 32;
	// begin inline asm
	{
    .reg .pred p;
    and.b32 %r1492, %r1499, %r1494;    setp.ne.u32 p, %r1492, 0;
    vote.ballot.sync.b32 %r1492, p, 0xffffffff;
    @!p not.b32 %r1492, %r1492;
}

	// end inline asm
	and.b32  	%r1508, %r1492, %r1507;
	mov.b32 	%r1497, 64;
	// begin inline asm
	{
    .reg .pred p;
    and.b32 %r1495, %r1499, %r1497;    setp.ne.u32 p, %r1495, 0;
    vote.ballot.sync.b32 %r1495, p, 0xffffffff;
    @!p not.b32 %r1495, %r1495;
}

	// end inline asm
	and.b32  	%r1509, %r1495, %r1508;
	mov.b32 	%r1500, 128;
	// begin inline asm
	{
    .reg .pred p;
    and.b32 %r1498, %r1499, %r1500;    setp.ne.u32 p, %r1498, 0;
    vote.ballot.sync.b32 %r1498, p, 0xffffffff;
    @!p not.b32 %r1498, %r1498;
}

	// end inline asm
	and.b32  	%r1510, %r1498, %r1509;
	clz.b32 	%r1511, %r1510;
	sub.s32 	%r313, 31, %r1511;
	and.b32  	%r1512, %r878, %r1510;
	popc.b32 	%r314, %r1512;
	setp.ne.s32 	%p135, %r443, %r313;
	mov.b32 	%r2244, 0;
	@%p135 bra 	$L__BB24_211;
	shl.b32 	%r1517, %r1499, 2;
	add.s32 	%r1518, %r219, %r1517;
	atom.shared.add.u32 	%r2244, [%r1518], %r314;
$L__BB24_211:
	ld.param.u32 	%r2111, [_ZN3cub18CUB_300001_SM_10006detail10radix_sort29DeviceRadixSortOnesweepKernelINS1_5radix10policy_hubIiiyE10Policy1000ELNS0_9SortOrderE0EiiyiiNS1_21identity_decomposer_tEEEvPT5_SB_PT3_PKSC_PT1_PKSG_PT2_PKSK_T4_iiT6__param_9];
	shfl.sync.idx.b32	%r1544|%p136, %r2244, %r313, 31, -1;
	add.s32 	%r317, %r314, %r1544;
	shr.u32 	%r1545, %r2212, %r2111;
	and.b32  	%r1541, %r1545, %r221;
	mov.b32 	%r1521, 1;
	// begin inline asm
	{
    .reg .pred p;
    and.b32 %r1519, %r1541, %r1521;    setp.ne.u32 p, %r1519, 0;
    vote.ballot.sync.b32 %r1519, p, 0xffffffff;
    @!p not.b32 %r1519, %r1519;
}

	// end inline asm
	mov.b32 	%r1524, 2;
	// begin inline asm
	{
    .reg .pred p;
    and.b32 %r1522, %r1541, %r1524;    setp.ne.u32 p, %r1522, 0;
    vote.ballot.sync.b32 %r1522, p, 0xffffffff;
    @!p not.b32 %r1522, %r1522;
}

	// end inline asm
	and.b32  	%r1546, %r1522, %r1519;
	mov.b32 	%r1527, 4;
	// begin inline asm
	{
    .reg .pred p;
    and.b32 %r1525, %r1541, %r1527;    setp.ne.u32 p, %r1525, 0;
    vote.ballot.sync.b32 %r1525, p, 0xffffffff;
    @!p not.b32 %r1525, %r1525;
}

	// end inline asm
	and.b32  	%r1547, %r1525, %r1546;
	mov.b32 	%r1530, 8;
	// begin inline asm
	{
    .reg .pred p;
    and.b32 %r1528, %r1541, %r1530;    setp.ne.u32 p, %r1528, 0;
    vote.ballot.sync.b32 %r1528, p, 0xffffffff;
    @!p not.b32 %r1528, %r1528;
}

	// end inline asm
	and.b32  	%r1548, %r1528, %r1547;
	mov.b32 	%r1533, 16;
	// begin inline asm
	{
    .reg .pred p;
    and.b32 %r1531, %r1541, %r1533;    setp.ne.u32 p, %r1531, 0;
    vote.ballot.sync.b32 %r1531, p, 0xffffffff;
    @!p not.b32 %r1531, %r1531;
}

	// end inline asm
	and.b32  	%r1549, %r1531, %r1548;
	mov.b32 	%r1536, 32;
	// begin inline asm
	{
    .reg .pred p;
    and.b32 %r1534, %r1541, %r1536;    setp.ne.u32 p, %r1534, 0;
    vote.ballot.sync.b32 %r1534, p, 0xffffffff;
    @!p not.b32 %r1534, %r1534;
}

	// end inline asm
	and.b32  	%r1550, %r1534, %r1549;
	mov.b32 	%r1539, 64;
	// begin inline asm
	{
    .reg .pred p;
    and.b32 %r1537, %r1541, %r1539;    setp.ne.u32 p, %r1537, 0;
    vote.ballot.sync.b32 %r1537, p, 0xffffffff;
    @!p not.b32 %r1537, %r1537;
}

	// end inline asm
	and.b32  	%r1551, %r1537, %r1550;
	mov.b32 	%r1542, 128;
	// begin inline asm
	{
    .reg .pred p;
    and.b32 %r1540, %r1541, %r1542;    setp.ne.u32 p, %r1540, 0;
    vote.ballot.sync.b32 %r1540, p, 0xffffffff;
    @!p not.b32 %r1540, %r1540;
}

	// end inline asm
	and.b32  	%r1552, %r1540, %r1551;
	clz.b32 	%r1553, %r1552;
	sub.s32 	%r319, 31, %r1553;
	and.b32  	%r1554, %r878, %r1552;
	popc.b32 	%r320, %r1554;
	setp.ne.s32 	%p137, %r443, %r319;
	mov.b32 	%r2245, 0;
	@%p137 bra 	$L__BB24_213;
	shl.b32 	%r1559, %r1541, 2;
	add.s32 	%r1560, %r219, %r1559;
	atom.shared.add.u32 	%r2245, [%r1560], %r320;
$L__BB24_213:
	setp.gt.u32 	%p138, %r1, 255;
	shfl.sync.idx.b32	%r1561|%p139, %r2245, %r319, 31, -1;
	add.s32 	%r1562, %r320, %r1561;
	bar.sync 	0;
	shl.b32 	%r1563, %r227, 2;
	add.s32 	%r323, %r783, %r1563;
	st.shared.u32 	[%r323+-4], %r2228;
	shl.b32 	%r1565, %r233, 2;
	add.s32 	%r324, %r783, %r1565;
	st.shared.u32 	[%r324+-4], %r2227;
	shl.b32 	%r1566, %r239, 2;
	add.s32 	%r325, %r783, %r1566;
	st.shared.u32 	[%r325+-4], %r2226;
	shl.b32 	%r1567, %r245, 2;
	add.s32 	%r326, %r783, %r1567;
	st.shared.u32 	[%r326+-4], %r2225;
	shl.b32 	%r1568, %r251, 2;
	add.s32 	%r327, %r783, %r1568;
	st.shared.u32 	[%r327+-4], %r2224;
	shl.b32 	%r1569, %r257, 2;
	add.s32 	%r328, %r783, %r1569;
	st.shared.u32 	[%r328+-4], %r2223;
	shl.b32 	%r1570, %r263, 2;
	add.s32 	%r329, %r783, %r1570;
	st.shared.u32 	[%r329+-4], %r2222;
	shl.b32 	%r1571, %r269, 2;
	add.s32 	%r330, %r783, %r1571;
	st.shared.u32 	[%r330+-4], %r2221;
	shl.b32 	%r1572, %r275, 2;
	add.s32 	%r331, %r783, %r1572;
	st.shared.u32 	[%r331+-4], %r2220;
	shl.b32 	%r1573, %r281, 2;
	add.s32 	%r332, %r783, %r1573;
	st.shared.u32 	[%r332+-4], %r2219;
	shl.b32 	%r1574, %r287, 2;
	add.s32 	%r333, %r783, %r1574;
	st.shared.u32 	[%r333+-4], %r2218;
	shl.b32 	%r1575, %r293, 2;
	add.s32 	%r334, %r783, %r1575;
	st.shared.u32 	[%r334+-4], %r2217;
	shl.b32 	%r1576, %r299, 2;
	add.s32 	%r335, %r783, %r1576;
	st.shared.u32 	[%r335+-4], %r2216;
	shl.b32 	%r1577, %r305, 2;
	add.s32 	%r336, %r783, %r1577;
	st.shared.u32 	[%r336+-4], %r2215;
	shl.b32 	%r1578, %r311, 2;
	add.s32 	%r337, %r783, %r1578;
	st.shared.u32 	[%r337+-4], %r2214;
	shl.b32 	%r1579, %r317, 2;
	add.s32 	%r338, %r783, %r1579;
	st.shared.u32 	[%r338+-4], %r2213;
	shl.b32 	%r1580, %r1562, 2;
	add.s32 	%r339, %r783, %r1580;
	st.shared.u32 	[%r339+-4], %r2212;
	shl.b32 	%r1581, %r1, 3;
	add.s32 	%r1582, %r783, %r1581;
	add.s32 	%r340, %r1582, 26112;
	@%p138 bra 	$L__BB24_221;
	ld.param.u64 	%rd437, [_ZN3cub18CUB_300001_SM_10006detail10radix_sort29DeviceRadixSortOnesweepKernelINS1_5radix10policy_hubIiiyE10Policy1000ELNS0_9SortOrderE0EiiyiiNS1_21identity_decomposer_tEEEvPT5_SB_PT3_PKSC_PT1_PKSG_PT2_PKSK_T4_iiT6__param_3];
	cvta.to.global.u64 	%rd93, %rd437;
	shl.b64 	%rd94, %rd9, 3;
	add.s64 	%rd95, %rd93, %rd94;
	ld.global.u64 	%rd96, [%rd95];
	cvt.s64.s32 	%rd97, %r218;
	sub.s64 	%rd456, %rd96, %rd97;
	st.shared.u64 	[%r340], %rd456;
	setp.lt.s32 	%p140, %r3, 1;
	mov.u32 	%r2249, %r2174;
	@%p140 bra 	$L__BB24_220;
	mov.b32 	%r2247, -1;
	mov.u32 	%r2246, %r3;
	mov.u32 	%r2249, %r2174;
$L__BB24_216:
	ld.param.u64 	%rd430, [_ZN3cub18CUB_300001_SM_10006detail10radix_sort29DeviceRadixSortOnesweepKernelINS1_5radix10policy_hubIiiyE10Policy1000ELNS0_9SortOrderE0EiiyiiNS1_21identity_decomposer_tEEEvPT5_SB_PT3_PKSC_PT1_PKSG_PT2_PKSK_T4_iiT6__param_0];
	add.s32 	%r344, %r2246, -1;
	shl.b32 	%r1584, %r344, 8;
	add.s32 	%r1585, %r1584, %r1;
	cvta.to.global.u64 	%rd98, %rd430;
	mul.wide.s32 	%rd99, %r1585, 4;
	add.s64 	%rd19, %rd98, %rd99;
$L__BB24_217:
	membar.cta;
	ld.volatile.global.u32 	%r345, [%rd19];
	setp.eq.s32 	%p141, %r345, 0;
	@%p141 bra 	$L__BB24_217;
	and.b32  	%r1586, %r345, 1073741823;
	add.s32 	%r2249, %r1586, %r2249;
	setp.gt.s32 	%p142, %r345, -1;
	vote.sync.ballot.b32 	%r2247, %p142, %r2247;
	setp.gt.u32 	%p144, %r2246, 1;
	and.pred  	%p145, %p142, %p144;
	mov.u32 	%r2246, %r344;
	@%p145 bra 	$L__BB24_216;
	ld.shared.u64 	%rd456, [%r340];
$L__BB24_220:
	ld.param.u64 	%rd431, [_ZN3cub18CUB_300001_SM_10006detail10radix_sort29DeviceRadixSortOnesweepKernelINS1_5radix10policy_hubIiiyE10Policy1000ELNS0_9SortOrderE0EiiyiiNS1_21identity_decomposer_tEEEvPT5_SB_PT3_PKSC_PT1_PKSG_PT2_PKSK_T4_iiT6__param_0];
	or.b32  	%r1587, %r2249, -2147483648;
	cvta.to.global.u64 	%rd100, %rd431;
	shl.b32 	%r1588, %r3, 8;
	add.s32 	%r1589, %r1588, %r1;
	mul.wide.s32 	%rd101, %r1589, 4;
	add.s64 	%rd102, %rd100, %rd101;
	st.volatile.global.u32 	[%rd102], %r1587;
	sub.s32 	%r1590, %r2249, %r2174;
	cvt.s64.s32 	%rd103, %r1590;
	add.s64 	%rd104, %rd456, %rd103;
	st.shared.u64 	[%r340], %rd104;
$L__BB24_221:
	ld.param.u32 	%r2087, [_ZN3cub18CUB_300001_SM_10006detail10radix_sort29DeviceRadixSortOnesweepKernelINS1_5radix10policy_hubIiiyE10Policy1000ELNS0_9SortOrderE0EiiyiiNS1_21identity_decomposer_tEEEvPT5_SB_PT3_PKSC_PT1_PKSG_PT2_PKSK_T4_iiT6__param_8];
	ld.param.u64 	%rd434, [_ZN3cub18CUB_300001_SM_10006detail10radix_sort29DeviceRadixSortOnesweepKernelINS1_5radix10policy_hubIiiyE10Policy1000ELNS0_9SortOrderE0EiiyiiNS1_21identity_decomposer_tEEEvPT5_SB_PT3_PKSC_PT1_PKSG_PT2_PKSK_T4_iiT6__param_2];
	setp.gt.u32 	%p146, %r1, 255;
	mad.lo.s32 	%r349, %r3, 6528, 6528;
	setp.lt.s32 	%p147, %r349, %r2087;
	setp.eq.s64 	%p148, %rd434, 0;
	or.pred  	%p149, %p148, %p147;
	or.pred  	%p150, %p146, %p149;
	@%p150 bra 	$L__BB24_223;
	ld.param.u64 	%rd435, [_ZN3cub18CUB_300001_SM_10006detail10radix_sort29DeviceRadixSortOnesweepKernelINS1_5radix10policy_hubIiiyE10Policy1000ELNS0_9SortOrderE0EiiyiiNS1_21identity_decomposer_tEEEvPT5_SB_PT3_PKSC_PT1_PKSG_PT2_PKSK_T4_iiT6__param_2];
	ld.shared.u64 	%rd105, [%r340];
	cvt.s64.s32 	%rd106, %r2174;
	cvt.s64.s32 	%rd107, %r218;
	add.s64 	%rd108, %rd107, %rd106;
	add.s64 	%rd109, %rd108, %rd105;
	cvta.to.global.u64 	%rd110, %rd435;
	shl.b64 	%rd111, %rd9, 3;
	add.s64 	%rd112, %rd110, %rd111;
	st.global.u64 	[%rd112], %rd109;
$L__BB24_223:
	ld.param.u32 	%r2088, [_ZN3cub18CUB_300001_SM_10006detail10radix_sort29DeviceRadixSortOnesweepKernelINS1_5radix10policy_hubIiiyE10Policy1000ELNS0_9SortOrderE0EiiyiiNS1_21identity_decomposer_tEEEvPT5_SB_PT3_PKSC_PT1_PKSG_PT2_PKSK_T4_iiT6__param_8];
	ld.param.u64 	%rd438, [_ZN3cub18CUB_300001_SM_10006detail10radix_sort29DeviceRadixSortOnesweepKernelINS1_5radix10policy_hubIiiyE10Policy1000ELNS0_9SortOrderE0EiiyiiNS1_21identity_decomposer_tEEEvPT5_SB_PT3_PKSC_PT1_PKSG_PT2_PKSK_T4_iiT6__param_4];
	cvta.to.global.u64 	%rd22, %rd438;
	shl.b32 	%r1591, %r1, 2;
	add.s32 	%r350, %r783, %r1591;
	setp.gt.s32 	%p151, %r349, %r2088;
	bar.sync 	0;
	@%p151 bra 	$L__BB24_225;
	ld.param.u32 	%r2112, [_ZN3cub18CUB_300001_SM_10006detail10radix_sort29DeviceRadixSortOnesweepKernelINS1_5radix10policy_hubIiiyE10Policy1000ELNS0_9SortOrderE0EiiyiiNS1_21identity_decomposer_tEEEvPT5_SB_PT3_PKSC_PT1_PKSG_PT2_PKSK_T4_iiT6__param_9];
	ld.shared.u32 	%r1593, [%r350];
	shr.u32 	%r1594, %r1593, %r2112;
	and.b32  	%r1595, %r1594, %r221;
	shl.b32 	%r1596, %r1595, 3;
	add.s32 	%r1598, %r783, 26112;
	add.s32 	%r1599, %r1598, %r1596;
	ld.shared.u64 	%rd113, [%r1599];
	add.s64 	%rd114, %rd113, %rd9;
	xor.b32  	%r1600, %r1593, -2147483648;
	shl.b64 	%rd115, %rd114, 2;
	add.s64 	%rd116, %rd22, %rd115;
	st.global.u32 	[%rd116], %r1600;
	bar.warp.sync 	-1;
	ld.shared.u32 	%r1601, [%r350+1536];
	shr.u32 	%r1602, %r1601, %r2112;
	and.b32  	%r1603, %r1602, %r221;
	shl.b32 	%r1604, %r1603, 3;
	add.s32 	%r1605, %r1598, %r1604;
	ld.shared.u64 	%rd117, [%r1605];
	add.s64 	%rd118, %rd117, %rd9;
	xor.b32  	%r1606, %r1601, -2147483648;
	shl.b64 	%rd119, %rd118, 2;
	add.s64 	%rd120, %rd22, %rd119;
	st.global.u32 	[%rd120+1536], %r1606;
	bar.warp.sync 	-1;
	ld.shared.u32 	%r1607, [%r350+3072];
	shr.u32 	%r1608, %r1607, %r2112;
	and.b32  	%r1609, %r1608, %r221;
	shl.b32 	%r1610, %r1609, 3;
	add.s32 	%r1611, %r1598, %r1610;
	ld.shared.u64 	%rd121, [%r1611];
	add.s64 	%rd122, %rd121, %rd9;
	xor.b32  	%r1612, %r1607, -2147483648;
	shl.b64 	%rd123, %rd122, 2;
	add.s64 	%rd124, %rd22, %rd123;
	st.global.u32 	[%rd124+3072], %r1612;
	bar.warp.sync 	-1;
	ld.shared.u32 	%r1613, [%r350+4608];
	shr.u32 	%r1614, %r1613, %r2112;
	and.b32  	%r1615, %r1614, %r221;
	shl.b32 	%r1616, %r1615, 3;
	add.s32 	%r1617, %r1598, %r1616;
	ld.shared.u64 	%rd125, [%r1617];
	add.s64 	%rd126, %rd125, %rd9;
	xor.b32  	%r1618, %r1613, -2147483648;
	shl.b64 	%rd127, %rd126, 2;
	add.s64 	%rd128, %rd22, %rd127;
	st.global.u32 	[%rd128+4608], %r1618;
	bar.warp.sync 	-1;
	ld.shared.u32 	%r1619, [%r350+6144];
	shr.u32 	%r1620, %r1619, %r2112;
	and.b32  	%r1621, %r1620, %r221;
	shl.b32 	%r1622, %r1621, 3;
	add.s32 	%r1623, %r1598, %r1622;
	ld.shared.u64 	%rd129, [%r1623];
	add.s64 	%rd130, %rd129, %rd9;
	xor.b32  	%r1624, %r1619, -2147483648;
	shl.b64 	%rd131, %rd130, 2;
	add.s64 	%rd132, %rd22, %rd131;
	st.global.u32 	[%rd132+6144], %r1624;
	bar.warp.sync 	-1;
	ld.shared.u32 	%r1625, [%r350+7680];
	shr.u32 	%r1626, %r1625, %r2112;
	and.b32  	%r1627, %r1626, %r221;
	shl.b32 	%r1628, %r1627, 3;
	add.s32 	%r1629, %r1598, %r1628;
	ld.shared.u64 	%rd133, [%r1629];
	add.s64 	%rd134, %rd133, %rd9;
	xor.b32  	%r1630, %r1625, -2147483648;
	shl.b64 	%rd135, %rd134, 2;
	add.s64 	%rd136, %rd22, %rd135;
	st.global.u32 	[%rd136+7680], %r1630;
	bar.warp.sync 	-1;
	ld.shared.u32 	%r1631, [%r350+9216];
	shr.u32 	%r1632, %r1631, %r2112;
	and.b32  	%r1633, %r1632, %r221;
	shl.b32 	%r1634, %r1633, 3;
	add.s32 	%r1635, %r1598, %r1634;
	ld.shared.u64 	%rd137, [%r1635];
	add.s64 	%rd138, %rd137, %rd9;
	xor.b32  	%r1636, %r1631, -2147483648;
	shl.b64 	%rd139, %rd138, 2;
	add.s64 	%rd140, %rd22, %rd139;
	st.global.u32 	[%rd140+9216], %r1636;
	bar.warp.sync 	-1;
	ld.shared.u32 	%r1637, [%r350+10752];
	shr.u32 	%r1638, %r1637, %r2112;
	and.b32  	%r1639, %r1638, %r221;
	shl.b32 	%r1640, %r1639, 3;
	add.s32 	%r1641, %r1598, %r1640;
	ld.shared.u64 	%rd141, [%r1641];
	add.s64 	%rd142, %rd141, %rd9;
	xor.b32  	%r1642, %r1637, -2147483648;
	shl.b64 	%rd143, %rd142, 2;
	add.s64 	%rd144, %rd22, %rd143;
	st.global.u32 	[%rd144+10752], %r1642;
	bar.warp.sync 	-1;
	ld.shared.u32 	%r1643, [%r350+12288];
	shr.u32 	%r1644, %r1643, %r2112;
	and.b32  	%r1645, %r1644, %r221;
	shl.b32 	%r1646, %r1645, 3;
	add.s32 	%r1647, %r1598, %r1646;
	ld.shared.u64 	%rd145, [%r1647];
	add.s64 	%rd146, %rd145, %rd9;
	xor.b32  	%r1648, %r1643, -2147483648;
	shl.b64 	%rd147, %rd146, 2;
	add.s64 	%rd148, %rd22, %rd147;
	st.global.u32 	[%rd148+12288], %r1648;
	bar.warp.sync 	-1;
	ld.shared.u32 	%r1649, [%r350+13824];
	shr.u32 	%r1650, %r1649, %r2112;
	and.b32  	%r1651, %r1650, %r221;
	shl.b32 	%r1652, %r1651, 3;
	add.s32 	%r1653, %r1598, %r1652;
	ld.shared.u64 	%rd149, [%r1653];
	add.s64 	%rd150, %rd149, %rd9;
	xor.b32  	%r1654, %r1649, -2147483648;
	shl.b64 	%rd151, %rd150, 2;
	add.s64 	%rd152, %rd22, %rd151;
	st.global.u32 	[%rd152+13824], %r1654;
	bar.warp.sync 	-1;
	ld.shared.u32 	%r1655, [%r350+15360];
	shr.u32 	%r1656, %r1655, %r2112;
	and.b32  	%r1657, %r1656, %r221;
	shl.b32 	%r1658, %r1657, 3;
	add.s32 	%r1659, %r1598, %r1658;
	ld.shared.u64 	%rd153, [%r1659];
	add.s64 	%rd154, %rd153, %rd9;
	xor.b32  	%r1660, %r1655, -2147483648;
	shl.b64 	%rd155, %rd154, 2;
	add.s64 	%rd156, %rd22, %rd155;
	st.global.u32 	[%rd156+15360], %r1660;
	bar.warp.sync 	-1;
	ld.shared.u32 	%r1661, [%r350+16896];
	shr.u32 	%r1662, %r1661, %r2112;
	and.b32  	%r1663, %r1662, %r221;
	shl.b32 	%r1664, %r1663, 3;
	add.s32 	%r1665, %r1598, %r1664;
	ld.shared.u64 	%rd157, [%r1665];
	add.s64 	%rd158, %rd157, %rd9;
	xor.b32  	%r1666, %r1661, -2147483648;
	shl.b64 	%rd159, %rd158, 2;
	add.s64 	%rd160, %rd22, %rd159;
	st.global.u32 	[%rd160+16896], %r1666;
	bar.warp.sync 	-1;
	ld.shared.u32 	%r1667, [%r350+18432];
	shr.u32 	%r1668, %r1667, %r2112;
	and.b32  	%r1669, %r1668, %r221;
	shl.b32 	%r1670, %r1669, 3;
	add.s32 	%r1671, %r1598, %r1670;
	ld.shared.u64 	%rd161, [%r1671];
	add.s64 	%rd162, %rd161, %rd9;
	xor.b32  	%r1672, %r1667, -2147483648;
	shl.b64 	%rd163, %rd162, 2;
	add.s64 	%rd164, %rd22, %rd163;
	st.global.u32 	[%rd164+18432], %r1672;
	bar.warp.sync 	-1;
	ld.shared.u32 	%r1673, [%r350+19968];
	shr.u32 	%r1674, %r1673, %r2112;
	and.b32  	%r1675, %r1674, %r221;
	shl.b32 	%r1676, %r1675, 3;
	add.s32 	%r1677, %r1598, %r1676;
	ld.shared.u64 	%rd165, [%r1677];
	add.s64 	%rd166, %rd165, %rd9;
	xor.b32  	%r1678, %r1673, -2147483648;
	shl.b64 	%rd167, %rd166, 2;
	add.s64 	%rd168, %rd22, %rd167;
	st.global.u32 	[%rd168+19968], %r1678;
	bar.warp.sync 	-1;
	ld.shared.u32 	%r1679, [%r350+21504];
	shr.u32 	%r1680, %r1679, %r2112;
	and.b32  	%r1681, %r1680, %r221;
	shl.b32 	%r1682, %r1681, 3;
	add.s32 	%r1683, %r1598, %r1682;
	ld.shared.u64 	%rd169, [%r1683];
	add.s64 	%rd170, %rd169, %rd9;
	xor.b32  	%r1684, %r1679, -2147483648;
	shl.b64 	%rd171, %rd170, 2;
	add.s64 	%rd172, %rd22, %rd171;
	st.global.u32 	[%rd172+21504], %r1684;
	bar.warp.sync 	-1;
	ld.shared.u32 	%r1685, [%r350+23040];
	shr.u32 	%r1686, %r1685, %r2112;
	and.b32  	%r1687, %r1686, %r221;
	shl.b32 	%r1688, %r1687, 3;
	add.s32 	%r1689, %r1598, %r1688;
	ld.shared.u64 	%rd173, [%r1689];
	add.s64 	%rd174, %rd173, %rd9;
	xor.b32  	%r1690, %r1685, -2147483648;
	shl.b64 	%rd175, %rd174, 2;
	add.s64 	%rd176, %rd22, %rd175;
	st.global.u32 	[%rd176+23040], %r1690;
	bar.warp.sync 	-1;
	ld.shared.u32 	%r1691, [%r350+24576];
	shr.u32 	%r1692, %r1691, %r2112;
	and.b32  	%r1693, %r1692, %r221;
	shl.b32 	%r1694, %r1693, 3;
	add.s32 	%r1695, %r1598, %r1694;
	ld.shared.u64 	%rd177, [%r1695];
	add.s64 	%rd178, %rd177, %rd9;
	xor.b32  	%r1696, %r1691, -2147483648;
	shl.b64 	%rd179, %rd178, 2;
	add.s64 	%rd180, %rd22, %rd179;
	st.global.u32 	[%rd180+24576], %r1696;
	bar.warp.sync 	-1;
	bra.uni 	$L__BB24_260;
$L__BB24_225:
	ld.param.u32 	%r2089, [_ZN3cub18CUB_300001_SM_10006detail10radix_sort29DeviceRadixSortOnesweepKernelINS1_5radix10policy_hubIiiyE10Policy1000ELNS0_9SortOrderE0EiiyiiNS1_21identity_decomposer_tEEEvPT5_SB_PT3_PKSC_PT1_PKSG_PT2_PKSK_T4_iiT6__param_8];
	mad.lo.s32 	%r351, %r3, -6528, %r2089;
	setp.ge.s32 	%p152, %r1, %r351;
	@%p152 bra 	$L__BB24_227;
	ld.param.u32 	%r2113, [_ZN3cub18CUB_300001_SM_10006detail10radix_sort29DeviceRadixSortOnesweepKernelINS1_5radix10policy_hubIiiyE10Policy1000ELNS0_9SortOrderE0EiiyiiNS1_21identity_decomposer_tEEEvPT5_SB_PT3_PKSC_PT1_PKSG_PT2_PKSK_T4_iiT6__param_9];
	ld.shared.u32 	%r1697, [%r350];
	shr.u32 	%r1698, %r1697, %r2113;
	and.b32  	%r1699, %r1698, %r221;
	shl.b32 	%r1700, %r1699, 3;
	add.s32 	%r1702, %r783, %r1700;
	ld.shared.u64 	%rd181, [%r1702+26112];
	xor.b32  	%r1703, %r1697, -2147483648;
	add.s64 	%rd182, %rd181, %rd9;
	shl.b64 	%rd183, %rd182, 2;
	add.s64 	%rd184, %rd22, %rd183;
	st.global.u32 	[%rd184], %r1703;
$L__BB24_227:
	bar.warp.sync 	-1;
	add.s32 	%r1704, %r1, 384;
	setp.ge.s32 	%p153, %r1704, %r351;
	@%p153 bra 	$L__BB24_229;
	ld.param.u32 	%r2114, [_ZN3cub18CUB_300001_SM_10006detail10radix_sort29DeviceRadixSortOnesweepKernelINS1_5radix10policy_hubIiiyE10Policy1000ELNS0_9SortOrderE0EiiyiiNS1_21identity_decomposer_tEEEvPT5_SB_PT3_PKSC_PT1_PKSG_PT2_PKSK_T4_iiT6__param_9];
	ld.shared.u32 	%r1705, [%r350+1536];
	shr.u32 	%r1706, %r1705, %r2114;
	and.b32  	%r1707, %r1706, %r221;
	shl.b32 	%r1708, %r1707, 3;
	add.s32 	%r1710, %r783, %r1708;
	ld.shared.u64 	%rd185, [%r1710+26112];
	xor.b32  	%r1711, %r1705, -2147483648;
	add.s64 	%rd186, %rd185, %rd9;
	shl.b64 	%rd187, %rd186, 2;
	add.s64 	%rd188, %rd22, %rd187;
	st.global.u32 	[%rd188+1536], %r1711;
$L__BB24_229:
	bar.warp.sync 	-1;
	add.s32 	%r1712, %r1, 768;
	setp.ge.s32 	%p154, %r1712, %r351;
	@%p154 bra 	$L__BB24_231;
	ld.param.u32 	%r2115, [_ZN3cub18CUB_300001_SM_10006detail10radix_sort29DeviceRadixSortOnesweepKernelINS1_5radix10policy_hubIiiyE10Policy1000ELNS0_9SortOrderE0EiiyiiNS1_21identity_decomposer_tEEEvPT5_SB_PT3_PKSC_PT1_PKSG_PT2_PKSK_T4_iiT6__param_9];
	ld.shared.u32 	%r1713, [%r350+3072];
	shr.u32 	%r1714, %r1713, %r2115;
	and.b32  	%r1715, %r1714, %r221;
	shl.b32 	%r1716, %r1715, 3;
	add.s32 	%r1718, %r783, %r1716;
	ld.shared.u64 	%rd189, [%r1718+26112];
	xor.b32  	%r1719, %r1713, -2147483648;
	add.s64 	%rd190, %rd189, %rd9;
	shl.b64 	%rd191, %rd190, 2;
	add.s64 	%rd192, %rd22, %rd191;
	st.global.u32 	[%rd192+3072], %r1719;
$L__BB24_231:
	bar.warp.sync 	-1;
	add.s32 	%r1720, %r1, 1152;
	setp.ge.s32 	%p155, %r1720, %r351;
	@%p155 bra 	$L__BB24_233;
	ld.param.u32 	%r2116, [_ZN3cub18CUB_300001_SM_10006detail10radix_sort29DeviceRadixSortOnesweepKernelINS1_5radix10policy_hubIiiyE10Policy1000ELNS0_9SortOrderE0EiiyiiNS1_21identity_decomposer_tEEEvPT5_SB_PT3_PKSC_PT1_PKSG_PT2_PKSK_T4_iiT6__param_9];
	ld.shared.u32 	%r1721, [%r350+4608];
	shr.u32 	%r1722, %r1721, %r2116;
	and.b32  	%r1723, %r1722, %r221;
	shl.b32 	%r1724, %r1723, 3;
	add.s32 	%r1726, %r783, %r1724;
	ld.shared.u64 	%rd193, [%r1726+26112];
	xor.b32  	%r1727, %r1721, -2147483648;
	add.s64 	%rd194, %rd193, %rd9;
	shl.b64 	%rd195, %rd194, 2;
	add.s64 	%rd196, %rd22, %rd195;
	st.global.u32 	[%rd196+4608], %r1727;
$L__BB24_233:
	bar.warp.sync 	-1;
	add.s32 	%r1728, %r1, 1536;
	setp.ge.s32 	%p156, %r1728, %r351;
	@%p156 bra 	$L__BB24_235;
	ld.param.u32 	%r2117, [_ZN3cub18CUB_300001_SM_10006detail10radix_sort29DeviceRadixSortOnesweepKernelINS1_5radix10policy_hubIiiyE10Policy1000ELNS0_9SortOrderE0EiiyiiNS1_21identity_decomposer_tEEEvPT5_SB_PT3_PKSC_PT1_PKSG_PT2_PKSK_T4_iiT6__param_9];
	ld.shared.u32 	%r1729, [%r350+6144];
	shr.u32 	%r1730, %r1729, %r2117;
	and.b32  	%r1731, %r1730, %r221;
	shl.b32 	%r1732, %r1731, 3;
	add.s32 	%r1734, %r783, %r1732;
	ld.shared.u64 	%rd197, [%r1734+26112];
	xor.b32  	%r1735, %r1729, -2147483648;
	add.s64 	%rd198, %rd197, %rd9;
	shl.b64 	%rd199, %rd198, 2;
	add.s64 	%rd200, %rd22, %rd199;
	st.global.u32 	[%rd200+6144], %r1735;
$L__BB24_235:
	bar.warp.sync 	-1;
	add.s32 	%r1736, %r1, 1920;
	setp.ge.s32 	%p157, %r1736, %r351;
	@%p157 bra 	$L__BB24_237;
	ld.param.u32 	%r2118, [_ZN3cub18CUB_300001_SM_10006detail10radix_sort29DeviceRadixSortOnesweepKernelINS1_5radix10policy_hubIiiyE10Policy1000ELNS0_9SortOrderE0EiiyiiNS1_21identity_decomposer_tEEEvPT5_SB_PT3_PKSC_PT1_PKSG_PT2_PKSK_T4_iiT6__param_9];
	ld.shared.u32 	%r1737, [%r350+7680];
	shr.u32 	%r1738, %r1737, %r2118;
	and.b32  	%r1739, %r1738, %r221;
	shl.b32 	%r1740, %r1739, 3;
	add.s32 	%r1742, %r783, %r1740;
	ld.shared.u64 	%rd201, [%r1742+26112];
	xor.b32  	%r1743, %r1737, -2147483648;
	add.s64 	%rd202, %rd201, %rd9;
	shl.b64 	%rd203, %rd202, 2;
	add.s64 	%rd204, %rd22, %rd203;
	st.global.u32 	[%rd204+7680], %r1743;
$L__BB24_237:
	bar.warp.sync 	-1;
	add.s32 	%r1744, %r1, 2304;
	setp.ge.s32 	%p158, %r1744, %r351;
	@%p158 bra 	$L__BB24_239;
	ld.param.u32 	%r2119, [_ZN3cub18CUB_300001_SM_10006detail10radix_sort29DeviceRadixSortOnesweepKernelINS1_5radix10policy_hubIiiyE10Policy1000ELNS0_9SortOrderE0EiiyiiNS1_21identity_decomposer_tEEEvPT5_SB_PT3_PKSC_PT1_PKSG_PT2_PKSK_T4_iiT6__param_9];
	ld.shared.u32 	%r1745, [%r350+9216];
	shr.u32 	%r1746, %r1745, %r2119;
	and.b32  	%r1747, %r1746, %r221;
	shl.b32 	%r1748, %r1747, 3;
	add.s32 	%r1750, %r783, %r1748;
	ld.shared.u64 	%rd205, [%r1750+26112];
	xor.b32  	%r1751, %r1745, -2147483648;
	add.s64 	%rd206, %rd205, %rd9;
	shl.b64 	%rd207, %rd206, 2;
	add.s64 	%rd208, %rd22, %rd207;
	st.global.u32 	[%rd208+9216], %r1751;
$L__BB24_239:
	bar.warp.sync 	-1;
	add.s32 	%r1752, %r1, 2688;
	setp.ge.s32 	%p159, %r1752, %r351;
	@%p159 bra 	$L__BB24_241;
	ld.param.u32 	%r2120, [_ZN3cub18CUB_300001_SM_10006detail10radix_sort29DeviceRadixSortOnesweepKernelINS1_5radix10policy_hubIiiyE10Policy1000ELNS0_9SortOrderE0EiiyiiNS1_21identity_decomposer_tEEEvPT5_SB_PT3_PKSC_PT1_PKSG_PT2_PKSK_T4_iiT6__param_9];
	ld.shared.u32 	%r1753, [%r350+10752];
	shr.u32 	%r1754, %r1753, %r2120;
	and.b32  	%r1755, %r1754, %r221;
	shl.b32 	%r1756, %r1755, 3;
	add.s32 	%r1758, %r783, %r1756;
	ld.shared.u64 	%rd209, [%r1758+26112];
	xor.b32  	%r1759, %r1753, -2147483648;
	add.s64 	%rd210, %rd209, %rd9;
	shl.b64 	%rd211, %rd210, 2;
	add.s64 	%rd212, %rd22, %rd211;
	st.global.u32 	[%rd212+10752], %r1759;
$L__BB24_241:
	bar.warp.sync 	-1;
	or.b32  	%r1760, %r1, 3072;
	setp.ge.s32 	%p160, %r1760, %r351;
	@%p160 bra 	$L__BB24_243;
	ld.param.u32 	%r2121, [_ZN3cub18CUB_300001_SM_10006detail10radix_sort29DeviceRadixSortOnesweepKernelINS1_5radix10policy_hubIiiyE10Policy1000ELNS0_9SortOrderE0EiiyiiNS1_21identity_decomposer_tEEEvPT5_SB_PT3_PKSC_PT1_PKSG_PT2_PKSK_T4_iiT6__param_9];
	ld.shared.u32 	%r1761, [%r350+12288];
	shr.u32 	%r1762, %r1761, %r2121;
	and.b32  	%r1763, %r1762, %r221;
	shl.b32 	%r1764, %r1763, 3;
	add.s32 	%r1766, %r783, %r1764;
	ld.shared.u64 	%rd213, [%r1766+26112];
	xor.b32  	%r1767, %r1761, -2147483648;
	add.s64 	%rd214, %rd213, %rd9;
	shl.b64 	%rd215, %rd214, 2;
	add.s64 	%rd216, %rd22, %rd215;
	st.global.u32 	[%rd216+12288], %r1767;
$L__BB24_243:
	bar.warp.sync 	-1;
	add.s32 	%r1768, %r1, 3456;
	setp.ge.s32 	%p161, %r1768, %r351;
	@%p161 bra 	$L__BB24_245;
	ld.param.u32 	%r2122, [_ZN3cub18CUB_300001_SM_10006detail10radix_sort29DeviceRadixSortOnesweepKernelINS1_5radix10policy_hubIiiyE10Policy1000ELNS0_9SortOrderE0EiiyiiNS1_21identity_decomposer_tEEEvPT5_SB_PT3_PKSC_PT1_PKSG_PT2_PKSK_T4_iiT6__param_9];
	ld.shared.u32 	%r1769, [%r350+13824];
	shr.u32 	%r1770, %r1769, %r2122;
	and.b32  	%r1771, %r1770, %r221;
	shl.b32 	%r1772, %r1771, 3;
	add.s32 	%r1774, %r783, %r1772;
	ld.shared.u64 	%rd217, [%r1774+26112];
	xor.b32  	%r1775, %r1769, -2147483648;
	add.s64 	%rd218, %rd217, %rd9;
	shl.b64 	%rd219, %rd218, 2;
	add.s64 	%rd220, %rd22, %rd219;
	st.global.u32 	[%rd220+13824], %r1775;
$L__BB24_245:
	bar.warp.sync 	-1;
	add.s32 	%r1776, %r1, 3840;
	setp.ge.s32 	%p162, %r1776, %r351;
	@%p162 bra 	$L__BB24_247;
	ld.param.u32 	%r2123, [_ZN3cub18CUB_300001_SM_10006detail10radix_sort29DeviceRadixSortOnesweepKernelINS1_5radix10policy_hubIiiyE10Policy1000ELNS0_9SortOrderE0EiiyiiNS1_21identity_decomposer_tEEEvPT5_SB_PT3_PKSC_PT1_PKSG_PT2_PKSK_T4_iiT6__param_9];
	ld.shared.u32 	%r1777, [%r350+15360];
	shr.u32 	%r1778, %r1777, %r2123;
	and.b32  	%r1779, %r1778, %r221;
	shl.b32 	%r1780, %r1779, 3;
	add.s32 	%r1782, %r783, %r1780;
	ld.shared.u64 	%rd221, [%r1782+26112];
	xor.b32  	%r1783, %r1777, -2147483648;
	add.s64 	%rd222, %rd221, %rd9;
	shl.b64 	%rd223, %rd222, 2;
	add.s64 	%rd224, %rd22, %rd223;
	st.global.u32 	[%rd224+15360], %r1783;
$L__BB24_247:
	bar.warp.sync 	-1;
	add.s32 	%r1784, %r1, 4224;
	setp.ge.s32 	%p163, %r1784, %r351;
	@%p163 bra 	$L__BB24_249;
	ld.param.u32 	%r2124, [_ZN3cub18CUB_300001_SM_10006detail10radix_sort29DeviceRadixSortOnesweepKernelINS1_5radix10policy_hubIiiyE10Policy1000ELNS0_9SortOrderE0EiiyiiNS1_21identity_decomposer_tEEEvPT5_SB_PT3_PKSC_PT1_PKSG_PT2_PKSK_T4_iiT6__param_9];
	ld.shared.u32 	%r1785, [%r350+16896];
	shr.u32 	%r1786, %r1785, %r2124;
	and.b32  	%r1787, %r1786, %r221;
	shl.b32 	%r1788, %r1787, 3;
	add.s32 	%r1790, %r783, %r1788;
	ld.shared.u64 	%rd225, [%r1790+26112];
	xor.b32  	%r1791, %r1785, -2147483648;
	add.s64 	%rd226, %rd225, %rd9;
	shl.b64 	%rd227, %rd226, 2;
	add.s64 	%rd228, %rd22, %rd227;
	st.global.u32 	[%rd228+16896], %r1791;
$L__BB24_249:
	bar.warp.sync 	-1;
	add.s32 	%r1792, %r1, 4608;
	setp.ge.s32 	%p164, %r1792, %r351;
	@%p164 bra 	$L__BB24_251;
	ld.param.u32 	%r2125, [_ZN3cub18CUB_300001_SM_10006detail10radix_sort29DeviceRadixSortOnesweepKernelINS1_5radix10policy_hubIiiyE10Policy1000ELNS0_9SortOrderE0EiiyiiNS1_21identity_decomposer_tEEEvPT5_SB_PT3_PKSC_PT1_PKSG_PT2_PKSK_T4_iiT6__param_9];
	ld.shared.u32 	%r1793, [%r350+18432];
	shr.u32 	%r1794, %r1793, %r2125;
	and.b32  	%r1795, %r1794, %r221;
	shl.b32 	%r1796, %r1795, 3;
	add.s32 	%r1798, %r783, %r1796;
	ld.shared.u64 	%rd229, [%r1798+26112];
	xor.b32  	%r1799, %r1793, -2147483648;
	add.s64 	%rd230, %rd229, %rd9;
	shl.b64 	%rd231, %rd230, 2;
	add.s64 	%rd232, %rd22, %rd231;
	st.global.u32 	[%rd232+18432], %r1799;
$L__BB24_251:
	bar.warp.sync 	-1;
	add.s32 	%r1800, %r1, 4992;
	setp.ge.s32 	%p165, %r1800, %r351;
	@%p165 bra 	$L__BB24_253;
	ld.param.u32 	%r2126, [_ZN3cub18CUB_300001_SM_10006detail10radix_sort29DeviceRadixSortOnesweepKernelINS1_5radix10policy_hubIiiyE10Policy1000ELNS0_9SortOrderE0EiiyiiNS1_21identity_decomposer_tEEEvPT5_SB_PT3_PKSC_PT1_PKSG_PT2_PKSK_T4_iiT6__param_9];
	ld.shared.u32 	%r1801, [%r350+19968];
	shr.u32 	%r1802, %r1801, %r2126;
	and.b32  	%r1803, %r1802, %r221;
	shl.b32 	%r1804, %r1803, 3;
	add.s32 	%r1806, %r783, %r1804;
	ld.shared.u64 	%rd233, [%r1806+26112];
	xor.b32  	%r1807, %r1801, -2147483648;
	add.s64 	%rd234, %rd233, %rd9;
	shl.b64 	%rd235, %rd234, 2;
	add.s64 	%rd236, %rd22, %rd235;
	st.global.u32 	[%rd236+19968], %r1807;
$L__BB24_253:
	bar.warp.sync 	-1;
	add.s32 	%r1808, %r1, 5376;
	setp.ge.s32 	%p166, %r1808, %r351;
	@%p166 bra 	$L__BB24_255;
	ld.param.u32 	%r2127, [_ZN3cub18CUB_300001_SM_10006detail10radix_sort29DeviceRadixSortOnesweepKernelINS1_5radix10policy_hubIiiyE10Policy1000ELNS0_9SortOrderE0EiiyiiNS1_21identity_decomposer_tEEEvPT5_SB_PT3_PKSC_PT1_PKSG_PT2_PKSK_T4_iiT6__param_9];
	ld.shared.u32 	%r1809, [%r350+21504];
	shr.u32 	%r1810, %r1809, %r2127;
	and.b32  	%r1811, %r1810, %r221;
	shl.b32 	%r1812, %r1811, 3;
	add.s32 	%r1814, %r783, %r1812;
	ld.shared.u64 	%rd237, [%r1814+26112];
	xor.b32  	%r1815, %r1809, -2147483648;
	add.s64 	%rd238, %rd237, %rd9;
	shl.b64 	%rd239, %rd238, 2;
	add.s64 	%rd240, %rd22, %rd239;
	st.global.u32 	[%rd240+21504], %r1815;
$L__BB24_255:
	bar.warp.sync 	-1;
	add.s32 	%r1816, %r1, 5760;
	setp.ge.s32 	%p167, %r1816, %r351;
	@%p167 bra 	$L__BB24_257;
	ld.param.u32 	%r2128, [_ZN3cub18CUB_300001_SM_10006detail10radix_sort29DeviceRadixSortOnesweepKernelINS1_5radix10policy_hubIiiyE10Policy1000ELNS0_9SortOrderE0EiiyiiNS1_21identity_decomposer_tEEEvPT5_SB_PT3_PKSC_PT1_PKSG_PT2_PKSK_T4_iiT6__param_9];
	ld.shared.u32 	%r1817, [%r350+23040];
	shr.u32 	%r1818, %r1817, %r2128;
	and.b32  	%r1819, %r1818, %r221;
	shl.b32 	%r1820, %r1819, 3;
	add.s32 	%r1822, %r783, %r1820;
	ld.shared.u64 	%rd241, [%r1822+26112];
	xor.b32  	%r1823, %r1817, -2147483648;
	add.s64 	%rd242, %rd241, %rd9;
	shl.b64 	%rd243, %rd242, 2;
	add.s64 	%rd244, %rd22, %rd243;
	st.global.u32 	[%rd244+23040], %r1823;
$L__BB24_257:
	bar.warp.sync 	-1;
	or.b32  	%r1824, %r1, 6144;
	setp.ge.s32 	%p168, %r1824, %r351;
	@%p168 bra 	$L__BB24_259;
	ld.param.u32 	%r2129, [_ZN3cub18CUB_300001_SM_10006detail10radix_sort29DeviceRadixSortOnesweepKernelINS1_5radix10policy_hubIiiyE10Policy1000ELNS0_9SortOrderE0EiiyiiNS1_21identity_decomposer_tEEEvPT5_SB_PT3_PKSC_PT1_PKSG_PT2_PKSK_T4_iiT6__param_9];
	ld.shared.u32 	%r1825, [%r350+24576];
	shr.u32 	%r1826, %r1825, %r2129;
	and.b32  	%r1827, %r1826, %r221;
	shl.b32 	%r1828, %r1827, 3;
	add.s32 	%r1830, %r783, %r1828;
	ld.shared.u64 	%rd245, [%r1830+26112];
	xor.b32  	%r1831, %r1825, -2147483648;
	add.s64 	%rd246, %rd245, %rd9;
	shl.b64 	%rd247, %rd246, 2;
	add.s64 	%rd248, %rd22, %rd247;
	st.global.u32 	[%rd248+24576], %r1831;
$L__BB24_259:
	bar.warp.sync 	-1;
$L__BB24_260:
	ld.param.u32 	%r2130, [_ZN3cub18CUB_300001_SM_10006detail10radix_sort29DeviceRadixSortOnesweepKernelINS1_5radix10policy_hubIiiyE10Policy1000ELNS0_9SortOrderE0EiiyiiNS1_21identity_decomposer_tEEEvPT5_SB_PT3_PKSC_PT1_PKSG_PT2_PKSK_T4_iiT6__param_9];
	ld.param.u32 	%r2090, [_ZN3cub18CUB_300001_SM_10006detail10radix_sort29DeviceRadixSortOnesweepKernelINS1_5radix10policy_hubIiiyE10Policy1000ELNS0_9SortOrderE0EiiyiiNS1_21identity_decomposer_tEEEvPT5_SB_PT3_PKSC_PT1_PKSG_PT2_PKSK_T4_iiT6__param_8];
	setp.gt.s32 	%p169, %r349, %r2090;
	ld.shared.u32 	%r1832, [%r350];
	shr.u32 	%r1833, %r1832, %r2130;
	and.b32  	%r352, %r1833, %r221;
	ld.shared.u32 	%r1834, [%r350+1536];
	shr.u32 	%r1835, %r1834, %r2130;
	and.b32  	%r353, %r1835, %r221;
	ld.shared.u32 	%r1836, [%r350+3072];
	shr.u32 	%r1837, %r1836, %r2130;
	and.b32  	%r354, %r1837, %r221;
	ld.shared.u32 	%r1838, [%r350+4608];
	shr.u32 	%r1839, %r1838, %r2130;
	and.b32  	%r355, %r1839, %r221;
	ld.shared.u32 	%r1840, [%r350+6144];
	shr.u32 	%r1841, %r1840, %r2130;
	and.b32  	%r356, %r1841, %r221;
	ld.shared.u32 	%r1842, [%r350+7680];
	shr.u32 	%r1843, %r1842, %r2130;
	and.b32  	%r357, %r1843, %r221;
	ld.shared.u32 	%r1844, [%r350+9216];
	shr.u32 	%r1845, %r1844, %r2130;
	and.b32  	%r358, %r1845, %r221;
	ld.shared.u32 	%r1846, [%r350+10752];
	shr.u32 	%r1847, %r1846, %r2130;
	and.b32  	%r359, %r1847, %r221;
	ld.shared.u32 	%r1848, [%r350+12288];
	shr.u32 	%r1849, %r1848, %r2130;
	and.b32  	%r360, %r1849, %r221;
	ld.shared.u32 	%r1850, [%r350+13824];
	shr.u32 	%r1851, %r1850, %r2130;
	and.b32  	%r361, %r1851, %r221;
	ld.shared.u32 	%r1852, [%r350+15360];
	shr.u32 	%r1853, %r1852, %r2130;
	and.b32  	%r362, %r1853, %r221;
	ld.shared.u32 	%r1854, [%r350+16896];
	shr.u32 	%r1855, %r1854, %r2130;
	and.b32  	%r363, %r1855, %r221;
	ld.shared.u32 	%r1856, [%r350+18432];
	shr.u32 	%r1857, %r1856, %r2130;
	and.b32  	%r364, %r1857, %r221;
	ld.shared.u32 	%r1858, [%r350+19968];
	shr.u32 	%r1859, %r1858, %r2130;
	and.b32  	%r365, %r1859, %r221;
	ld.shared.u32 	%r1860, [%r350+21504];
	shr.u32 	%r1861, %r1860, %r2130;
	and.b32  	%r366, %r1861, %r221;
	ld.shared.u32 	%r1862, [%r350+23040];
	shr.u32 	%r1863, %r1862, %r2130;
	and.b32  	%r367, %r1863, %r221;
	ld.shared.u32 	%r1864, [%r350+24576];
	shr.u32 	%r1865, %r1864, %r2130;
	and.b32  	%r368, %r1865, %r221;
	@%p169 bra 	$L__BB24_262;
	ld.param.u64 	%rd443, [_ZN3cub18CUB_300001_SM_10006detail10radix_sort29DeviceRadixSortOnesweepKernelINS1_5radix10policy_hubIiiyE10Policy1000ELNS0_9SortOrderE0EiiyiiNS1_21identity_decomposer_tEEEvPT5_SB_PT3_PKSC_PT1_PKSG_PT2_PKSK_T4_iiT6__param_7];
	cvta.to.global.u64 	%rd249, %rd443;
	and.b32  	%r1869, %r1, 31;
	or.b32  	%r1870, %r647, %r1869;
	cvt.u64.u32 	%rd250, %r1870;
	mul.lo.s32 	%r1871, %r3, 6528;
	cvt.s64.s32 	%rd251, %r1871;
	add.s64 	%rd252, %rd250, %rd251;
	shl.b64 	%rd253, %rd252, 2;
	add.s64 	%rd254, %rd249, %rd253;
	ld.global.u32 	%r2266, [%rd254];
	ld.global.u32 	%r2267, [%rd254+128];
	ld.global.u32 	%r2268, [%rd254+256];
	ld.global.u32 	%r2269, [%rd254+384];
	ld.global.u32 	%r2270, [%rd254+512];
	ld.global.u32 	%r2271, [%rd254+640];
	ld.global.u32 	%r2272, [%rd254+768];
	ld.global.u32 	%r2273, [%rd254+896];
	ld.global.u32 	%r2274, [%rd254+1024];
	ld.global.u32 	%r2275, [%rd254+1152];
	ld.global.u32 	%r2276, [%rd254+1280];
	ld.global.u32 	%r2277, [%rd254+1408];
	ld.global.u32 	%r2278, [%rd254+1536];
	ld.global.u32 	%r2279, [%rd254+1664];
	ld.global.u32 	%r2280, [%rd254+1792];
	ld.global.u32 	%r2281, [%rd254+1920];
	ld.global.u32 	%r2282, [%rd254+2048];
	bra.uni 	$L__BB24_296;
$L__BB24_262:
	ld.param.u32 	%r2091, [_ZN3cub18CUB_300001_SM_10006detail10radix_sort29DeviceRadixSortOnesweepKernelINS1_5radix10policy_hubIiiyE10Policy1000ELNS0_9SortOrderE0EiiyiiNS1_21identity_decomposer_tEEEvPT5_SB_PT3_PKSC_PT1_PKSG_PT2_PKSK_T4_iiT6__param_8];
	ld.param.u64 	%rd444, [_ZN3cub18CUB_300001_SM_10006detail10radix_sort29DeviceRadixSortOnesweepKernelINS1_5radix10policy_hubIiiyE10Policy1000ELNS0_9SortOrderE0EiiyiiNS1_21identity_decomposer_tEEEvPT5_SB_PT3_PKSC_PT1_PKSG_PT2_PKSK_T4_iiT6__param_7];
	cvta.to.global.u64 	%rd255, %rd444;
	add.s64 	%rd23, %rd255, %rd63;
	cvt.u32.u64 	%r1874, %rd7;
	sub.s32 	%r386, %r2091, %r649;
	setp.ge.s32 	%p170, %r1874, %r386;
	@%p170 bra 	$L__BB24_264;
	ld.global.u32 	%r2266, [%rd23];
$L__BB24_264:
	add.s32 	%r1877, %r1874, 32;
	setp.ge.s32 	%p171, %r1877, %r386;
	@%p171 bra 	$L__BB24_266;
	ld.global.u32 	%r2267, [%rd23+128];
$L__BB24_266:
	add.s32 	%r1880, %r1874, 64;
	setp.ge.s32 	%p172, %r1880, %r386;
	@%p172 bra 	$L__BB24_268;
	ld.global.u32 	%r2268, [%rd23+256];
$L__BB24_268:
	add.s32 	%r1883, %r1874, 96;
	setp.ge.s32 	%p173, %r1883, %r386;
	@%p173 bra 	$L__BB24_270;
	ld.global.u32 	%r2269, [%rd23+384];
$L__BB24_270:
	add.s32 	%r1886, %r1874, 128;
	setp.ge.s32 	%p174, %r1886, %r386;
	@%p174 bra 	$L__BB24_272;
	ld.global.u32 	%r2270, [%rd23+512];
$L__BB24_272:
	add.s32 	%r1889, %r1874, 160;
	setp.ge.s32 	%p175, %r1889, %r386;
	@%p175 bra 	$L__BB24_274;
	ld.global.u32 	%r2271, [%rd23+640];
$L__BB24_274:
	add.s32 	%r1892, %r1874, 192;
	setp.ge.s32 	%p176, %r1892, %r386;
	@%p176 bra 	$L__BB24_276;
	ld.global.u32 	%r2272, [%rd23+768];
$L__BB24_276:
	add.s32 	%r1895, %r1874, 224;
	setp.ge.s32 	%p177, %r1895, %r386;
	@%p177 bra 	$L__BB24_278;
	ld.param.u64 	%rd445, [_ZN3cub18CUB_300001_SM_10006detail10radix_sort29DeviceRadixSortOnesweepKernelINS1_5radix10policy_hubIiiyE10Policy1000ELNS0_9SortOrderE0EiiyiiNS1_21identity_decomposer_tEEEvPT5_SB_PT3_PKSC_PT1_PKSG_PT2_PKSK_T4_iiT6__param_7];
	cvta.to.global.u64 	%rd259, %rd445;
	cvt.s64.s32 	%rd260, %r649;
	add.s64 	%rd261, %rd7, %rd260;
	shl.b64 	%rd262, %rd261, 2;
	add.s64 	%rd263, %rd259, %rd262;
	ld.global.u32 	%r2273, [%rd263+896];
$L__BB24_278:
	add.s32 	%r1899, %r1874, 256;
	setp.ge.s32 	%p178, %r1899, %r386;
	@%p178 bra 	$L__BB24_280;
	ld.param.u64 	%rd446, [_ZN3cub18CUB_300001_SM_10006detail10radix_sort29DeviceRadixSortOnesweepKernelINS1_5radix10policy_hubIiiyE10Policy1000ELNS0_9SortOrderE0EiiyiiNS1_21identity_decomposer_tEEEvPT5_SB_PT3_PKSC_PT1_PKSG_PT2_PKSK_T4_iiT6__param_7];
	cvta.to.global.u64 	%rd264, %rd446;
	cvt.s64.s32 	%rd265, %r649;
	add.s64 	%rd266, %rd7, %rd265;
	shl.b64 	%rd267, %rd266, 2;
	add.s64 	%rd268, %rd264, %rd267;
	ld.global.u32 	%r2274, [%rd268+1024];
$L__BB24_280:
	add.s32 	%r1903, %r1874, 288;
	setp.ge.s32 	%p179, %r1903, %r386;
	@%p179 bra 	$L__BB24_282;
	ld.param.u64 	%rd447, [_ZN3cub18CUB_300001_SM_10006detail10radix_sort29DeviceRadixSortOnesweepKernelINS1_5radix10policy_hubIiiyE10Policy1000ELNS0_9SortOrderE0EiiyiiNS1_21identity_decomposer_tEEEvPT5_SB_PT3_PKSC_PT1_PKSG_PT2_PKSK_T4_iiT6__param_7];
	cvta.to.global.u64 	%rd269, %rd447;
	cvt.s64.s32 	%rd270, %r649;
	add.s64 	%rd271, %rd7, %rd270;
	shl.b64 	%rd272, %rd271, 2;
	add.s64 	%rd273, %rd269, %rd272;
	ld.global.u32 	%r2275, [%rd273+1152];
$L__BB24_282:
	add.s32 	%r1907, %r1874, 320;
	setp.ge.s32 	%p180, %r1907, %r386;
	@%p180 bra 	$L__BB24_284;
	ld.param.u64 	%rd448, [_ZN3cub18CUB_300001_SM_10006detail10radix_sort29DeviceRadixSortOnesweepKernelINS1_5radix10policy_hubIiiyE10Policy1000ELNS0_9SortOrderE0EiiyiiNS1_21identity_decomposer_tEEEvPT5_SB_PT3_PKSC_PT1_PKSG_PT2_PKSK_T4_iiT6__param_7];
	cvta.to.global.u64 	%rd274, %rd448;
	cvt.s64.s32 	%rd275, %r649;
	add.s64 	%rd276, %rd7, %rd275;
	shl.b64 	%rd277, %rd276, 2;
	add.s64 	%rd278, %rd274, %rd277;
	ld.global.u32 	%r2276, [%rd278+1280];
$L__BB24_284:
	add.s32 	%r1911, %r1874, 352;
	setp.ge.s32 	%p181, %r1911, %r386;
	@%p181 bra 	$L__BB24_286;
	ld.param.u64 	%rd449, [_ZN3cub18CUB_300001_SM_10006detail10radix_sort29DeviceRadixSortOnesweepKernelINS1_5radix10policy_hubIiiyE10Policy1000ELNS0_9SortOrderE0EiiyiiNS1_21identity_decomposer_tEEEvPT5_SB_PT3_PKSC_PT1_PKSG_PT2_PKSK_T4_iiT6__param_7];
	cvta.to.global.u64 	%rd279, %rd449;
	mul.lo.s32 	%r1912, %r3, 6528;
	cvt.s64.s32 	%rd280, %r1912;
	add.s64 	%rd281, %rd7, %rd280;
	shl.b64 	%rd282, %rd281, 2;
	add.s64 	%rd283, %rd279, %rd282;
	ld.global.u32 	%r2277, [%rd283+1408];
$L__BB24_286:
	add.s32 	%r1915, %r1874, 384;
	setp.ge.s32 	%p182, %r1915, %r386;
	@%p182 bra 	$L__BB24_288;
	ld.param.u64 	%rd450, [_ZN3cub18CUB_300001_SM_10006detail10radix_sort29DeviceRadixSortOnesweepKernelINS1_5radix10policy_hubIiiyE10Policy1000ELNS0_9SortOrderE0EiiyiiNS1_21identity_decomposer_tEEEvPT5_SB_PT3_PKSC_PT1_PKSG_PT2_PKSK_T4_iiT6__param_7];
	cvta.to.global.u64 	%rd284, %rd450;
	mul.lo.s32 	%r1916, %r3, 6528;
	cvt.s64.s32 	%rd285, %r1916;
	add.s64 	%rd286, %rd7, %rd285;
	shl.b64 	%rd287, %rd286, 2;
	add.s64 	%rd288, %rd284, %rd287;
	ld.global.u32 	%r2278, [%rd288+1536];
$L__BB24_288:
	cvt.u32.u64 	%r1918, %rd7;
	add.s32 	%r1919, %r1918, 416;
	setp.ge.s32 	%p183, %r1919, %r386;
	@%p183 bra 	$L__BB24_290;
	ld.param.u64 	%rd451, [_ZN3cub18CUB_300001_SM_10006detail10radix_sort29DeviceRadixSortOnesweepKernelINS1_5radix10policy_hubIiiyE10Policy1000ELNS0_9SortOrderE0EiiyiiNS1_21identity_decomposer_tEEEvPT5_SB_PT3_PKSC_PT1_PKSG_PT2_PKSK_T4_iiT6__param_7];
	cvta.to.global.u64 	%rd289, %rd451;
	mul.lo.s32 	%r1920, %r3, 6528;
	cvt.s64.s32 	%rd290, %r1920;
	add.s64 	%rd291, %rd7, %rd290;
	shl.b64 	%rd292, %rd291, 2;
	add.s64 	%rd293, %rd289, %rd292;
	ld.global.u32 	%r2279, [%rd293+1664];
$L__BB24_290:
	cvt.u32.u64 	%r1922, %rd7;
	add.s32 	%r1923, %r1922, 448;
	setp.ge.s32 	%p184, %r1923, %r386;
	@%p184 bra 	$L__BB24_292;
	ld.param.u64 	%rd452, [_ZN3cub18CUB_300001_SM_10006detail10radix_sort29DeviceRadixSortOnesweepKernelINS1_5radix10policy_hubIiiyE10Policy1000ELNS0_9SortOrderE0EiiyiiNS1_21identity_decomposer_tEEEvPT5_SB_PT3_PKSC_PT1_PKSG_PT2_PKSK_T4_iiT6__param_7];
	cvta.to.global.u64 	%rd294, %rd452;
	mul.lo.s32 	%r1924, %r3, 6528;
	cvt.s64.s32 	%rd295, %r1924;
	add.s64 	%rd296, %rd7, %rd295;
	shl.b64 	%rd297, %rd296, 2;
	add.s64 	%rd298, %rd294, %rd297;
	ld.global.u32 	%r2280, [%rd298+1792];
$L__BB24_292:
	cvt.u32.u64 	%r1926, %rd7;
	add.s32 	%r1927, %r1926, 480;
	setp.ge.s32 	%p185, %r1927, %r386;
	@%p185 bra 	$L__BB24_294;
	ld.param.u64 	%rd453, [_ZN3cub18CUB_300001_SM_10006detail10radix_sort29DeviceRadixSortOnesweepKernelINS1_5radix10policy_hubIiiyE10Policy1000ELNS0_9SortOrderE0EiiyiiNS1_21identity_decomposer_tEEEvPT5_SB_PT3_PKSC_PT1_PKSG_PT2_PKSK_T4_iiT6__param_7];
	cvta.to.global.u64 	%rd299, %rd453;
	mul.lo.s32 	%r1928, %r3, 6528;
	cvt.s64.s32 	%rd300, %r1928;
	add.s64 	%rd301, %rd7, %rd300;
	shl.b64 	%rd302, %rd301, 2;
	add.s64 	%rd303, %rd299, %rd302;
	ld.global.u32 	%r2281, [%rd303+1920];
$L__BB24_294:
	cvt.u32.u64 	%r1930, %rd7;
	add.s32 	%r1931, %r1930, 512;
	setp.ge.s32 	%p186, %r1931, %r386;
	@%p186 bra 	$L__BB24_296;
	ld.param.u64 	%rd454, [_ZN3cub18CUB_300001_SM_10006detail10radix_sort29DeviceRadixSortOnesweepKernelINS1_5radix10policy_hubIiiyE10Policy1000ELNS0_9SortOrderE0EiiyiiNS1_21identity_decomposer_tEEEvPT5_SB_PT3_PKSC_PT1_PKSG_PT2_PKSK_T4_iiT6__param_7];
	cvta.to.global.u64 	%rd304, %rd454;
	mov.u32 	%r1932, %tid.x;
	and.b32  	%r1933, %r1932, 992;
	mul.lo.s32 	%r1934, %r1933, 17;
	and.b32  	%r1935, %r1932, 31;
	or.b32  	%r1936, %r1934, %r1935;
	cvt.u64.u32 	%rd305, %r1936;
	mul.lo.s32 	%r1937, %r3, 6528;
	cvt.s64.s32 	%rd306, %r1937;
	add.s64 	%rd307, %rd305, %rd306;
	shl.b64 	%rd308, %rd307, 2;
	add.s64 	%rd309, %rd304, %rd308;
	ld.global.u32 	%r2282, [%rd309+2048];
$L__BB24_296:
	ld.param.u32 	%r2092, [_ZN3cub18CUB_300001_SM_10006detail10radix_sort29DeviceRadixSortOnesweepKernelINS1_5radix10policy_hubIiiyE10Policy1000ELNS0_9SortOrderE0EiiyiiNS1_21identity_decomposer_tEEEvPT5_SB_PT3_PKSC_PT1_PKSG_PT2_PKSK_T4_iiT6__param_8];
	ld.param.u64 	%rd441, [_ZN3cub18CUB_300001_SM_10006detail10radix_sort29DeviceRadixSortOnesweepKernelINS1_5radix10policy_hubIiiyE10Policy1000ELNS0_9SortOrderE0EiiyiiNS1_21identity_decomposer_tEEEvPT5_SB_PT3_PKSC_PT1_PKSG_PT2_PKSK_T4_iiT6__param_6];
	cvta.to.global.u64 	%rd24, %rd441;
	mov.u32 	%r437, %tid.x;
	cvt.u64.u32 	%rd25, %r437;
	shl.b32 	%r1938, %r437, 2;
	mov.u32 	%r1939, _ZZN3cub18CUB_300001_SM_10006detail10radix_sort29DeviceRadixSortOnesweepKernelINS1_5radix10policy_hubIiiyE10Policy1000ELNS0_9SortOrderE0EiiyiiNS1_21identity_decomposer_tEEEvPT5_SB_PT3_PKSC_PT1_PKSG_PT2_PKSK_T4_iiT6_E1s;
	add.s32 	%r438, %r1939, %r1938;
	mad.lo.s32 	%r1940, %r3, 6528, 6528;
	setp.gt.s32 	%p187, %r1940, %r2092;
	bar.sync 	0;
	st.shared.u32 	[%r323+-4], %r2266;
	st.shared.u32 	[%r324+-4], %r2267;
	st.shared.u32 	[%r325+-4], %r2268;
	st.shared.u32 	[%r326+-4], %r2269;
	st.shared.u32 	[%r327+-4], %r2270;
	st.shared.u32 	[%r328+-4], %r2271;
	st.shared.u32 	[%r329+-4], %r2272;
	st.shared.u32 	[%r330+-4], %r2273;
	st.shared.u32 	[%r331+-4], %r2274;
	st.shared.u32 	[%r332+-4], %r2275;
	st.shared.u32 	[%r333+-4], %r2276;
	st.shared.u32 	[%r334+-4], %r2277;
	st.shared.u32 	[%r335+-4], %r2278;
	st.shared.u32 	[%r336+-4], %r2279;
	st.shared.u32 	[%r337+-4], %r2280;
	st.shared.u32 	[%r338+-4], %r2281;
	st.shared.u32 	[%r339+-4], %r2282;
	bar.sync 	0;
	@%p187 bra 	$L__BB24_298;
	ld.shared.u32 	%r1941, [%r438];
	shl.b32 	%r1942, %r352, 3;
	add.s32 	%r1944, %r1939, 26112;
	add.s32 	%r1945, %r1944, %r1942;
	ld.shared.u64 	%rd310, [%r1945];
	add.s64 	%rd311, %rd310, %rd25;
	shl.b64 	%rd312, %rd311, 2;
	add.s64 	%rd313, %rd24, %rd312;
	st.global.u32 	[%rd313], %r1941;
	bar.warp.sync 	-1;
	ld.shared.u32 	%r1946, [%r438+1536];
	shl.b32 	%r1947, %r353, 3;
	add.s32 	%r1948, %r1944, %r1947;
	ld.shared.u64 	%rd314, [%r1948];
	add.s64 	%rd315, %rd314, %rd25;
	shl.b64 	%rd316, %rd315, 2;
	add.s64 	%rd317, %rd24, %rd316;
	st.global.u32 	[%rd317+1536], %r1946;
	bar.warp.sync 	-1;
	ld.shared.u32 	%r1949, [%r438+3072];
	shl.b32 	%r1950, %r354, 3;
	add.s32 	%r1951, %r1944, %r1950;
	ld.shared.u64 	%rd318, [%r1951];
	add.s64 	%rd319, %rd318, %rd25;
	shl.b64 	%rd320, %rd319, 2;
	add.s64 	%rd321, %rd24, %rd320;
	st.global.u32 	[%rd321+3072], %r1949;
	bar.warp.sync 	-1;
	ld.shared.u32 	%r1952, [%r438+4608];
	shl.b32 	%r1953, %r355, 3;
	add.s32 	%r1954, %r1944, %r1953;
	ld.shared.u64 	%rd322, [%r1954];
	add.s64 	%rd323, %rd322, %rd25;
	shl.b64 	%rd324, %rd323, 2;
	add.s64 	%rd325, %rd24, %rd324;
	st.global.u32 	[%rd325+4608], %r1952;
	bar.warp.sync 	-1;
	ld.shared.u32 	%r1955, [%r438+6144];
	shl.b32 	%r1956, %r356, 3;
	add.s32 	%r1957, %r1944, %r1956;
	ld.shared.u64 	%rd326, [%r1957];
	add.s64 	%rd327, %rd326, %rd25;
	shl.b64 	%rd328, %rd327, 2;
	add.s64 	%rd329, %rd24, %rd328;
	st.global.u32 	[%rd329+6144], %r1955;
	bar.warp.sync 	-1;
	ld.shared.u32 	%r1958, [%r438+7680];
	shl.b32 	%r1959, %r357, 3;
	add.s32 	%r1960, %r1944, %r1959;
	ld.shared.u64 	%rd330, [%r1960];
	add.s64 	%rd331, %rd330, %rd25;
	shl.b64 	%rd332, %rd331, 2;
	add.s64 	%rd333, %rd24, %rd332;
	st.global.u32 	[%rd333+7680], %r1958;
	bar.warp.sync 	-1;
	ld.shared.u32 	%r1961, [%r438+9216];
	shl.b32 	%r1962, %r358, 3;
	add.s32 	%r1963, %r1944, %r1962;
	ld.shared.u64 	%rd334, [%r1963];
	add.s64 	%rd335, %rd334, %rd25;
	shl.b64 	%rd336, %rd335, 2;
	add.s64 	%rd337, %rd24, %rd336;
	st.global.u32 	[%rd337+9216], %r1961;
	bar.warp.sync 	-1;
	ld.shared.u32 	%r1964, [%r438+10752];
	shl.b32 	%r1965, %r359, 3;
	add.s32 	%r1966, %r1944, %r1965;
	ld.shared.u64 	%rd338, [%r1966];
	add.s64 	%rd339, %rd338, %rd25;
	shl.b64 	%rd340, %rd339, 2;
	add.s64 	%rd341, %rd24, %rd340;
	st.global.u32 	[%rd341+10752], %r1964;
	bar.warp.sync 	-1;
	ld.shared.u32 	%r1967, [%r438+12288];
	shl.b32 	%r1968, %r360, 3;
	add.s32 	%r1969, %r1944, %r1968;
	ld.shared.u64 	%rd342, [%r1969];
	add.s64 	%rd343, %rd342, %rd25;
	shl.b64 	%rd344, %rd343, 2;
	add.s64 	%rd345, %rd24, %rd344;
	st.global.u32 	[%rd345+12288], %r1967;
	bar.warp.sync 	-1;
	ld.shared.u32 	%r1970, [%r438+13824];
	shl.b32 	%r1971, %r361, 3;
	add.s32 	%r1972, %r1944, %r1971;
	ld.shared.u64 	%rd346, [%r1972];
	add.s64 	%rd347, %rd346, %rd25;
	shl.b64 	%rd348, %rd347, 2;
	add.s64 	%rd349, %rd24, %rd348;
	st.global.u32 	[%rd349+13824], %r1970;
	bar.warp.sync 	-1;
	ld.shared.u32 	%r1973, [%r438+15360];
	shl.b32 	%r1974, %r362, 3;
	add.s32 	%r1975, %r1944, %r1974;
	ld.shared.u64 	%rd350, [%r1975];
	add.s64 	%rd351, %rd350, %rd25;
	shl.b64 	%rd352, %rd351, 2;
	add.s64 	%rd353, %rd24, %rd352;
	st.global.u32 	[%rd353+15360], %r1973;
	bar.warp.sync 	-1;
	ld.shared.u32 	%r1976, [%r438+16896];
	shl.b32 	%r1977, %r363, 3;
	add.s32 	%r1978, %r1944, %r1977;
	ld.shared.u64 	%rd354, [%r1978];
	add.s64 	%rd355, %rd354, %rd25;
	shl.b64 	%rd356, %rd355, 2;
	add.s64 	%rd357, %rd24, %rd356;
	st.global.u32 	[%rd357+16896], %r1976;
	bar.warp.sync 	-1;
	ld.shared.u32 	%r1979, [%r438+18432];
	shl.b32 	%r1980, %r364, 3;
	add.s32 	%r1981, %r1944, %r1980;
	ld.shared.u64 	%rd358, [%r1981];
	add.s64 	%rd359, %rd358, %rd25;
	shl.b64 	%rd360, %rd359, 2;
	add.s64 	%rd361, %rd24, %rd360;
	st.global.u32 	[%rd361+18432], %r1979;
	bar.warp.sync 	-1;
	ld.shared.u32 	%r1982, [%r438+19968];
	shl.b32 	%r1983, %r365, 3;
	add.s32 	%r1984, %r1944, %r1983;
	ld.shared.u64 	%rd362, [%r1984];
	add.s64 	%rd363, %rd362, %rd25;
	shl.b64 	%rd364, %rd363, 2;
	add.s64 	%rd365, %rd24, %rd364;
	st.global.u32 	[%rd365+19968], %r1982;
	bar.warp.sync 	-1;
	ld.shared.u32 	%r1985, [%r438+21504];
	shl.b32 	%r1986, %r366, 3;
	add.s32 	%r1987, %r1944, %r1986;
	ld.shared.u64 	%rd366, [%r1987];
	add.s64 	%rd367, %rd366, %rd25;
	shl.b64 	%rd368, %rd367, 2;
	add.s64 	%rd369, %rd24, %rd368;
	st.global.u32 	[%rd369+21504], %r1985;
	bar.warp.sync 	-1;
	ld.shared.u32 	%r1988, [%r438+23040];
	shl.b32 	%r1989, %r367, 3;
	add.s32 	%r1990, %r1944, %r1989;
	ld.shared.u64 	%rd370, [%r1990];
	add.s64 	%rd371, %rd370, %rd25;
	shl.b64 	%rd372, %rd371, 2;
	add.s64 	%rd373, %rd24, %rd372;
	st.global.u32 	[%rd373+23040], %r1988;
	bar.warp.sync 	-1;
	ld.shared.u32 	%r1991, [%r438+24576];
	shl.b32 	%r1992, %r368, 3;
	add.s32 	%r1993, %r1944, %r1992;
	ld.shared.u64 	%rd374, [%r1993];
	add.s64 	%rd375, %rd374, %rd25;
	shl.b64 	%rd376, %rd375, 2;
	add.s64 	%rd377, %rd24, %rd376;
	st.global.u32 	[%rd377+24576], %r1991;
	bar.warp.sync 	-1;
	bra.uni 	$L__BB24_333;
$L__BB24_298:
	ld.param.u32 	%r2093, [_ZN3cub18CUB_300001_SM_10006detail10radix_sort29DeviceRadixSortOnesweepKernelINS1_5radix10policy_hubIiiyE10Policy1000ELNS0_9SortOrderE0EiiyiiNS1_21identity_decomposer_tEEEvPT5_SB_PT3_PKSC_PT1_PKSG_PT2_PKSK_T4_iiT6__param_8];
	mad.lo.s32 	%r439, %r3, -6528, %r2093;
	shl.b32 	%r1994, %r352, 3;
	add.s32 	%r1996, %r1939, %r1994;
	ld.shared.u64 	%rd26, [%r1996+26112];
	setp.ge.s32 	%p188, %r437, %r439;
	@%p188 bra 	$L__BB24_300;
	ld.shared.u32 	%r1997, [%r438];
	add.s64 	%rd378, %rd26, %rd25;
	shl.b64 	%rd379, %rd378, 2;
	add.s64 	%rd380, %rd24, %rd379;
	st.global.u32 	[%rd380], %r1997;
$L__BB24_300:
	bar.warp.sync 	-1;
	shl.b32 	%r1998, %r353, 3;
	add.s32 	%r2000, %r1939, %r1998;
	ld.shared.u64 	%rd27, [%r2000+26112];
	add.s32 	%r2001, %r437, 384;
	setp.ge.s32 	%p189, %r2001, %r439;
	@%p189 bra 	$L__BB24_302;
	ld.shared.u32 	%r2002, [%r438+1536];
	add.s64 	%rd381, %rd27, %rd25;
	shl.b64 	%rd382, %rd381, 2;
	add.s64 	%rd383, %rd24, %rd382;
	st.global.u32 	[%rd383+1536], %r2002;
$L__BB24_302:
	bar.warp.sync 	-1;
	shl.b32 	%r2003, %r354, 3;
	add.s32 	%r2005, %r1939, %r2003;
	ld.shared.u64 	%rd28, [%r2005+26112];
	add.s32 	%r2006, %r437, 768;
	setp.ge.s32 	%p190, %r2006, %r439;
	@%p190 bra 	$L__BB24_304;
	ld.shared.u32 	%r2007, [%r438+3072];
	add.s64 	%rd384, %rd28, %rd25;
	shl.b64 	%rd385, %rd384, 2;
	add.s64 	%rd386, %rd24, %rd385;
	st.global.u32 	[%rd386+3072], %r2007;
$L__BB24_304:
	bar.warp.sync 	-1;
	shl.b32 	%r2008, %r355, 3;
	add.s32 	%r2010, %r1939, %r2008;
	ld.shared.u64 	%rd29, [%r2010+26112];
	add.s32 	%r2011, %r437, 1152;
	setp.ge.s32 	%p191, %r2011, %r439;
	@%p191 bra 	$L__BB24_306;
	ld.shared.u32 	%r2012, [%r438+4608];
	add.s64 	%rd387, %rd29, %rd25;
	shl.b64 	%rd388, %rd387, 2;
	add.s64 	%rd389, %rd24, %rd388;
	st.global.u32 	[%rd389+4608], %r2012;
$L__BB24_306:
	bar.warp.sync 	-1;
	shl.b32 	%r2013, %r356, 3;
	add.s32 	%r2015, %r1939, %r2013;
	ld.shared.u64 	%rd30, [%r2015+26112];
	add.s32 	%r2016, %r437, 1536;
	setp.ge.s32 	%p192, %r2016, %r439;
	@%p192 bra 	$L__BB24_308;
	ld.shared.u32 	%r2017, [%r438+6144];
	add.s64 	%rd390, %rd30, %rd25;
	shl.b64 	%rd391, %rd390, 2;
	add.s64 	%rd392, %rd24, %rd391;
	st.global.u32 	[%rd392+6144], %r2017;
$L__BB24_308:
	bar.warp.sync 	-1;
	shl.b32 	%r2018, %r357, 3;
	add.s32 	%r2020, %r1939, %r2018;
	ld.shared.u64 	%rd31, [%r2020+26112];
	add.s32 	%r2021, %r437, 1920;
	setp.ge.s32 	%p193, %r2021, %r439;
	@%p193 bra 	$L__BB24_310;
	ld.shared.u32 	%r2022, [%r438+7680];
	add.s64 	%rd393, %rd31, %rd25;
	shl.b64 	%rd394, %rd393, 2;
	add.s64 	%rd395, %rd24, %rd394;
	st.global.u32 	[%rd395+7680], %r2022;
$L__BB24_310:
	bar.warp.sync 	-1;
	shl.b32 	%r2023, %r358, 3;
	add.s32 	%r2025, %r1939, %r2023;
	ld.shared.u64 	%rd32, [%r2025+26112];
	add.s32 	%r2026, %r437, 2304;
	setp.ge.s32 	%p194, %r2026, %r439;
	@%p194 bra 	$L__BB24_312;
	ld.shared.u32 	%r2027, [%r438+9216];
	add.s64 	%rd396, %rd32, %rd25;
	shl.b64 	%rd397, %rd396, 2;
	add.s64 	%rd398, %rd24, %rd397;
	st.global.u32 	[%rd398+9216], %r2027;
$L__BB24_312:
	bar.warp.sync 	-1;
	shl.b32 	%r2028, %r359, 3;
	add.s32 	%r2030, %r1939, %r2028;
	ld.shared.u64 	%rd33, [%r2030+26112];
	add.s32 	%r2031, %r437, 2688;
	setp.ge.s32 	%p195, %r2031, %r439;
	@%p195 bra 	$L__BB24_314;
	ld.shared.u32 	%r2032, [%r438+10752];
	add.s64 	%rd399, %rd33, %rd25;
	shl.b64 	%rd400, %rd399, 2;
	add.s64 	%rd401, %rd24, %rd400;
	st.global.u32 	[%rd401+10752], %r2032;
$L__BB24_314:
	bar.warp.sync 	-1;
	shl.b32 	%r2033, %r360, 3;
	add.s32 	%r2035, %r1939, %r2033;
	ld.shared.u64 	%rd34, [%r2035+26112];
	or.b32  	%r2036, %r437, 3072;
	setp.ge.s32 	%p196, %r2036, %r439;
	@%p196 bra 	$L__BB24_316;
	ld.shared.u32 	%r2037, [%r438+12288];
	add.s64 	%rd402, %rd34, %rd25;
	shl.b64 	%rd403, %rd402, 2;
	add.s64 	%rd404, %rd24, %rd403;
	st.global.u32 	[%rd404+12288], %r2037;
$L__BB24_316:
	bar.warp.sync 	-1;
	shl.b32 	%r2038, %r361, 3;
	add.s32 	%r2040, %r1939, %r2038;
	ld.shared.u64 	%rd35, [%r2040+26112];
	add.s32 	%r2041, %r437, 3456;
	setp.ge.s32 	%p197, %r2041, %r439;
	@%p197 bra 	$L__BB24_318;
	ld.shared.u32 	%r2042, [%r438+13824];
	add.s64 	%rd405, %rd35, %rd25;
	shl.b64 	%rd406, %rd405, 2;
	add.s64 	%rd407, %rd24, %rd406;
	st.global.u32 	[%rd407+13824], %r2042;
$L__BB24_318:
	bar.warp.sync 	-1;
	shl.b32 	%r2043, %r362, 3;
	add.s32 	%r2045, %r1939, %r2043;
	ld.shared.u64 	%rd36, [%r2045+26112];
	add.s32 	%r2046, %r437, 3840;
	setp.ge.s32 	%p198, %r2046, %r439;
	@%p198 bra 	$L__BB24_320;
	ld.shared.u32 	%r2047, [%r438+15360];
	add.s64 	%rd408, %rd36, %rd25;
	shl.b64 	%rd409, %rd408, 2;
	add.s64 	%rd410, %rd24, %rd409;
	st.global.u32 	[%rd410+15360], %r2047;
$L__BB24_320:
	bar.warp.sync 	-1;
	shl.b32 	%r2048, %r363, 3;
	add.s32 	%r2050, %r1939, %r2048;
	ld.shared.u64 	%rd37, [%r2050+26112];
	add.s32 	%r2051, %r437, 4224;
	setp.ge.s32 	%p199, %r2051, %r439;
	@%p199 bra 	$L__BB24_322;
	ld.shared.u32 	%r2052, [%r438+16896];
	add.s64 	%rd411, %rd37, %rd25;
	shl.b64 	%rd412, %rd411, 2;
	add.s64 	%rd413, %rd24, %rd412;
	st.global.u32 	[%rd413+16896], %r2052;
$L__BB24_322:
	bar.warp.sync 	-1;
	shl.b32 	%r2053, %r364, 3;
	add.s32 	%r2055, %r1939, %r2053;
	ld.shared.u64 	%rd38, [%r2055+26112];
	add.s32 	%r2056, %r437, 4608;
	setp.ge.s32 	%p200, %r2056, %r439;
	@%p200 bra 	$L__BB24_324;
	ld.shared.u32 	%r2057, [%r438+18432];
	add.s64 	%rd414, %rd38, %rd25;
	shl.b64 	%rd415, %rd414, 2;
	add.s64 	%rd416, %rd24, %rd415;
	st.global.u32 	[%rd416+18432], %r2057;
$L__BB24_324:
	bar.warp.sync 	-1;
	shl.b32 	%r2058, %r365, 3;
	add.s32 	%r2060, %r1939, %r2058;
	ld.shared.u64 	%rd39, [%r2060+26112];
	add.s32 	%r2061, %r437, 4992;
	setp.ge.s32 	%p201, %r2061, %r439;
	@%p201 bra 	$L__BB24_326;
	ld.shared.u32 	%r2062, [%r438+19968];
	add.s64 	%rd417, %rd39, %rd25;
	shl.b64 	%rd418, %rd417, 2;
	add.s64 	%rd419, %rd24, %rd418;
	st.global.u32 	[%rd419+19968], %r2062;
$L__BB24_326:
	bar.warp.sync 	-1;
	shl.b32 	%r2063, %r366, 3;
	add.s32 	%r2065, %r1939, %r2063;
	ld.shared.u64 	%rd40, [%r2065+26112];
	add.s32 	%r2066, %r437, 5376;
	setp.ge.s32 	%p202, %r2066, %r439;
	@%p202 bra 	$L__BB24_328;
	ld.shared.u32 	%r2067, [%r438+21504];
	add.s64 	%rd420, %rd40, %rd25;
	shl.b64 	%rd421, %rd420, 2;
	add.s64 	%rd422, %rd24, %rd421;
	st.global.u32 	[%rd422+21504], %r2067;
$L__BB24_328:
	bar.warp.sync 	-1;
	shl.b32 	%r2068, %r367, 3;
	add.s32 	%r2070, %r1939, %r2068;
	ld.shared.u64 	%rd41, [%r2070+26112];
	add.s32 	%r2071, %r437, 5760;
	setp.ge.s32 	%p203, %r2071, %r439;
	@%p203 bra 	$L__BB24_330;
	ld.shared.u32 	%r2072, [%r438+23040];
	add.s64 	%rd423, %rd41, %rd25;
	shl.b64 	%rd424, %rd423, 2;
	add.s64 	%rd425, %rd24, %rd424;
	st.global.u32 	[%rd425+23040], %r2072;
$L__BB24_330:
	bar.warp.sync 	-1;
	shl.b32 	%r2073, %r368, 3;
	add.s32 	%r2075, %r1939, %r2073;
	ld.shared.u64 	%rd426, [%r2075+26112];
	add.s64 	%rd42, %rd426, %rd25;
	or.b32  	%r2076, %r437, 6144;
	setp.ge.s32 	%p204, %r2076, %r439;
	@%p204 bra 	$L__BB24_332;
	ld.shared.u32 	%r2077, [%r438+24576];
	shl.b64 	%rd427, %rd42, 2;
	add.s64 	%rd428, %rd24, %rd427;
	st.global.u32 	[%rd428+24576], %r2077;
$L__BB24_332:
	bar.warp.sync 	-1;
$L__BB24_333:
	ret;

}


// ===== COMPILED SASS (sm_100) =====

	.target	sm_100

	.elftype	@"ET_EXEC"


//--------------------- .note.nv.tkinfo           --------------------------
	.section	.note.nv.tkinfo,"",@"SHT_NOTE"
	.sectionflags	@"SHF_NOTE_NV_TKINFO"
	.tkinfo
        /*0018*/ 	.word	0x00000002
        /*0030*/ 	.string	""
        /*0030*/ 	.string	"ptxas"
        /*0030*/ 	.string	"Cuda compilation tools, release 13.0, V13.0.88"
        /*0030*/ 	.string	"Build cuda_13.0.r13.0/compiler.36424714_0"
        /*0030*/ 	.string	"-arch sm_100 -m 64 "



//--------------------- .note.nv.cuinfo           --------------------------
	.section	.note.nv.cuinfo,"",@"SHT_NOTE"
	.sectionflags	@"SHF_NOTE_NV_CUINFO"
        /*0018*/ 	.short	0x0002
        /*001a*/ 	.short	0x0064
        /*001c*/ 	.short	0x0082
	.zero		2


//--------------------- .nv.info                  --------------------------
	.section	.nv.info,"",@"SHT_CUDA_INFO"
	.align	4


	//----- nvinfo : EIATTR_REGCOUNT
	.align		4
        /*0000*/ 	.byte	0x04, 0x2f
        /*0002*/ 	.short	(.L_46 - .L_45)
	.align		4
.L_45:
        /*0004*/ 	.word	index@(_ZN6thrust24THRUST_300001_SM_1000_NS8cuda_cub4core6detail13_kernel_agentINS1_8__reduce11ReduceAgentINS0_12zip_iteratorIN4cuda3std3__45tupleIJNS0_10device_ptrIiEENS0_17counting_iteratorIlNS0_11use_defaultESF_SF_EEEEEEEPNSB_IJilEEESJ_iNS1_9__extrema9arg_max_fIilNSA_4lessIiEEEEEEJSI_SK_iSP_EEEvDpT0_)
        /*0008*/ 	.word	0x0000001c


	//----- nvinfo : EIATTR_FRAME_SIZE
	.align		4
.L_46:
        /*000c*/ 	.byte	0x04, 0x11
        /*000e*/ 	.short	(.L_48 - .L_47)
	.align		4
.L_47:
        /*0010*/ 	.word	index@(_ZN6thrust24THRUST_300001_SM_1000_NS8cuda_cub4core6detail13_kernel_agentINS1_8__reduce11ReduceAgentINS0_12zip_iteratorIN4cuda3std3__45tupleIJNS0_10device_ptrIiEENS0_17counting_iteratorIlNS0_11use_defaultESF_SF_EEEEEEEPNSB_IJilEEESJ_iNS1_9__extrema9arg_max_fIilNSA_4lessIiEEEEEEJSI_SK_iSP_EEEvDpT0_)
        /*0014*/ 	.word	0x00000000


	//----- nvinfo : EIATTR_REGCOUNT
	.align		4
.L_48:
        /*0018*/ 	.byte	0x04, 0x2f
        /*001a*/ 	.short	(.L_50 - .L_49)
	.align		4
.L_49:
        /*001c*/ 	.word	index@(_ZN6thrust24THRUST_300001_SM_1000_NS8cuda_cub4core6detail13_kernel_agentINS1_8__reduce11ReduceAgentINS0_12zip_iteratorIN4cuda3std3__45tupleIJNS0_10device_ptrIiEENS0_17counting_iteratorIlNS0_11use_defaultESF_SF_EEEEEEEPNSB_IJilEEESJ_iNS1_9__extrema9arg_max_fIilNSA_4lessIiEEEEEEJSI_SK_iN3cub18CUB_300001_SM_100013GridEvenShareIiEENSS_9GridQueueIjEESP_EEEvDpT0_)
        /*0020*/ 	.word	0x0000001d


	//----- nvinfo : EIATTR_FRAME_SIZE
	.align		4
.L_50:
        /*0024*/ 	.byte	0x04, 0x11
        /*0026*/ 	.short	(.L_52 - .L_51)
	.align		4
.L_51:
        /*0028*/ 	.word	index@(_ZN6thrust24THRUST_300001_SM_1000_NS8cuda_cub4core6detail13_kernel_agentINS1_8__reduce11ReduceAgentINS0_12zip_iteratorIN4cuda3std3__45tupleIJNS0_10device_ptrIiEENS0_17counting_iteratorIlNS0_11use_defaultESF_SF_EEEEEEEPNSB_IJilEEESJ_iNS1_9__extrema9arg_max_fIilNSA_4lessIiEEEEEEJSI_SK_iN3cub18CUB_300001_SM_100013GridEvenShareIiEENSS_9GridQueueIjEESP_EEEvDpT0_)
        /*002c*/ 	.word	0x00000000


	//----- nvinfo : EIATTR_REGCOUNT
	.align		4
.L_52:
        /*0030*/ 	.byte	0x04, 0x2f
        /*0032*/ 	.short	(.L_54 - .L_53)
	.align		4
.L_53:
        /*0034*/ 	.word	index@(_ZN6thrust24THRUST_300001_SM_1000_NS8cuda_cub4core6detail13_kernel_agentINS1_8__reduce10DrainAgentIiEEJN3cub18CUB_300001_SM_10009GridQueueIjEEiEEEvDpT0_)
        /*0038*/ 	.word	0x00000008


	//----- nvinfo : EIATTR_FRAME_SIZE
	.align		4
.L_54:
        /*003c*/ 	.byte	0x04, 0x11
        /*003e*/ 	.short	(.L_56 - .L_55)
	.align		4
.L_55:
        /*0040*/ 	.word	index@(_ZN6thrust24THRUST_300001_SM_1000_NS8cuda_cub4core6detail13_kernel_agentINS1_8__reduce10DrainAgentIiEEJN3cub18CUB_300001_SM_10009GridQueueIjEEiEEEvDpT0_)
        /*0044*/ 	.word	0x00000000


	//----- nvinfo : EIATTR_REGCOUNT
	.align		4
.L_56:
        /*0048*/ 	.byte	0x04, 0x2f
        /*004a*/ 	.short	(.L_58 - .L_57)
	.align		4
.L_57:
        /*004c*/ 	.word	index@(_ZN6thrust24THRUST_300001_SM_1000_NS8cuda_cub4core6detail13_kernel_agentINS1_8__reduce11ReduceAgentIPN4cuda3std3__45tupleIJilEEESC_SB_iNS1_9__extrema9arg_max_fIilNS9_4lessIiEEEEEEJSC_SC_iSH_EEEvDpT0_)
        /*0050*/ 	.word	0x00000020


	//----- nvinfo : EIATTR_FRAME_SIZE
	.align		4
.L_58:
        /*0054*/ 	.byte	0x04, 0x11
        /*0056*/ 	.short	(.L_60 - .L_59)
	.align		4
.L_59:
        /*0058*/ 	.word	index@(_ZN6thrust24THRUST_300001_SM_1000_NS8cuda_cub4core6detail13_kernel_agentINS1_8__reduce11ReduceAgentIPN4cuda3std3__45tupleIJilEEESC_SB_iNS1_9__extrema9arg_max_fIilNS9_4lessIiEEEEEEJSC_SC_iSH_EEEvDpT0_)
        /*005c*/ 	.word	0x00000000


	//----- nvinfo : EIATTR_REGCOUNT
	.align		4
.L_60:
        /*0060*/ 	.byte	0x04, 0x2f
        /*0062*/ 	.short	(.L_62 - .L_61)
	.align		4
.L_61:
        /*0064*/ 	.word	index@(_ZN6thrust24THRUST_300001_SM_1000_NS8cuda_cub4core6detail13_kernel_agentINS1_8__reduce11ReduceAgentINS0_12zip_iteratorIN4cuda3std3__45tupleIJNS0_10device_ptrIiEENS0_17counting_iteratorIlNS0_11use_defaultESF_SF_EEEEEEEPNSB_IJilEEESJ_lNS1_9__extrema9arg_max_fIilNSA_4lessIiEEEEEEJSI_SK_lSP_EEEvDpT0_)
        /*0068*/ 	.word	0x0000001c


	//----- nvinfo : EIATTR_FRAME_SIZE
	.align		4
.L_62:
        /*006c*/ 	.byte	0x04, 0x11
        /*006e*/ 	.short	(.L_64 - .L_63)
	.align		4
.L_63:
        /*0070*/ 	.word	index@(_ZN6thrust24THRUST_300001_SM_1000_NS8cuda_cub4core6detail13_kernel_agentINS1_8__reduce11ReduceAgentINS0_12zip_iteratorIN4cuda3std3__45tupleIJNS0_10device_ptrIiEENS0_17counting_iteratorIlNS0_11use_defaultESF_SF_EEEEEEEPNSB_IJilEEESJ_lNS1_9__extrema9arg_max_fIilNSA_4lessIiEEEEEEJSI_SK_lSP_EEEvDpT0_)
        /*0074*/ 	.word	0x00000000


	//----- nvinfo : EIATTR_REGCOUNT
	.align		4
.L_64:
        /*0078*/ 	.byte	0x04, 0x2f
        /*007a*/ 	.short	(.L_66 - .L_65)
	.align		4
.L_65:
        /*007c*/ 	.word	index@(_ZN6thrust24THRUST_300001_SM_1000_NS8cuda_cub4core6detail13_kernel_agentINS1_8__reduce11ReduceAgentINS0_12zip_iteratorIN4cuda3std3__45tupleIJNS0_10device_ptrIiEENS0_17counting_iteratorIlNS0_11use_defaultESF_SF_EEEEEEEPNSB_IJilEEESJ_lNS1_9__extrema9arg_max_fIilNSA_4lessIiEEEEEEJSI_SK_lN3cub18CUB_300001_SM_100013GridEvenShareIlEENSS_9GridQueueIyEESP_EEEvDpT0_)
        /*0080*/ 	.word	0x0000001e


	//----- nvinfo : EIATTR_FRAME_SIZE
	.align		4
.L_66:
        /*0084*/ 	.byte	0x04, 0x11
        /*0086*/ 	.short	(.L_68 - .L_67)
	.align		4
.L_67:
        /*0088*/ 	.word	index@(_ZN6thrust24THRUST_300001_SM_1000_NS8cuda_cub4core6detail13_kernel_agentINS1_8__reduce11ReduceAgentINS0_12zip_iteratorIN4cuda3std3__45tupleIJNS0_10device_ptrIiEENS0_17counting_iteratorIlNS0_11use_defaultESF_SF_EEEEEEEPNSB_IJilEEESJ_lNS1_9__extrema9arg_max_fIilNSA_4lessIiEEEEEEJSI_SK_lN3cub18CUB_300001_SM_100013GridEvenShareIlEENSS_9GridQueueIyEESP_EEEvDpT0_)
        /*008c*/ 	.word	0x00000000


	//----- nvinfo : EIATTR_REGCOUNT
	.align		4
.L_68:
        /*0090*/ 	.byte	0x04, 0x2f
        /*0092*/ 	.short	(.L_70 - .L_69)
	.align		4
.L_69:
        /*0094*/ 	.word	index@(_ZN6thrust24THRUST_300001_SM_1000_NS8cuda_cub4core6detail13_kernel_agentINS1_8__reduce10DrainAgentIlEEJN3cub18CUB_300001_SM_10009GridQueueIyEElEEEvDpT0_)
        /*0098*/ 	.word	0x00000008


	//----- nvinfo : EIATTR_FRAME_SIZE
	.align		4
.L_70:
        /*009c*/ 	.byte	0x04, 0x11
        /*009e*/ 	.short	(.L_72 - .L_71)
	.align		4
.L_71:
        /*00a0*/ 	.word	index@(_ZN6thrust24THRUST_300001_SM_1000_NS8cuda_cub4core6detail13_kernel_agentINS1_8__reduce10DrainAgentIlEEJN3cub18CUB_300001_SM_10009GridQueueIyEElEEEvDpT0_)
        /*00a4*/ 	.word	0x00000000


	//----- nvinfo : EIATTR_REGCOUNT
	.align		4
.L_72:
        /*00a8*/ 	.byte	0x04, 0x2f
        /*00aa*/ 	.short	(.L_74 - .L_73)
	.align		4
.L_73:
        /*00ac*/ 	.word	index@(_ZN6thrust24THRUST_300001_SM_1000_NS8cuda_cub4core6detail13_kernel_agentINS1_8__reduce11ReduceAgentIPN4cuda3std3__45tupleIJilEEESC_SB_lNS1_9__extrema9arg_max_fIilNS9_4lessIiEEEEEEJSC_SC_iSH_EEEvDpT0_)
        /*00b0*/ 	.word	0x00000020


	//----- nvinfo : EIATTR_FRAME_SIZE
	.align		4
.L_74:
        /*00b4*/ 	.byte	0x04, 0x11
        /*00b6*/ 	.short	(.L_76 - .L_75)
	.align		4
.L_75:
        /*00b8*/ 	.word	index@(_ZN6thrust24THRUST_300001_SM_1000_NS8cuda_cub4core6detail13_kernel_agentINS1_8__reduce11ReduceAgentIPN4cuda3std3__45tupleIJilEEESC_SB_lNS1_9__extrema9arg_max_fIilNS9_4lessIiEEEEEEJSC_SC_iSH_EEEvDpT0_)
        /*00bc*/ 	.word	0x00000000


	//----- nvinfo : EIATTR_REGCOUNT
	.align		4
.L_76:
        /*00c0*/ 	.byte	0x04, 0x2f
        /*00c2*/ 	.short	(.L_78 - .L_77)
	.align		4
.L_77:
        /*00c4*/ 	.word	index@(_ZN6thrust24THRUST_300001_SM_1000_NS8cuda_cub4core6detail13_kernel_agentINS1_8__reduce11ReduceAgentINS0_12zip_iteratorIN4cuda3std3__45tupleIJNS0_10device_ptrIiEENS0_17counting_iteratorIlNS0_11use_defaultESF_SF_EEEEEEEPNSB_IJilEEESJ_iNS1_9__extrema9arg_min_fIilNSA_4lessIiEEEEEEJSI_SK_iSP_EEEvDpT0_)
        /*00c8*/ 	.word	0x0000001e


	//----- nvinfo : EIATTR_FRAME_SIZE
	.align		4
.L_78:
        /*00cc*/ 	.byte	0x04, 0x11
        /*00ce*/ 	.short	(.L_80 - .L_79)
	.align		4
.L_79:
        /*00d0*/ 	.word	index@(_ZN6thrust24THRUST_300001_SM_1000_NS8cuda_cub4core6detail13_kernel_agentINS1_8__reduce11ReduceAgentINS0_12zip_iteratorIN4cuda3std3__45tupleIJNS0_10device_ptrIiEENS0_17counting_iteratorIlNS0_11use_defaultESF_SF_EEEEEEEPNSB_IJilEEESJ_iNS1_9__extrema9arg_min_fIilNSA_4lessIiEEEEEEJSI_SK_iSP_EEEvDpT0_)
        /*00d4*/ 	.word	0x00000000


	//----- nvinfo : EIATTR_REGCOUNT
	.align		4
.L_80:
        /*00d8*/ 	.byte	0x04, 0x2f
        /*00da*/ 	.short	(.L_82 - .L_81)
	.align		4
.L_81:
        /*00dc*/ 	.word	index@(_ZN6thrust24THRUST_300001_SM_1000_NS8cuda_cub4core6detail13_kernel_agentINS1_8__reduce11ReduceAgentINS0_12zip_iteratorIN4cuda3std3__45tupleIJNS0_10device_ptrIiEENS0_17counting_iteratorIlNS0_11use_defaultESF_SF_EEEEEEEPNSB_IJilEEESJ_iNS1_9__extrema9arg_min_fIilNSA_4lessIiEEEEEEJSI_SK_iN3cub18CUB_300001_SM_100013GridEvenShareIiEENSS_9GridQueueIjEESP_EEEvDpT0_)
        /*00e0*/ 	.word	0x0000001d


	//----- nvinfo : EIATTR_FRAME_SIZE
	.align		4
.L_82:
        /*00e4*/ 	.byte	0x04, 0x11
        /*00e6*/ 	.short	(.L_84 - .L_83)
	.align		4
.L_83:
        /*00e8*/ 	.word	index@(_ZN6thrust24THRUST_300001_SM_1000_NS8cuda_cub4core6detail13_kernel_agentINS1_8__reduce11ReduceAgentINS0_12zip_iteratorIN4cuda3std3__45tupleIJNS0_10device_ptrIiEENS0_17counting_iteratorIlNS0_11use_defaultESF_SF_EEEEEEEPNSB_IJilEEESJ_iNS1_9__extrema9arg_min_fIilNSA_4lessIiEEEEEEJSI_SK_iN3cub18CUB_300001_SM_100013GridEvenShareIiEENSS_9GridQueueIjEESP_EEEvDpT0_)
        /*00ec*/ 	.word	0x00000000


	//----- nvinfo : EIATTR_REGCOUNT
	.align		4
.L_84:
        /*00f0*/ 	.byte	0x04, 0x2f
        /*00f2*/ 	.short	(.L_86 - .L_85)
	.align		4
.L_85:
        /*00f4*/ 	.word	index@(_ZN6thrust24THRUST_300001_SM_1000_NS8cuda_cub4core6detail13_kernel_agentINS1_8__reduce11ReduceAgentIPN4cuda3std3__45tupleIJilEEESC_SB_iNS1_9__extrema9arg_min_fIilNS9_4lessIiEEEEEEJSC_SC_iSH_EEEvDpT0_)
        /*00f8*/ 	.word	0x0000001e


	//----- nvinfo : EIATTR_FRAME_SIZE
	.align		4
.L_86:
        /*00fc*/ 	.byte	0x04, 0x11
        /*00fe*/ 	.short	(.L_88 - .L_87)
	.align		4
.L_87:
        /*0100*/ 	.word	index@(_ZN6thrust24THRUST_300001_SM_1000_NS8cuda_cub4core6detail13_kernel_agentINS1_8__reduce11ReduceAgentIPN4cuda3std3__45tupleIJilEEESC_SB_iNS1_9__extrema9arg_min_fIilNS9_4lessIiEEEEEEJSC_SC_iSH_EEEvDpT0_)
        /*0104*/ 	.word	0x00000000


	//----- nvinfo : EIATTR_REGCOUNT
	.align		4
.L_88:
        /*0108*/ 	.byte	0x04, 0x2f
        /*010a*/ 	.short	(.L_90 - .L_89)
	.align		4
.L_89:
        /*010c*/ 	.word	index@(_ZN6thrust24THRUST_300001_SM_1000_NS8cuda_cub4core6detail13_kernel_agentINS1_8__reduce11ReduceAgentINS0_12zip_iteratorIN4cuda3std3__45tupleIJNS0_10device_ptrIiEENS0_17counting_iteratorIlNS0_11use_defaultESF_SF_EEEEEEEPNSB_IJilEEESJ_lNS1_9__extrema9arg_min_fIilNSA_4lessIiEEEEEEJSI_SK_lSP_EEEvDpT0_)
        /*0110*/ 	.word	0x0000001c


	//----- nvinfo : EIATTR_FRAME_SIZE
	.align		4
.L_90:
        /*0114*/ 	.byte	0x04, 0x11
        /*0116*/ 	.short	(.L_92 - .L_91)
	.align		4
.L_91:
        /*0118*/ 	.word	index@(_ZN6thrust24THRUST_300001_SM_1000_NS8cuda_cub4core6detail13_kernel_agentINS1_8__reduce11ReduceAgentINS0_12zip_iteratorIN4cuda3std3__45tupleIJNS0_10device_ptrIiEENS0_17counting_iteratorIlNS0_11use_defaultESF_SF_EEEEEEEPNSB_IJilEEESJ_lNS1_9__extrema9arg_min_fIilNSA_4lessIiEEEEEEJSI_SK_lSP_EEEvDpT0_)
        /*011c*/ 	.word	0x00000000


	//----- nvinfo : EIATTR_REGCOUNT
	.align		4
.L_92:
        /*0120*/ 	.byte	0x04, 0x2f
        /*0122*/ 	.short	(.L_94 - .L_93)
	.align		4
.L_93:
        /*0124*/ 	.word	index@(_ZN6thrust24THRUST_300001_SM_1000_NS8cuda_cub4core6detail13_kernel_agentINS1_8__reduce11ReduceAgentINS0_12zip_iteratorIN4cuda3std3__45tupleIJNS0_10device_ptrIiEENS0_17counting_iteratorIlNS0_11use_defaultESF_SF_EEEEEEEPNSB_IJilEEESJ_lNS1_9__extrema9arg_min_fIilNSA_4lessIiEEEEEEJSI_SK_lN3cub18CUB_300001_SM_100013GridEvenShareIlEENSS_9GridQueueIyEESP_EEEvDpT0_)
        /*0128*/ 	.word	0x0000001e


	//----- nvinfo : EIATTR_FRAME_SIZE
	.align		4
.L_94:
        /*012c*/ 	.byte	0x04, 0x11
        /*012e*/ 	.short	(.L_96 - .L_95)
	.align		4
.L_95:
        /*0130*/ 	.word	index@(_ZN6thrust24THRUST_300001_SM_1000_NS8cuda_cub4core6detail13_kernel_agentINS1_8__reduce11ReduceAgentINS0_12zip_iteratorIN4cuda3std3__45tupleIJNS0_10device_ptrIiEENS0_17counting_iteratorIlNS0_11use_defaultESF_SF_EEEEEEEPNSB_IJilEEESJ_lNS1_9__extrema9arg_min_fIilNSA_4lessIiEEEEEEJSI_SK_lN3cub18CUB_300001_SM_100013GridEvenShareIlEENSS_9GridQueueIyEESP_EEEvDpT0_)
        /*0134*/ 	.word	0x00000000


	//----- nvinfo : EIATTR_REGCOUNT
	.align		4
.L_96:
        /*0138*/ 	.byte	0x04, 0x2f
        /*013a*/ 	.short	(.L_98 - .L_97)
	.align		4
.L_97:
        /*013c*/ 	.word	index@(_ZN6thrust24THRUST_300001_SM_1000_NS8cuda_cub4core6detail13_kernel_agentINS1_8__reduce11ReduceAgentIPN4cuda3std3__45tupleIJilEEESC_SB_lNS1_9__extrema9arg_min_fIilNS9_4lessIiEEEEEEJSC_SC_iSH_EEEvDpT0_)
        /*0140*/ 	.word	0x00000020


	//----- nvinfo : EIATTR_FRAME_SIZE
	.align		4
.L_98:
        /*0144*/ 	.byte	0x04, 0x11
        /*0146*/ 	.short	(.L_100 - .L_99)
	.align		4
.L_99:
        /*0148*/ 	.word	index@(_ZN6thrust24THRUST_300001_SM_1000_NS8cuda_cub4core6detail13_kernel_agentINS1_8__reduce11ReduceAgentIPN4cuda3std3__45tupleIJilEEESC_SB_lNS1_9__extrema9arg_min_fIilNS9_4lessIiEEEEEEJSC_SC_iSH_EEEvDpT0_)
        /*014c*/ 	.word	0x00000000


	//----- nvinfo : EIATTR_REGCOUNT
	.align		4
.L_100:
        /*0150*/ 	.byte	0x04, 0x2f
        /*0152*/ 	.short	(.L_102 - .L_101)
	.align		4
.L_101:
        /*0154*/ 	.word	index@(_ZN3cub18CUB_300001_SM_10006detail11EmptyKernelIvEEvv)
        /*0158*/ 	.word	0x00000004


	//----- nvinfo : EIATTR_FRAME_SIZE
	.align		4
.L_102:
        /*015c*/ 	.byte	0x04, 0x11
        /*015e*/ 	.short	(.L_104 - .L_103)
	.align		4
.L_103:
        /*0160*/ 	.word	index@(_ZN3cub18CUB_300001_SM_10006detail11EmptyKernelIvEEvv)
        /*0164*/ 	.word	0x00000000


	//----- nvinfo : EIATTR_REGCOUNT
	.align		4
.L_104:
        /*0168*/ 	.byte	0x04, 0x2f
        /*016a*/ 	.short	(.L_106 - .L_105)
	.align		4
.L_105:
        /*016c*/ 	.word	index@(_ZN3cub18CUB_300001_SM_10006detail6reduce28DeviceReduceSingleTileKernelINS2_10policy_hubIljN4cuda3std3__44plusIlEEE10Policy1000EN6thrust24THRUST_300001_SM_1000_NS18transform_iteratorI7is_zeroNSD_10device_ptrIiEEllEEPljS9_llNS7_10__identityEEEvT0_T1_T2_T3_T4_T6_)
        /*0170*/ 	.word	0x00000028


	//----- nvinfo : EIATTR_FRAME_SIZE
	.align		4
.L_106:
        /*0174*/ 	.byte	0x04, 0x11
        /*0176*/ 	.short	(.L_108 - .L_107)
	.align		4
.L_107:
        /*0178*/ 	.word	index@(_ZN3cub18CUB_300001_SM_10006detail6reduce28DeviceReduceSingleTileKernelINS2_10policy_hubIljN4cuda3std3__44plusIlEEE10Policy1000EN6thrust24THRUST_300001_SM_1000_NS18transform_iteratorI7is_zeroNSD_10device_ptrIiEEllEEPljS9_llNS7_10__identityEEEvT0_T1_T2_T3_T4_T6_)
        /*017c*/ 	.word	0x00000000


	//----- nvinfo : EIATTR_REGCOUNT
	.align		4
.L_108:
        /*0180*/ 	.byte	0x04, 0x2f
        /*0182*/ 	.short	(.L_110 - .L_109)
	.align		4
.L_109:
        /*0184*/ 	.word	index@(_ZN3cub18CUB_300001_SM_10006detail6reduce18DeviceReduceKernelINS2_10policy_hubIljN4cuda3std3__44plusIlEEE10Policy1000EN6thrust24THRUST_300001_SM_1000_NS18transform_iteratorI7is_zeroNSD_10device_ptrIiEEllEEjS9_lNS7_10__identityEEEvT0_PT3_T1_NS0_13GridEvenShareISN_EET2_T4_)
        /*0188*/ 	.word	0x00000020


	//----- nvinfo : EIATTR_FRAME_SIZE
	.align		4
.L_110:
        /*018c*/ 	.byte	0x04, 0x11
        /*018e*/ 	.short	(.L_112 - .L_111)
	.align		4
.L_111:
        /*0190*/ 	.word	index@(_ZN3cub18CUB_300001_SM_10006detail6reduce18DeviceReduceKernelINS2_10policy_hubIljN4cuda3std3__44plusIlEEE10Policy1000EN6thrust24THRUST_300001_SM_1000_NS18transform_iteratorI7is_zeroNSD_10device_ptrIiEEllEEjS9_lNS7_10__identityEEEvT0_PT3_T1_NS0_13GridEvenShareISN_EET2_T4_)
        /*0194*/ 	.word	0x00000000


	//----- nvinfo : EIATTR_REGCOUNT
	.align		4
.L_112:
        /*0198*/ 	.byte	0x04, 0x2f
        /*019a*/ 	.short	(.L_114 - .L_113)
	.align		4
.L_113:
        /*019c*/ 	.word	index@(_ZN3cub18CUB_300001_SM_10006detail6reduce28DeviceReduceSingleTileKernelINS2_10policy_hubIljN4cuda3std3__44plusIlEEE10Policy1000EPlSC_iS9_llNS7_10__identityEEEvT0_T1_T2_T3_T4_T6_)
        /*01a0*/ 	.word	0x00000030


	//----- nvinfo : EIATTR_FRAME_SIZE
	.align		4
.L_114:
        /*01a4*/ 	.byte	0x04, 0x11
        /*01a6*/ 	.short	(.L_116 - .L_115)
	.align		4
.L_115:
        /*01a8*/ 	.word	index@(_ZN3cub18CUB_300001_SM_10006detail6reduce28DeviceReduceSingleTileKernelINS2_10policy_hubIljN4cuda3std3__44plusIlEEE10Policy1000EPlSC_iS9_llNS7_10__identityEEEvT0_T1_T2_T3_T4_T6_)
        /*01ac*/ 	.word	0x00000000


	//----- nvinfo : EIATTR_REGCOUNT
	.align		4
.L_116:
        /*01b0*/ 	.byte	0x04, 0x2f
        /*01b2*/ 	.short	(.L_118 - .L_117)
	.align		4
.L_117:
        /*01b4*/ 	.word	index@(_ZN3cub18CUB_300001_SM_10006detail6reduce28DeviceReduceSingleTileKernelINS2_10policy_hubIlyN4cuda3std3__44plusIlEEE10Policy1000EN6thrust24THRUST_300001_SM_1000_NS18transform_iteratorI7is_zeroNSD_10device_ptrIiEEllEEPlyS9_llNS7_10__identityEEEvT0_T1_T2_T3_T4_T6_)
        /*01b8*/ 	.word	0x00000026


	//----- nvinfo : EIATTR_FRAME_SIZE
	.align		4
.L_118:
        /*01bc*/ 	.byte	0x04, 0x11
        /*01be*/ 	.short	(.L_120 - .L_119)
	.align		4
.L_119:
        /*01c0*/ 	.word	index@(_ZN3cub18CUB_300001_SM_10006detail6reduce28DeviceReduceSingleTileKernelINS2_10policy_hubIlyN4cuda3std3__44plusIlEEE10Policy1000EN6thrust24THRUST_300001_SM_1000_NS18transform_iteratorI7is_zeroNSD_10device_ptrIiEEllEEPlyS9_llNS7_10__identityEEEvT0_T1_T2_T3_T4_T6_)
        /*01c4*/ 	.word	0x00000000


	//----- nvinfo : EIATTR_REGCOUNT
	.align		4
.L_120:
        /*01c8*/ 	.byte	0x04, 0x2f
        /*01ca*/ 	.short	(.L_122 - .L_121)
	.align		4
.L_121:
        /*01cc*/ 	.word	index@(_ZN3cub18CUB_300001_SM_10006detail6reduce18DeviceReduceKernelINS2_10policy_hubIlyN4cuda3std3__44plusIlEEE10Policy1000EN6thrust24THRUST_300001_SM_1000_NS18transform_iteratorI7is_zeroNSD_10device_ptrIiEEllEEyS9_lNS7_10__identityEEEvT0_PT3_T1_NS0_13GridEvenShareISN_EET2_T4_)
        /*01d0*/ 	.word	0x0000001f


	//----- nvinfo : EIATTR_FRAME_SIZE
	.align		4
.L_122:
        /*01d4*/ 	.byte	0x04, 0x11
        /*01d6*/ 	.short	(.L_124 - .L_123)
	.align		4
.L_123:
        /*01d8*/ 	.word	index@(_ZN3cub18CUB_300001_SM_10006detail6reduce18DeviceReduceKernelINS2_10policy_hubIlyN4cuda3std3__44plusIlEEE10Policy1000EN6thrust24THRUST_300001_SM_1000_NS18transform_iteratorI7is_zeroNSD_10device_ptrIiEEllEEyS9_lNS7_10__identityEEEvT0_PT3_T1_NS0_13GridEvenShareISN_EET2_T4_)
        /*01dc*/ 	.word	0x00000000


	//----- nvinfo : EIATTR_REGCOUNT
	.align		4
.L_124:
        /*01e0*/ 	.byte	0x04, 0x2f
        /*01e2*/ 	.short	(.L_126 - .L_125)
	.align		4
.L_125:
        /*01e4*/ 	.word	index@(_ZN3cub18CUB_300001_SM_10006detail6reduce28DeviceReduceSingleTileKernelINS2_10policy_hubIlyN4cuda3std3__44plusIlEEE10Policy1000EPlSC_iS9_llNS7_10__identityEEEvT0_T1_T2_T3_T4_T6_)
        /*01e8*/ 	.word	0x00000030


	//----- nvinfo : EIATTR_FRAME_SIZE
	.align		4
.L_126:
        /*01ec*/ 	.byte	0x04, 0x11
        /*01ee*/ 	.short	(.L_128 - .L_127)
	.align		4
.L_127:
        /*01f0*/ 	.word	index@(_ZN3cub18CUB_300001_SM_10006detail6reduce28DeviceReduceSingleTileKernelINS2_10policy_hubIlyN4cuda3std3__44plusIlEEE10Policy1000EPlSC_iS9_llNS7_10__identityEEEvT0_T1_T2_T3_T4_T6_)
        /*01f4*/ 	.word	0x00000000


	//----- nvinfo : EIATTR_REGCOUNT
	.align		4
.L_128:
        /*01f8*/ 	.byte	0x04, 0x2f
        /*01fa*/ 	.short	(.L_130 - .L_129)
	.align		4
.L_129:
        /*01fc*/ 	.word	index@(_ZN3cub18CUB_300001_SM_10006detail10radix_sort31DeviceRadixSortSingleTileKernelINS1_5radix10policy_hubIiiyE10Policy1000ELNS0_9SortOrderE0EiiyNS1_21identity_decomposer_tEEEvPKT1_PSA_PKT2_PSE_T3_iiT4_)
        /*0200*/ 	.word	0x00000099


	//----- nvinfo : EIATTR_FRAME_SIZE
	.align		4
.L_130:
        /*0204*/ 	.byte	0x04, 0x11
        /*0206*/ 	.short	(.L_132 - .L_131)
	.align		4
.L_131:
        /*0208*/ 	.word	index@(_ZN3cub18CUB_300001_SM_10006detail10radix_sort31DeviceRadixSortSingleTileKernelINS1_5radix10policy_hubIiiyE10Policy1000ELNS0_9SortOrderE0EiiyNS1_21identity_decomposer_tEEEvPKT1_PSA_PKT2_PSE_T3_iiT4_)
        /*020c*/ 	.word	0x00000000


	//----- nvinfo : EIATTR_REGCOUNT
	.align		4
.L_132:
        /*0210*/ 	.byte	0x04, 0x2f
        /*0212*/ 	.short	(.L_134 - .L_133)
	.align		4
.L_133:
        /*0214*/ 	.word	index@(_ZN3cub18CUB_300001_SM_10006detail10radix_sort30DeviceRadixSortHistogramKernelINS1_5radix10policy_hubIiiyE10Policy1000ELNS0_9SortOrderE0EiyNS1_21identity_decomposer_tEEEvPT2_PKT1_SA_iiT3_)
        /*0218*/ 	.word	0x00000020


	//----- nvinfo : EIATTR_FRAME_SIZE
	.align		4
.L_134:
        /*021c*/ 	.byte	0x04, 0x11
        /*021e*/ 	.short	(.L_136 - .L_135)
	.align		4
.L_135:
        /*0220*/ 	.word	index@(_ZN3cub18CUB_300001_SM_10006detail10radix_sort30DeviceRadixSortHistogramKernelINS1_5radix10policy_hubIiiyE10Policy1000ELNS0_9SortOrderE0EiyNS1_21identity_decomposer_tEEEvPT2_PKT1_SA_iiT3_)
        /*0224*/ 	.word	0x00000000


	//----- nvinfo : EIATTR_REGCOUNT
	.align		4
.L_136:
        /*0228*/ 	.byte	0x04, 0x2f
        /*022a*/ 	.short	(.L_138 - .L_137)
	.align		4
.L_137:
        /*022c*/ 	.word	index@(_ZN3cub18CUB_300001_SM_10006detail10radix_sort33DeviceRadixSortExclusiveSumKernelINS1_5radix10policy_hubIiiyE10Policy1000EyEEvPT0_)
        /*0230*/ 	.word	0x00000020


	//----- nvinfo : EIATTR_FRAME_SIZE
	.align		4
.L_138:
        /*0234*/ 	.byte	0x04, 0x11
        /*0236*/ 	.short	(.L_140 - .L_139)
	.align		4
.L_139:
        /*0238*/ 	.word	index@(_ZN3cub18CUB_300001_SM_10006detail10radix_sort33DeviceRadixSortExclusiveSumKernelINS1_5radix10policy_hubIiiyE10Policy1000EyEEvPT0_)
        /*023c*/ 	.word	0x00000000


	//----- nvinfo : EIATTR_REGCOUNT
	.align		4
.L_140:
        /*0240*/ 	.byte	0x04, 0x2f
        /*0242*/ 	.short	(.L_142 - .L_141)
	.align		4
.L_141:
        /*0244*/ 	.word	index@(_ZN3cub18CUB_300001_SM_10006detail10radix_sort29DeviceRadixSortOnesweepKernelINS1_5radix10policy_hubIiiyE10Policy1000ELNS0_9SortOrderE0EiiyiiNS1_21identity_decomposer_tEEEvPT5_SB_PT3_PKSC_PT1_PKSG_PT2_PKSK_T4_iiT6_)
        /*0248*/ 	.word	0x00000049


	//----- nvinfo : EIATTR_FRAME_SIZE
	.align		4
.L_142:
        /*024c*/ 	.byte	0x04, 0x11
        /*024e*/ 	.short	(.L_144 - .L_143)
	.align		4
.L_143:
        /*0250*/ 	.word	index@(_ZN3cub18CUB_300001_SM_10006detail10radix_sort29DeviceRadixSortOnesweepKernelINS1_5radix10policy_hubIiiyE10Policy1000ELNS0_9SortOrderE0EiiyiiNS1_21identity_decomposer_tEEEvPT5_SB_PT3_PKSC_PT1_PKSG_PT2_PKSK_T4_iiT6_)
        /*0254*/ 	.word	0x00000000


	//----- nvinfo : EIATTR_MIN_STACK_SIZE
	.align		4
.L_144:
        /*0258*/ 	.byte	0x04, 0x12
        /*025a*/ 	.short	(.L_146 - .L_145)
	.align		4
.L_145:
        /*025c*/ 	.word	index@(_ZN3cub18CUB_300001_SM_10006detail10radix_sort29DeviceRadixSortOnesweepKernelINS1_5radix10policy_hubIiiyE10Policy1000ELNS0_9SortOrderE0EiiyiiNS1_21identity_decomposer_tEEEvPT5_SB_PT3_PKSC_PT1_PKSG_PT2_PKSK_T4_iiT6_)
        /*0260*/ 	.word	0x00000000


	//----- nvinfo : EIATTR_MIN_STACK_SIZE
	.align		4
.L_146:
        /*0264*/ 	.byte	0x04, 0x12
        /*0266*/ 	.short	(.L_148 - .L_147)
	.align		4
.L_147:
        /*0268*/ 	.word	index@(_ZN3cub18CUB_300001_SM_10006detail10radix_sort33DeviceRadixSortExclusiveSumKernelINS1_5radix10policy_hubIiiyE10Policy1000EyEEvPT0_)
        /*026c*/ 	.word	0x00000000


	//----- nvinfo : EIATTR_MIN_STACK_SIZE
	.align		4
.L_148:
        /*0270*/ 	.byte	0x04, 0x12
        /*0272*/ 	.short	(.L_150 - .L_149)
	.align		4
.L_149:
        /*0274*/ 	.word	index@(_ZN3cub18CUB_300001_SM_10006detail10radix_sort30DeviceRadixSortHistogramKernelINS1_5radix10policy_hubIiiyE10Policy1000ELNS0_9SortOrderE0EiyNS1_21identity_decomposer_tEEEvPT2_PKT1_SA_iiT3_)
        /*0278*/ 	.word	0x00000000


	//----- nvinfo : EIATTR_MIN_STACK_SIZE
	.align		4
.L_150:
        /*027c*/ 	.byte	0x04, 0x12
        /*027e*/ 	.short	(.L_152 - .L_151)
	.align		4
.L_151:
        /*0280*/ 	.word	index@(_ZN3cub18CUB_300001_SM_10006detail10radix_sort31DeviceRadixSortSingleTileKernelINS1_5radix10policy_hubIiiyE10Policy1000ELNS0_9SortOrderE0EiiyNS1_21identity_decomposer_tEEEvPKT1_PSA_PKT2_PSE_T3_iiT4_)
        /*0284*/ 	.word	0x00000000


	//----- nvinfo : EIATTR_MIN_STACK_SIZE
	.align		4
.L_152:
        /*0288*/ 	.byte	0x04, 0x12
        /*028a*/ 	.short	(.L_154 - .L_153)
	.align		4
.L_153:
        /*028c*/ 	.word	index@(_ZN3cub18CUB_300001_SM_10006detail6reduce28DeviceReduceSingleTileKernelINS2_10policy_hubIlyN4cuda3std3__44plusIlEEE10Policy1000EPlSC_iS9_llNS7_10__identityEEEvT0_T1_T2_T3_T4_T6_)
        /*0290*/ 	.word	0x00000000


	//----- nvinfo : EIATTR_MIN_STACK_SIZE
	.align		4
.L_154:
        /*0294*/ 	.byte	0x04, 0x12
        /*0296*/ 	.short	(.L_156 - .L_155)
	.align		4
.L_155:
        /*0298*/ 	.word	index@(_ZN3cub18CUB_300001_SM_10006detail6reduce18DeviceReduceKernelINS2_10policy_hubIlyN4cuda3std3__44plusIlEEE10Policy1000EN6thrust24THRUST_300001_SM_1000_NS18transform_iteratorI7is_zeroNSD_10device_ptrIiEEllEEyS9_lNS7_10__identityEEEvT0_PT3_T1_NS0_13GridEvenShareISN_EET2_T4_)
        /*029c*/ 	.word	0x00000000


	//----- nvinfo : EIATTR_MIN_STACK_SIZE
	.align		4
.L_156:
        /*02a0*/ 	.byte	0x04, 0x12
        /*02a2*/ 	.short	(.L_158 - .L_157)
	.align		4
.L_157:
        /*02a4*/ 	.word	index@(_ZN3cub18CUB_300001_SM_10006detail6reduce28DeviceReduceSingleTileKernelINS2_10policy_hubIlyN4cuda3std3__44plusIlEEE10Policy1000EN6thrust24THRUST_300001_SM_1000_NS18transform_iteratorI7is_zeroNSD_10device_ptrIiEEllEEPlyS9_llNS7_10__identityEEEvT0_T1_T2_T3_T4_T6_)
        /*02a8*/ 	.word	0x00000000


	//----- nvinfo : EIATTR_MIN_STACK_SIZE
	.align		4
.L_158:
        /*02ac*/ 	.byte	0x04, 0x12
        /*02ae*/ 	.short	(.L_160 - .L_159)
	.align		4
.L_159:
        /*02b0*/ 	.word	index@(_ZN3cub18CUB_300001_SM_10006detail6reduce28DeviceReduceSingleTileKernelINS2_10policy_hubIljN4cuda3std3__44plusIlEEE10Policy1000EPlSC_iS9_llNS7_10__identityEEEvT0_T1_T2_T3_T4_T6_)
        /*02b4*/ 	.word	0x00000000


	//----- nvinfo : EIATTR_MIN_STACK_SIZE
	.align		4
.L_160:
        /*02b8*/ 	.byte	0x04, 0x12
        /*02ba*/ 	.short	(.L_162 - .L_161)
	.align		4
.L_161:
        /*02bc*/ 	.word	index@(_ZN3cub18CUB_300001_SM_10006detail6reduce18DeviceReduceKernelINS2_10policy_hubIljN4cuda3std3__44plusIlEEE10Policy1000EN6thrust24THRUST_300001_SM_1000_NS18transform_iteratorI7is_zeroNSD_10device_ptrIiEEllEEjS9_lNS7_10__identityEEEvT0_PT3_T1_NS0_13GridEvenShareISN_EET2_T4_)
        /*02c0*/ 	.word	0x00000000


	//----- nvinfo : EIATTR_MIN_STACK_SIZE
	.align		4
.L_162:
        /*02c4*/ 	.byte	0x04, 0x12
        /*02c6*/ 	.short	(.L_164 - .L_163)
	.align		4
.L_163:
        /*02c8*/ 	.word	index@(_ZN3cub18CUB_300001_SM_10006detail6reduce28DeviceReduceSingleTileKernelINS2_10policy_hubIljN4cuda3std3__44plusIlEEE10Policy1000EN6thrust24THRUST_300001_SM_1000_NS18transform_iteratorI7is_zeroNSD_10device_ptrIiEEllEEPljS9_llNS7_10__identityEEEvT0_T1_T2_T3_T4_T6_)
        /*02cc*/ 	.word	0x00000000


	//----- nvinfo : EIATTR_MIN_STACK_SIZE
	.align		4
.L_164:
        /*02d0*/ 	.byte	0x04, 0x12
        /*02d2*/ 	.short	(.L_166 - .L_165)
	.align		4
.L_165:
        /*02d4*/ 	.word	index@(_ZN3cub18CUB_300001_SM_10006detail11EmptyKernelIvEEvv)
        /*02d8*/ 	.word	0x00000000


	//----- nvinfo : EIATTR_MIN_STACK_SIZE
	.align		4
.L_166:
        /*02dc*/ 	.byte	0x04, 0x12
        /*02de*/ 	.short	(.L_168 - .L_167)
	.align		4
.L_167:
        /*02e0*/ 	.word	index@(_ZN6thrust24THRUST_300001_SM_1000_NS8cuda_cub4core6detail13_kernel_agentINS1_8__reduce11ReduceAgentIPN4cuda3std3__45tupleIJilEEESC_SB_lNS1_9__extrema9arg_min_fIilNS9_4lessIiEEEEEEJSC_SC_iSH_EEEvDpT0_)
        /*02e4*/ 	.word	0x00000000


	//----- nvinfo : EIATTR_MIN_STACK_SIZE
	.align		4
.L_168:
        /*02e8*/ 	.byte	0x04, 0x12
        /*02ea*/ 	.short	(.L_170 - .L_169)
	.align		4
.L_169:
        /*02ec*/ 	.word	index@(_ZN6thrust24THRUST_300001_SM_1000_NS8cuda_cub4core6detail13_kernel_agentINS1_8__reduce11ReduceAgentINS0_12zip_iteratorIN4cuda3std3__45tupleIJNS0_10device_ptrIiEENS0_17counting_iteratorIlNS0_11use_defaultESF_SF_EEEEEEEPNSB_IJilEEESJ_lNS1_9__extrema9arg_min_fIilNSA_4lessIiEEEEEEJSI_SK_lN3cub18CUB_300001_SM_100013GridEvenShareIlEENSS_9GridQueueIyEESP_EEEvDpT0_)
        /*02f0*/ 	.word	0x00000000


	//----- nvinfo : EIATTR_MIN_STACK_SIZE
	.align		4
.L_170:
        /*02f4*/ 	.byte	0x04, 0x12
        /*02f6*/ 	.short	(.L_172 - .L_171)
	.align		4
.L_171:
        /*02f8*/ 	.word	index@(_ZN6thrust24THRUST_300001_SM_1000_NS8cuda_cub4core6detail13_kernel_agentINS1_8__reduce11ReduceAgentINS0_12zip_iteratorIN4cuda3std3__45tupleIJNS0_10device_ptrIiEENS0_17counting_iteratorIlNS0_11use_defaultESF_SF_EEEEEEEPNSB_IJilEEESJ_lNS1_9__extrema9arg_min_fIilNSA_4lessIiEEEEEEJSI_SK_lSP_EEEvDpT0_)
        /*02fc*/ 	.word	0x00000000


	//----- nvinfo : EIATTR_MIN_STACK_SIZE
	.align		4
.L_172:
        /*0300*/ 	.byte	0x04, 0x12
        /*0302*/ 	.short	(.L_174 - .L_173)
	.align		4
.L_173:
        /*0304*/ 	.word	index@(_ZN6thrust24THRUST_300001_SM_1000_NS8cuda_cub4core6detail13_kernel_agentINS1_8__reduce11ReduceAgentIPN4cuda3std3__45tupleIJilEEESC_SB_iNS1_9__extrema9arg_min_fIilNS9_4lessIiEEEEEEJSC_SC_iSH_EEEvDpT0_)
        /*0308*/ 	.word	0x00000000


	//----- nvinfo : EIATTR_MIN_STACK_SIZE
	.align		4
.L_174:
        /*030c*/ 	.byte	0x04, 0x12
        /*030e*/ 	.short	(.L_176 - .L_175)
	.align		4
.L_175:
        /*0310*/ 	.word	index@(_ZN6thrust24THRUST_300001_SM_1000_NS8cuda_cub4core6detail13_kernel_agentINS1_8__reduce11ReduceAgentINS0_12zip_iteratorIN4cuda3std3__45tupleIJNS0_10device_ptrIiEENS0_17counting_iteratorIlNS0_11use_defaultESF_SF_EEEEEEEPNSB_IJilEEESJ_iNS1_9__extrema9arg_min_fIilNSA_4lessIiEEEEEEJSI_SK_iN3cub18CUB_300001_SM_100013GridEvenShareIiEENSS_9GridQueueIjEESP_EEEvDpT0_)
        /*0314*/ 	.word	0x00000000


	//----- nvinfo : EIATTR_MIN_STACK_SIZE
	.align		4
.L_176:
        /*0318*/ 	.byte	0x04, 0x12
        /*031a*/ 	.short	(.L_178 - .L_177)
	.align		4
.L_177:
        /*031c*/ 	.word	index@(_ZN6thrust24THRUST_300001_SM_1000_NS8cuda_cub4core6detail13_kernel_agentINS1_8__reduce11ReduceAgentINS0_12zip_iteratorIN4cuda3std3__45tupleIJNS0_10device_ptrIiEENS0_17counting_iteratorIlNS0_11use_defaultESF_SF_EEEEEEEPNSB_IJilEEESJ_iNS1_9__extrema9arg_min_fIilNSA_4lessIiEEEEEEJSI_SK_iSP_EEEvDpT0_)
        /*0320*/ 	.word	0x00000000


	//----- nvinfo : EIATTR_MIN_STACK_SIZE
	.align		4
.L_178:
        /*0324*/ 	.byte	0x04, 0x12
        /*0326*/ 	.short	(.L_180 - .L_179)
	.align		4
.L_179:
        /*0328*/ 	.word	index@(_ZN6thrust24THRUST_300001_SM_1000_NS8cuda_cub4core6detail13_kernel_agentINS1_8__reduce11ReduceAgentIPN4cuda3std3__45tupleIJilEEESC_SB_lNS1_9__extrema9arg_max_fIilNS9_4lessIiEEEEEEJSC_SC_iSH_EEEvDpT0_)
        /*032c*/ 	.word	0x00000000


	//----- nvinfo : EIATTR_MIN_STACK_SIZE
	.align		4
.L_180:
        /*0330*/ 	.byte	0x04, 0x12
        /*0332*/ 	.short	(.L_182 - .L_181)
	.align		4
.L_181:
        /*0334*/ 	.word	index@(_ZN6thrust24THRUST_300001_SM_1000_NS8cuda_cub4core6detail13_kernel_agentINS1_8__reduce10DrainAgentIlEEJN3cub18CUB_300001_SM_10009GridQueueIyEElEEEvDpT0_)
        /*0338*/ 	.word	0x00000000


	//----- nvinfo : EIATTR_MIN_STACK_SIZE
	.align		4
.L_182:
        /*033c*/ 	.byte	0x04, 0x12
        /*033e*/ 	.short	(.L_184 - .L_183)
	.align		4
.L_183:
        /*0340*/ 	.word	index@(_ZN6thrust24THRUST_300001_SM_1000_NS8cuda_cub4core6detail13_kernel_agentINS1_8__reduce11ReduceAgentINS0_12zip_iteratorIN4cuda3std3__45tupleIJNS0_10device_ptrIiEENS0_17counting_iteratorIlNS0_11use_defaultESF_SF_EEEEEEEPNSB_IJilEEESJ_lNS1_9__extrema9arg_max_fIilNSA_4lessIiEEEEEEJSI_SK_lN3cub18CUB_300001_SM_100013GridEvenShareIlEENSS_9GridQueueIyEESP_EEEvDpT0_)
        /*0344*/ 	.word	0x00000000


	//----- nvinfo : EIATTR_MIN_STACK_SIZE
	.align		4
.L_184:
        /*0348*/ 	.byte	0x04, 0x12
        /*034a*/ 	.short	(.L_186 - .L_185)
	.align		4
.L_185:
        /*034c*/ 	.word	index@(_ZN6thrust24THRUST_300001_SM_1000_NS8cuda_cub4core6detail13_kernel_agentINS1_8__reduce11ReduceAgentINS0_12zip_iteratorIN4cuda3std3__45tupleIJNS0_10device_ptrIiEENS0_17counting_iteratorIlNS0_11use_defaultESF_SF_EEEEEEEPNSB_IJilEEESJ_lNS1_9__extrema9arg_max_fIilNSA_4lessIiEEEEEEJSI_SK_lSP_EEEvDpT0_)
        /*0350*/ 	.word	0x00000000


	//----- nvinfo : EIATTR_MIN_STACK_SIZE
	.align		4
.L_186:
        /*0354*/ 	.byte	0x04, 0x12
        /*0356*/ 	.short	(.L_188 - .L_187)
	.align		4
.L_187:
        /*0358*/ 	.word	index@(_ZN6thrust24THRUST_300001_SM_1000_NS8cuda_cub4core6detail13_kernel_agentINS1_8__reduce11ReduceAgentIPN4cuda3std3__45tupleIJilEEESC_SB_iNS1_9__extrema9arg_max_fIilNS9_4lessIiEEEEEEJSC_SC_iSH_EEEvDpT0_)
        /*035c*/ 	.word	0x00000000


	//----- nvinfo : EIATTR_MIN_STACK_SIZE
	.align		4
.L_188:
        /*0360*/ 	.byte	0x04, 0x12
        /*0362*/ 	.short	(.L_190 - .L_189)
	.align		4
.L_189:
        /*0364*/ 	.word	index@(_ZN6thrust24THRUST_300001_SM_1000_NS8cuda_cub4core6detail13_kernel_agentINS1_8__reduce10DrainAgentIiEEJN3cub18CUB_300001_SM_10009GridQueueIjEEiEEEvDpT0_)
        /*0368*/ 	.word	0x00000000


	//----- nvinfo : EIATTR_MIN_STACK_SIZE
	.align		4
.L_190:
        /*036c*/ 	.byte	0x04, 0x12
        /*036e*/ 	.short	(.L_192 - .L_191)
	.align		4
.L_191:
        /*0370*/ 	.word	index@(_ZN6thrust24THRUST_300001_SM_1000_NS8cuda_cub4core6detail13_kernel_agentINS1_8__reduce11ReduceAgentINS0_12zip_iteratorIN4cuda3std3__45tupleIJNS0_10device_ptrIiEENS0_17counting_iteratorIlNS0_11use_defaultESF_SF_EEEEEEEPNSB_IJilEEESJ_iNS1_9__extrema9arg_max_fIilNSA_4lessIiEEEEEEJSI_SK_iN3cub18CUB_300001_SM_100013GridEvenShareIiEENSS_9GridQueueIjEESP_EEEvDpT0_)
        /*0374*/ 	.word	0x00000000


	//----- nvinfo : EIATTR_MIN_STACK_SIZE
	.align		4
.L_192:
        /*0378*/ 	.byte	0x04, 0x12
        /*037a*/ 	.short	(.L_194 - .L_193)
	.align		4
.L_193:
        /*037c*/ 	.word	index@(_ZN6thrust24THRUST_300001_SM_1000_NS8cuda_cub4core6detail13_kernel_agentINS1_8__reduce11ReduceAgentINS0_12zip_iteratorIN4cuda3std3__45tupleIJNS0_10device_ptrIiEENS0_17counting_iteratorIlNS0_11use_defaultESF_SF_EEEEEEEPNSB_IJilEEESJ_iNS1_9__extrema9arg_max_fIilNSA_4lessIiEEEEEEJSI_SK_iSP_EEEvDpT0_)
        /*0380*/ 	.word	0x00000000
.L_194:


//--------------------- .nv.compat                --------------------------
	.section	.nv.compat,"",@"SHT_CUDA_COMPAT_INFO"
	.align	4
        /*0000*/ 	.byte	0x02, 0x09, 0x00, 0x00, 0x02, 0x02, 0x01, 0x00, 0x02, 0x05, 0x05, 0x00, 0x03, 0x07, 0x01, 0x01
        /*0010*/ 	.byte	0x02, 0x03, 0x00, 0x00, 0x02, 0x06, 0x01, 0x00, 0x04, 0x0b, 0x08, 0x00, 0x09, 0x00, 0x00, 0x00
        /*0020*/ 	.byte	0x00, 0x00, 0x00, 0x00


//--------------------- .nv.info._ZN3cub18CUB_300001_SM_10006detail10radix_sort29DeviceRadixSortOnesweepKernelINS1_5radix10policy_hubIiiyE10Policy1000ELNS0_9SortOrderE0EiiyiiNS1_21identity_decomposer_tEEEvPT5_SB_PT3_PKSC_PT1_PKSG_PT2_PKSK_T4_iiT6_ --------------------------
	.section	.nv.info._ZN3cub18CUB_300001_SM_10006detail10radix_sort29DeviceRadixSortOnesweepKernelINS1_5radix10policy_hubIiiyE10Policy1000ELNS0_9SortOrderE0EiiyiiNS1_21identity_decomposer_tEEEvPT5_SB_PT3_PKSC_PT1_PKSG_PT2_PKSK_T4_iiT6_,"",@"SHT_CUDA_INFO"
	.sectionflags	@""
	.align	4


	//----- nvinfo : EIATTR_CUDA_API_VERSION
	.align		4
        /*0000*/ 	.byte	0x04, 0x37
        /*0002*/ 	.short	(.L_196 - .L_195)
.L_195:
        /*0004*/ 	.word	0x00000082


	//----- nvinfo : EIATTR_KPARAM_INFO
	.align		4
.L_196:
        /*0008*/ 	.byte	0x04, 0x17
        /*000a*/ 	.short	(.L_198 - .L_197)
.L_197:
        /*000c*/ 	.word	0x00000000
        /*0010*/ 	.short	0x000b
        /*0012*/ 	.short	0x004c
        /*0014*/ 	.byte	0x00, 0xf0, 0x05, 0x00


	//----- nvinfo : EIATTR_KPARAM_INFO
	.align		4
.L_198:
        /*0018*/ 	.byte	0x04, 0x17
        /*001a*/ 	.short	(.L_200 - .L_199)
.L_199:
        /*001c*/ 	.word	0x00000000
        /*0020*/ 	.short	0x000a
        /*0022*/ 	.short	0x0048
        /*0024*/ 	.byte	0x00, 0xf0, 0x11, 0x00


	//----- nvinfo : EIATTR_KPARAM_INFO
	.align		4
.L_200:
        /*0028*/ 	.byte	0x04, 0x17
        /*002a*/ 	.short	(.L_202 - .L_201)
.L_201:
        /*002c*/ 	.word	0x00000000
        /*0030*/ 	.short	0x0009
        /*0032*/ 	.short	0x0044
        /*0034*/ 	.byte	0x00, 0xf0, 0x11, 0x00


	//----- nvinfo : EIATTR_KPARAM_INFO
	.align		4
.L_202:
        /*0038*/ 	.byte	0x04, 0x17
        /*003a*/ 	.short	(.L_204 - .L_203)
.L_203:
        /*003c*/ 	.word	0x00000000
        /*0040*/ 	.short	0x0008
        /*0042*/ 	.short	0x0040
        /*0044*/ 	.byte	0x00, 0xf0, 0x11, 0x00


	//----- nvinfo : EIATTR_KPARAM_INFO
	.align		4
.L_204:
        /*0048*/ 	.byte	0x04, 0x17
        /*004a*/ 	.short	(.L_206 - .L_205)
.L_205:
        /*004c*/ 	.word	0x00000000
        /*0050*/ 	.short	0x0007
        /*0052*/ 	.short	0x0038
        /*0054*/ 	.byte	0x00, 0xf5, 0x21, 0x00


	//----- nvinfo : EIATTR_KPARAM_INFO
	.align		4
.L_206:
        /*0058*/ 	.byte	0x04, 0x17
        /*005a*/ 	.short	(.L_208 - .L_207)
.L_207:
        /*005c*/ 	.word	0x00000000
        /*0060*/ 	.short	0x0006
        /*0062*/ 	.short	0x0030
        /*0064*/ 	.byte	0x00, 0xf5, 0x21, 0x00


	//----- nvinfo : EIATTR_KPARAM_INFO
	.align		4
.L_208:
        /*0068*/ 	.byte	0x04, 0x17
        /*006a*/ 	.short	(.L_210 - .L_209)
.L_209:
        /*006c*/ 	.word	0x00000000
        /*0070*/ 	.short	0x0005
        /*0072*/ 	.short	0x0028
        /*0074*/ 	.byte	0x00, 0xf5, 0x21, 0x00


	//----- nvinfo : EIATTR_KPARAM_INFO
	.align		4
.L_210:
        /*0078*/ 	.byte	0x04, 0x17
        /*007a*/ 	.short	(.L_212 - .L_211)
.L_211:
        /*007c*/ 	.word	0x00000000
        /*0080*/ 	.short	0x0004
        /*0082*/ 	.short	0x0020
        /*0084*/ 	.byte	0x00, 0xf5, 0x21, 0x00


	//----- nvinfo : EIATTR_KPARAM_INFO
	.align		4
.L_212:
        /*0088*/ 	.byte	0x04, 0x17
        /*008a*/ 	.short	(.L_214 - .L_213)
.L_213:
        /*008c*/ 	.word	0x00000000
        /*0090*/ 	.short	0x0003
        /*0092*/ 	.short	0x0018
        /*0094*/ 	.byte	0x00, 0xf5, 0x21, 0x00


	//----- nvinfo : EIATTR_KPARAM_INFO
	.align		4
.L_214:
        /*0098*/ 	.byte	0x04, 0x17
        /*009a*/ 	.short	(.L_216 - .L_215)
.L_215:
        /*009c*/ 	.word	0x00000000
        /*00a0*/ 	.short	0x0002
        /*00a2*/ 	.short	0x0010
        /*00a4*/ 	.byte	0x00, 0xf5, 0x21, 0x00


	//----- nvinfo : EIATTR_KPARAM_INFO
	.align		4
.L_216:
        /*00a8*/ 	.byte	0x04, 0x17
        /*00aa*/ 	.short	(.L_218 - .L_217)
.L_217:
        /*00ac*/ 	.word	0x00000000
        /*00b0*/ 	.short	0x0001
        /*00b2*/ 	.short	0x0008
        /*00b4*/ 	.byte	0x00, 0xf5, 0x21, 0x00


	//----- nvinfo : EIATTR_KPARAM_INFO
	.align		4
.L_218:
        /*00b8*/ 	.byte	0x04, 0x17
        /*00ba*/ 	.short	(.L_220 - .L_219)
.L_219:
        /*00bc*/ 	.word	0x00000000
        /*00c0*/ 	.short	0x0000
        /*00c2*/ 	.short	0x0000
        /*00c4*/ 	.byte	0x00, 0xf5, 0x21, 0x00


	//----- nvinfo : EIATTR_SPARSE_MMA_MASK
	.align		4
.L_220:
        /*00c8*/ 	.byte	0x03, 0x50
        /*00ca*/ 	.short	0x0000


	//----- nvinfo : EIATTR_MAXREG_COUNT
	.align		4
        /*00cc*/ 	.byte	0x03, 0x1b
        /*00ce*/ 	.short	0x00a8


	//----- nvinfo : EIATTR_NUM_BARRIERS
	.align		4
        /*00d0*/ 	.byte	0x02, 0x4c
        /*00d2*/ 	.byte	0x01
	.zero		1


	//----- nvinfo : EIATTR_MERCURY_ISA_VERSION
	.align		4
        /*00d4*/ 	.byte	0x03, 0x5f
        /*00d6*/ 	.short	0x0101


	//----- nvinfo : EIATTR_COOP_GROUP_MASK_REGIDS
	.align		4
        /*00d8*/ 	.byte	0x04, 0x29
        /*00da*/ 	.short	(.L_222 - .L_221)


	//   ....[0]....
.L_221:
        /*00dc*/ 	.word	0xffffffff


	//   ....[1]....
        /*00e0*/ 	.word	0x05000006


	//   ....[2]....
        /*00e4*/ 	.word	0xffffffff


	//   ....[3]....
        /*00e8*/ 	.word	0xffffffff


	//   ....[4]....
        /*00ec*/ 	.word	0xffffffff


	//   ....[5]....
        /*00f0*/ 	.word	0xffffffff


	//   ....[6]....
        /*00f4*/ 	.word	0xffffffff


	//   ....[7]....
        /*00f8*/ 	.word	0xffffffff


	//   ....[8]....
        /*00fc*/ 	.word	0xffffffff


	//   ....[9]....
        /*0100*/ 	.word	0xffffffff


	//   ....[10]....
        /*0104*/ 	.word	0xffffffff


	//   ....[11]....
        /*0108*/ 	.word	0xffffffff


	//   ....[12]....
        /*010c*/ 	.word	0xffffffff


	//   ....[13]....
        /*0110*/ 	.word	0xffffffff


	//   ....[14]....
        /*0114*/ 	.word	0xffffffff


	//   ....[15]....
        /*0118*/ 	.word	0xffffffff


	//   ....[16]....
        /*011c*/ 	.word	0xffffffff


	//   ....[17]....
        /*0120*/ 	.word	0xffffffff


	//   ....[18]....
        /*0124*/ 	.word	0xffffffff


	//   ....[19]....
        /*0128*/ 	.word	0xffffffff


	//   ....[20]....
        /*012c*/ 	.word	0xffffffff


	//   ....[21]....
        /*0130*/ 	.word	0xffffffff


	//   ....[22]....
        /*0134*/ 	.word	0xffffffff


	//   ....[23]....
        /*0138*/ 	.word	0xffffffff


	//   ....[24]....
        /*013c*/ 	.word	0xffffffff


	//   ....[25]....
        /*0140*/ 	.word	0xffffffff


	//   ....[26]....
        /*0144*/ 	.word	0xffffffff


	//   ....[27]....
        /*0148*/ 	.word	0xffffffff


	//   ....[28]....
        /*014c*/ 	.word	0xffffffff


	//   ....[29]....
        /*0150*/ 	.word	0xffffffff


	//   ....[30]....
        /*0154*/ 	.word	0xffffffff


	//   ....[31]....
        /*0158*/ 	.word	0xffffffff


	//   ....[32]....
        /*015c*/ 	.word	0xffffffff


	//   ....[33]....
        /*0160*/ 	.word	0xffffffff


	//   ....[34]....
        /*0164*/ 	.word	0xffffffff


	//   ....[35]....
        /*0168*/ 	.word	0xffffffff


	//   ....[36]....
        /*016c*/ 	.word	0xffffffff


	//   ....[37]....
        /*0170*/ 	.word	0xffffffff


	//   ....[38]....
        /*0174*/ 	.word	0xffffffff


	//   ....[39]....
        /*0178*/ 	.word	0xffffffff


	//   ....[40]....
        /*017c*/ 	.word	0xffffffff


	//   ....[41]....
        /*0180*/ 	.word	0xffffffff


	//   ....[42]....
        /*0184*/ 	.word	0xffffffff


	//   ....[43]....
        /*0188*/ 	.word	0xffffffff


	//   ....[44]....
        /*018c*/ 	.word	0xffffffff


	//   ....[45]....
        /*0190*/ 	.word	0xffffffff


	//   ....[46]....
        /*0194*/ 	.word	0xffffffff


	//   ....[47]....
        /*0198*/ 	.word	0xffffffff


	//   ....[48]....
        /*019c*/ 	.word	0xffffffff


	//   ....[49]....
        /*01a0*/ 	.word	0xffffffff


	//   ....[50]....
        /*01a4*/ 	.word	0xffffffff


	//   ....[51]....
        /*01a8*/ 	.word	0xffffffff


	//   ....[52]....
        /*01ac*/ 	.word	0xffffffff


	//   ....[53]....
        /*01b0*/ 	.word	0xffffffff


	//   ....[54]....
        /*01b4*/ 	.word	0xffffffff


	//   ....[55]....
        /*01b8*/ 	.word	0xffffffff


	//   ....[56]....
        /*01bc*/ 	.word	0xffffffff


	//   ....[57]....
        /*01c0*/ 	.word	0xffffffff


	//   ....[58]....
        /*01c4*/ 	.word	0xffffffff


	//   ....[59]....
        /*01c8*/ 	.word	0xffffffff


	//   ....[60]....
        /*01cc*/ 	.word	0xffffffff


	//   ....[61]....
        /*01d0*/ 	.word	0xffffffff


	//   ....[62]....
        /*01d4*/ 	.word	0xffffffff


	//   ....[63]....
        /*01d8*/ 	.word	0xffffffff


	//   ....[64]....
        /*01dc*/ 	.word	0xffffffff


	//   ....[65]....
        /*01e0*/ 	.word	0xffffffff


	//   ....[66]....
        /*01e4*/ 	.word	0xffffffff


	//   ....[67]....
        /*01e8*/ 	.word	0xffffffff


	//   ....[68]....
        /*01ec*/ 	.word	0xffffffff


	//   ....[69]....
        /*01f0*/ 	.word	0xffffffff


	//   ....[70]....
        /*01f4*/ 	.word	0xffffffff


	//   ....[71]....
        /*01f8*/ 	.word	0xffffffff


	//   ....[72]....
        /*01fc*/ 	.word	0xffffffff


	//   ....[73]....
        /*0200*/ 	.word	0xffffffff


	//   ....[74]....
        /*0204*/ 	.word	0xffffffff


	//   ....[75]....
        /*0208*/ 	.word	0xffffffff


	//   ....[76]....
        /*020c*/ 	.word	0xffffffff


	//   ....[77]....
        /*0210*/ 	.word	0xffffffff


	//   ....[78]....
        /*0214*/ 	.word	0xffffffff


	//   ....[79]....
        /*0218*/ 	.word	0xffffffff


	//   ....[80]....
        /*021c*/ 	.word	0xffffffff


	//   ....[81]....
        /*0220*/ 	.word	0xffffffff


	//   ....[82]....
        /*0224*/ 	.word	0xffffffff


	//   ....[83]....
        /*0228*/ 	.word	0xffffffff


	//   ....[84]....
        /*022c*/ 	.word	0xffffffff


	//   ....[85]....
        /*0230*/ 	.word	0xffffffff


	//   ....[86]....
        /*0234*/ 	.word	0xffffffff


	//   ....[87]....
        /*0238*/ 	.word	0xffffffff


	//   ....[88]....
        /*023c*/ 	.word	0xffffffff


	//   ....[89]....
        /*0240*/ 	.word	0xffffffff


	//   ....[90]....
        /*0244*/ 	.word	0xffffffff


	//   ....[91]....
        /*0248*/ 	.word	0xffffffff


	//   ....[92]....
        /*024c*/ 	.word	0xffffffff


	//   ....[93]....
        /*0250*/ 	.word	0xffffffff


	//   ....[94]....
        /*0254*/ 	.word	0xffffffff


	//   ....[95]....
        /*0258*/ 	.word	0xffffffff


	//   ....[96]....
        /*025c*/ 	.word	0xffffffff


	//   ....[97]....
        /*0260*/ 	.word	0xffffffff


	//   ....[98]....
        /*0264*/ 	.word	0xffffffff


	//   ....[99]....
        /*0268*/ 	.word	0xffffffff


	//   ....[100]....
        /*026c*/ 	.word	0xffffffff


	//   ....[101]....
        /*0270*/ 	.word	0xffffffff


	//   ....[102]....
        /*0274*/ 	.word	0xffffffff


	//   ....[103]....
        /*0278*/ 	.word	0xffffffff


	//   ....[104]....
        /*027c*/ 	.word	0xffffffff


	//   ....[105]....
        /*0280*/ 	.word	0xffffffff


	//   ....[106]....
        /*0284*/ 	.word	0xffffffff


	//   ....[107]....
        /*0288*/ 	.word	0xffffffff


	//   ....[108]....
        /*028c*/ 	.word	0xffffffff


	//   ....[109]....
        /*0290*/ 	.word	0xffffffff


	//   ....[110]....
        /*0294*/ 	.word	0xffffffff


	//   ....[111]....
        /*0298*/ 	.word	0xffffffff


	//   ....[112]....
        /*029c*/ 	.word	0xffffffff


	//   ....[113]....
        /*02a0*/ 	.word	0xffffffff


	//   ....[114]....
        /*02a4*/ 	.word	0xffffffff


	//   ....[115]....
        /*02a8*/ 	.word	0xffffffff


	//   ....[116]....
        /*02ac*/ 	.word	0xffffffff


	//   ....[117]....
        /*02b0*/ 	.word	0xffffffff


	//   ....[118]....
        /*02b4*/ 	.word	0xffffffff


	//   ....[119]....
        /*02b8*/ 	.word	0xffffffff


	//   ....[120]....
        /*02bc*/ 	.word	0xffffffff


	//   ....[121]....
        /*02c0*/ 	.word	0xffffffff


	//   ....[122]....
        /*02c4*/ 	.word	0xffffffff


	//   ....[123]....
        /*02c8*/ 	.word	0xffffffff


	//   ....[124]....
        /*02cc*/ 	.word	0xffffffff


	//   ....[125]....
        /*02d0*/ 	.word	0xffffffff


	//   ....[126]....
        /*02d4*/ 	.word	0xffffffff


	//   ....[127]....
        /*02d8*/ 	.word	0xffffffff


	//   ....[128]....
        /*02dc*/ 	.word	0xffffffff


	//   ....[129]....
        /*02e0*/ 	.word	0xffffffff


	//   ....[130]....
        /*02e4*/ 	.word	0xffffffff


	//   ....[131]....
        /*02e8*/ 	.word	0xffffffff


	//   ....[132]....
        /*02ec*/ 	.word	0xffffffff


	//   ....[133]....
        /*02f0*/ 	.word	0xffffffff


	//   ....[134]....
        /*02f4*/ 	.word	0xffffffff


	//   ....[135]....
        /*02f8*/ 	.word	0xffffffff


	//   ....[136]....
        /*02fc*/ 	.word	0xffffffff


	//   ....[137]....
        /*0300*/ 	.word	0xffffffff


	//   ....[138]....
        /*0304*/ 	.word	0xffffffff


	//   ....[139]....
        /*0308*/ 	.word	0xffffffff


	//   ....[140]....
        /*030c*/ 	.word	0xffffffff


	//   ....[141]....
        /*0310*/ 	.word	0xffffffff


	//   ....[142]....
        /*0314*/ 	.word	0xffffffff


	//   ....[143]....
        /*0318*/ 	.word	0xffffffff


	//   ....[144]....
        /*031c*/ 	.word	0xffffffff


	//   ....[145]....
        /*0320*/ 	.word	0xffffffff


	//   ....[146]....
        /*0324*/ 	.word	0xffffffff


	//   ....[147]....
        /*0328*/ 	.word	0xffffffff


	//   ....[148]....
        /*032c*/ 	.word	0xffffffff


	//   ....[149]....
        /*0330*/ 	.word	0xffffffff


	//   ....[150]....
        /*0334*/ 	.word	0xffffffff


	//   ....[151]....
        /*0338*/ 	.word	0xffffffff


	//   ....[152]....
        /*033c*/ 	.word	0xffffffff


	//   ....[153]....
        /*0340*/ 	.word	0xffffffff


	//   ....[154]....
        /*0344*/ 	.word	0xffffffff


	//   ....[155]....
        /*0348*/ 	.word	0xffffffff


	//   ....[156]....
        /*034c*/ 	.word	0xffffffff


	//   ....[157]....
        /*0350*/ 	.word	0xffffffff


	//   ....[158]....
        /*0354*/ 	.word	0xffffffff


	//   ....[159]....
        /*0358*/ 	.word	0xffffffff


	//   ....[160]....
        /*035c*/ 	.word	0x05000006


	//   ....[161]....
        /*0360*/ 	.word	0xffffffff


	//   ....[162]....
        /*0364*/ 	.word	0xffffffff


	//   ....[163]....
        /*0368*/ 	.word	0xffffffff


	//   ....[164]....
        /*036c*/ 	.word	0xffffffff


	//   ....[165]....
        /*0370*/ 	.word	0xffffffff


	//   ....[166]....
        /*0374*/ 	.word	0xffffffff


	//   ....[167]....
        /*0378*/ 	.word	0xffffffff


	//   ....[168]....
        /*037c*/ 	.word	0xffffffff


	//   ....[169]....
        /*0380*/ 	.word	0xffffffff


	//   ....[170]....
        /*0384*/ 	.word	0xffffffff


	//   ....[171]....
        /*0388*/ 	.word	0xffffffff


	//   ....[172]....
        /*038c*/ 	.word	0xffffffff


	//   ....[173]....
        /*0390*/ 	.word	0xffffffff


	//   ....[174]....
        /*0394*/ 	.word	0xffffffff


	//   ....[175]....
        /*0398*/ 	.word	0xffffffff


	//   ....[176]....
        /*039c*/ 	.word	0xffffffff


	//   ....[177]....
        /*03a0*/ 	.word	0xffffffff


	//   ....[178]....
        /*03a4*/ 	.word	0xffffffff


	//   ....[179]....
        /*03a8*/ 	.word	0xffffffff


	//   ....[180]....
        /*03ac*/ 	.word	0xffffffff


	//   ....[181]....
        /*03b0*/ 	.word	0xffffffff


	//   ....[182]....
        /*03b4*/ 	.word	0xffffffff


	//   ....[183]....
        /*03b8*/ 	.word	0xffffffff


	//   ....[184]....
        /*03bc*/ 	.word	0xffffffff


	//   ....[185]....
        /*03c0*/ 	.word	0xffffffff


	//   ....[186]....
        /*03c4*/ 	.word	0xffffffff


	//   ....[187]....
        /*03c8*/ 	.word	0xffffffff


	//   ....[188]....
        /*03cc*/ 	.word	0xffffffff


	//   ....[189]....
        /*03d0*/ 	.word	0xffffffff


	//   ....[190]....
        /*03d4*/ 	.word	0xffffffff


	//   ....[191]....
        /*03d8*/ 	.word	0xffffffff


	//   ....[192]....
        /*03dc*/ 	.word	0xffffffff


	//   ....[193]....
        /*03e0*/ 	.word	0xffffffff


	//   ....[194]....
        /*03e4*/ 	.word	0xffffffff


	//   ....[195]....
        /*03e8*/ 	.word	0xffffffff


	//   ....[196]....
        /*03ec*/ 	.word	0xffffffff


	//   ....[197]....
        /*03f0*/ 	.word	0xffffffff


	//   ....[198]....
        /*03f4*/ 	.word	0xffffffff


	//   ....[199]....
        /*03f8*/ 	.word	0xffffffff


	//   ....[200]....
        /*03fc*/ 	.word	0xffffffff


	//   ....[201]....
        /*0400*/ 	.word	0xffffffff


	//   ....[202]....
        /*0404*/ 	.word	0xffffffff


	//   ....[203]....
        /*0408*/ 	.word	0xffffffff


	//   ....[204]....
        /*040c*/ 	.word	0xffffffff


	//   ....[205]....
        /*0410*/ 	.word	0xffffffff


	//   ....[206]....
        /*0414*/ 	.word	0xffffffff


	//   ....[207]....
        /*0418*/ 	.word	0xffffffff


	//   ....[208]....
        /*041c*/ 	.word	0xffffffff


	//   ....[209]....
        /*0420*/ 	.word	0xffffffff


	//   ....[210]....
        /*0424*/ 	.word	0xffffffff


	//   ....[211]....
        /*0428*/ 	.word	0xffffffff


	//   ....[212]....
        /*042c*/ 	.word	0xffffffff


	//   ....[213]....
        /*0430*/ 	.word	0xffffffff


	//   ....[214]....
        /*0434*/ 	.word	0xffffffff


	//   ....[215]....
        /*0438*/ 	.word	0xffffffff


	//   ....[216]....
        /*043c*/ 	.word	0xffffffff


	//   ....[217]....
        /*0440*/ 	.word	0xffffffff


	//   ....[218]....
        /*0444*/ 	.word	0xffffffff


	//   ....[219]....
        /*0448*/ 	.word	0xffffffff


	//   ....[220]....
        /*044c*/ 	.word	0xffffffff


	//   ....[221]....
        /*0450*/ 	.word	0xffffffff


	//   ....[222]....
        /*0454*/ 	.word	0xffffffff


	//   ....[223]....
        /*0458*/ 	.word	0xffffffff


	//   ....[224]....
        /*045c*/ 	.word	0xffffffff


	//   ....[225]....
        /*0460*/ 	.word	0xffffffff


	//   ....[226]....
        /*0464*/ 	.word	0xffffffff


	//   ....[227]....
        /*0468*/ 	.word	0xffffffff


	//   ....[228]....
        /*046c*/ 	.word	0xffffffff


	//   ....[229]....
        /*0470*/ 	.word	0x0500002f


	//   ....[230]....
        /*0474*/ 	.word	0x0500002f


	//   ....[231]....
        /*0478*/ 	.word	0x0500002f


	//   ....[232]....
        /*047c*/ 	.word	0x0500002f


	//   ....[233]....
        /*0480*/ 	.word	0x0500002f


	//----- nvinfo : EIATTR_COOP_GROUP_INSTR_OFFSETS
	.align		4
.L_222:
        /*0484*/ 	.byte	0x04, 0x28
        /*0486*/ 	.short	(.L_224 - .L_223)


	//   ....[0]....
.L_223:
        /*0488*/ 	.word	0x00000e40


	//   ....[1]....
        /*048c*/ 	.word	0x00001890


	//   ....[2]....
        /*0490*/ 	.word	0x00002ad0


	//   ....[3]....
        /*0494*/ 	.word	0x00002af0


	//   ....[4]....
        /*0498*/ 	.word	0x00002b10


	//   ....[5]....
        /*049c*/ 	.word	0x00002b30


	//   ....[6]....
        /*04a0*/ 	.word	0x00002b50


	//   ....[7]....
        /*04a4*/ 	.word	0x00003000


	//   ....[8]....
        /*04a8*/ 	.word	0x00003010


	//   ....[9]....
        /*04ac*/ 	.word	0x00003030


	//   ....[10]....
        /*04b0*/ 	.word	0x00003050


	//   ....[11]....
        /*04b4*/ 	.word	0x000030a0


	//   ....[12]....
        /*04b8*/ 	.word	0x000030d0


	//   ....[13]....
        /*04bc*/ 	.word	0x00003120


	//   ....[14]....
        /*04c0*/ 	.word	0x00003160


	//   ....[15]....
        /*04c4*/ 	.word	0x00003250


	//   ....[16]....
        /*04c8*/ 	.word	0x00003280


	//   ....[17]....
        /*04cc*/ 	.word	0x00003290


	//   ....[18]....
        /*04d0*/ 	.word	0x000032b0


	//   ....[19]....
        /*04d4*/ 	.word	0x000032f0


	//   ....[20]....
        /*04d8*/ 	.word	0x00003320


	//   ....[21]....
        /*04dc*/ 	.word	0x00003360


	//   ....[22]....
        /*04e0*/ 	.word	0x00003380


	//   ....[23]....
        /*04e4*/ 	.word	0x000033a0


	//   ....[24]....
        /*04e8*/ 	.word	0x00003490


	//   ....[25]....
        /*04ec*/ 	.word	0x000034c0


	//   ....[26]....
        /*04f0*/ 	.word	0x000034d0


	//   ....[27]....
        /*04f4*/ 	.word	0x000034f0


	//   ....[28]....
        /*04f8*/ 	.word	0x00003530


	//   ....[29]....
        /*04fc*/ 	.word	0x00003560


	//   ....[30]....
        /*0500*/ 	.word	0x000035a0


	//   ....[31]....
        /*0504*/ 	.word	0x000035c0


	//   ....[32]....
        /*0508*/ 	.word	0x000035e0


	//   ....[33]....
        /*050c*/ 	.word	0x000036d0


	//   ....[34]....
        /*0510*/ 	.word	0x00003700


	//   ....[35]....
        /*0514*/ 	.word	0x00003710


	//   ....[36]....
        /*0518*/ 	.word	0x00003730


	//   ....[37]....
        /*051c*/ 	.word	0x00003770


	//   ....[38]....
        /*0520*/ 	.word	0x000037a0


	//   ....[39]....
        /*0524*/ 	.word	0x000037e0


	//   ....[40]....
        /*0528*/ 	.word	0x00003800


	//   ....[41]....
        /*052c*/ 	.word	0x00003820


	//   ....[42]....
        /*0530*/ 	.word	0x00003930


	//   ....[43]....
        /*0534*/ 	.word	0x00003960


	//   ....[44]....
        /*0538*/ 	.word	0x00003970


	//   ....[45]....
        /*053c*/ 	.word	0x00003990


	//   ....[46]....
        /*0540*/ 	.word	0x000039d0


	//   ....[47]....
        /*0544*/ 	.word	0x00003a00


	//   ....[48]....
        /*0548*/ 	.word	0x00003a40


	//   ....[49]....
        /*054c*/ 	.word	0x00003a60


	//   ....[50]....
        /*0550*/ 	.word	0x00003a80


	//   ....[51]....
        /*0554*/ 	.word	0x00003b90


	//   ....[52]....
        /*0558*/ 	.word	0x00003bc0


	//   ....[53]....
        /*055c*/ 	.word	0x00003bd0


	//   ....[54]....
        /*0560*/ 	.word	0x00003bf0


	//   ....[55]....
        /*0564*/ 	.word	0x00003c30


	//   ....[56]....
        /*0568*/ 	.word	0x00003c60


	//   ....[57]....
        /*056c*/ 	.word	0x00003ca0


	//   ....[58]....
        /*0570*/ 	.word	0x00003cc0


	//   ....[59]....
        /*0574*/ 	.word	0x00003ce0


	//   ....[60]....
        /*0578*/ 	.word	0x00003df0


	//   ....[61]....
        /*057c*/ 	.word	0x00003e20


	//   ....[62]....
        /*0580*/ 	.word	0x00003e30


	//   ....[63]....
        /*0584*/ 	.word	0x00003e50


	//   ....[64]....
        /*0588*/ 	.word	0x00003e90


	//   ....[65]....
        /*058c*/ 	.word	0x00003ec0


	//   ....[66]....
        /*0590*/ 	.word	0x00003f00


	//   ....[67]....
        /*0594*/ 	.word	0x00003f20


	//   ....[68]....
        /*0598*/ 	.word	0x00003f40


	//   ....[69]....
        /*059c*/ 	.word	0x00004050


	//   ....[70]....
        /*05a0*/ 	.word	0x00004080


	//   ....[71]....
        /*05a4*/ 	.word	0x00004090


	//   ....[72]....
        /*05a8*/ 	.word	0x000040b0


	//   ....[73]....
        /*05ac*/ 	.word	0x000040f0


	//   ....[74]....
        /*05b0*/ 	.word	0x00004120


	//   ....[75]....
        /*05b4*/ 	.word	0x00004160


	//   ....[76]....
        /*05b8*/ 	.word	0x00004180


	//   ....[77]....
        /*05bc*/ 	.word	0x000041a0


	//   ....[78]....
        /*05c0*/ 	.word	0x000042b0


	//   ....[79]....
        /*05c4*/ 	.word	0x00004300


	//   ....[80]....
        /*05c8*/ 	.word	0x00004310


	//   ....[81]....
        /*05cc*/ 	.word	0x00004330


	//   ....[82]....
        /*05d0*/ 	.word	0x00004370


	//   ....[83]....
        /*05d4*/ 	.word	0x000043a0


	//   ....[84]....
        /*05d8*/ 	.word	0x000043e0


	//   ....[85]....
        /*05dc*/ 	.word	0x00004400


	//   ....[86]....
        /*05e0*/ 	.word	0x00004420


	//   ....[87]....
        /*05e4*/ 	.word	0x00004510


	//   ....[88]....
        /*05e8*/ 	.word	0x00004560


	//   ....[89]....
        /*05ec*/ 	.word	0x00004570


	//   ....[90]....
        /*05f0*/ 	.word	0x000045a0


	//   ....[91]....
        /*05f4*/ 	.word	0x000045c0


	//   ....[92]....
        /*05f8*/ 	.word	0x00004610


	//   ....[93]....
        /*05fc*/ 	.word	0x00004630


	//   ....[94]....
        /*0600*/ 	.word	0x00004670


	//   ....[95]....
        /*0604*/ 	.word	0x00004690


	//   ....[96]....
        /*0608*/ 	.word	0x00004770


	//   ....[97]....
        /*060c*/ 	.word	0x000047c0


	//   ....[98]....
        /*0610*/ 	.word	0x000047d0


	//   ....[99]....
        /*0614*/ 	.word	0x00004820


	//   ....[100]....
        /*0618*/ 	.word	0x00004850


	//   ....[101]....
        /*061c*/ 	.word	0x00004880


	//   ....[102]....
        /*0620*/ 	.word	0x000048b0


	//   ....[103]....
        /*0624*/ 	.word	0x000048e0


	//   ....[104]....
        /*0628*/ 	.word	0x00004910


	//   ....[105]....
        /*062c*/ 	.word	0x000049d0


	//   ....[106]....
        /*0630*/ 	.word	0x00004a20


	//   ....[107]....
        /*0634*/ 	.word	0x00004a30


	//   ....[108]....
        /*0638*/ 	.word	0x00004a80


	//   ....[109]....
        /*063c*/ 	.word	0x00004ab0


	//   ....[110]....
        /*0640*/ 	.word	0x00004ae0


	//   ....[111]....
        /*0644*/ 	.word	0x00004b10


	//   ....[112]....
        /*0648*/ 	.word	0x00004b40


	//   ....[113]....
        /*064c*/ 	.word	0x00004b70


	//   ....[114]....
        /*0650*/ 	.word	0x00004c60


	//   ....[115]....
        /*0654*/ 	.word	0x00004c80


	//   ....[116]....
        /*0658*/ 	.word	0x00004c90


	//   ....[117]....
        /*065c*/ 	.word	0x00004ce0


	//   ....[118]....
        /*0660*/ 	.word	0x00004d10


	//   ....[119]....
        /*0664*/ 	.word	0x00004d40


	//   ....[120]....
        /*0668*/ 	.word	0x00004d70


	//   ....[121]....
        /*066c*/ 	.word	0x00004da0


	//   ....[122]....
        /*0670*/ 	.word	0x00004dd0


	//   ....[123]....
        /*0674*/ 	.word	0x00004ec0


	//   ....[124]....
        /*0678*/ 	.word	0x00004f00


	//   ....[125]....
        /*067c*/ 	.word	0x00004f10


	//   ....[126]....
        /*0680*/ 	.word	0x00004f60


	//   ....[127]....
        /*0684*/ 	.word	0x00004f90


	//   ....[128]....
        /*0688*/ 	.word	0x00004fc0


	//   ....[129]....
        /*068c*/ 	.word	0x00004ff0


	//   ....[130]....
        /*0690*/ 	.word	0x00005020


	//   ....[131]....
        /*0694*/ 	.word	0x00005050


	//   ....[132]....
        /*0698*/ 	.word	0x00005140


	//   ....[133]....
        /*069c*/ 	.word	0x00005170


	//   ....[134]....
        /*06a0*/ 	.word	0x00005180


	//   ....[135]....
        /*06a4*/ 	.word	0x000051d0


	//   ....[136]....
        /*06a8*/ 	.word	0x00005200


	//   ....[137]....
        /*06ac*/ 	.word	0x00005230


	//   ....[138]....
        /*06b0*/ 	.word	0x00005260


	//   ....[139]....
        /*06b4*/ 	.word	0x00005290


	//   ....[140]....
        /*06b8*/ 	.word	0x000052c0


	//   ....[141]....
        /*06bc*/ 	.word	0x000053e0


	//   ....[142]....
        /*06c0*/ 	.word	0x000053f0


	//   ....[143]....
        /*06c4*/ 	.word	0x00005440


	//   ....[144]....
        /*06c8*/ 	.word	0x00005470


	//   ....[145]....
        /*06cc*/ 	.word	0x000054a0


	//   ....[146]....
        /*06d0*/ 	.word	0x000054d0


	//   ....[147]....
        /*06d4*/ 	.word	0x00005500


	//   ....[148]....
        /*06d8*/ 	.word	0x00005530


	//   ....[149]....
        /*06dc*/ 	.word	0x00005560


	//   ....[150]....
        /*06e0*/ 	.word	0x00005600


	//   ....[151]....
        /*06e4*/ 	.word	0x00005620


	//   ....[152]....
        /*06e8*/ 	.word	0x00005630


	//   ....[153]....
        /*06ec*/ 	.word	0x00005680


	//   ....[154]....
        /*06f0*/ 	.word	0x000056b0


	//   ....[155]....
        /*06f4*/ 	.word	0x000056e0


	//   ....[156]....
        /*06f8*/ 	.word	0x00005710


	//   ....[157]....
        /*06fc*/ 	.word	0x00005740


	//   ....[158]....
        /*0700*/ 	.word	0x00005770


	//   ....[159]....
        /*0704*/ 	.word	0x000058a0


	//   ....[160]....
        /*0708*/ 	.word	0x00005d40


	//   ....[161]....
        /*070c*/ 	.word	0x00006070


	//   ....[162]....
        /*0710*/ 	.word	0x00006130


	//   ....[163]....
        /*0714*/ 	.word	0x000061f0


	//   ....[164]....
        /*0718*/ 	.word	0x000062b0


	//   ....[165]....
        /*071c*/ 	.word	0x00006370


	//   ....[166]....
        /*0720*/ 	.word	0x00006430


	//   ....[167]....
        /*0724*/ 	.word	0x000064f0


	//   ....[168]....
        /*0728*/ 	.word	0x000065b0


	//   ....[169]....
        /*072c*/ 	.word	0x00006670


	//   ....[170]....
        /*0730*/ 	.word	0x00006730


	//   ....[171]....
        /*0734*/ 	.word	0x000067f0


	//   ....[172]....
        /*0738*/ 	.word	0x000068b0


	//   ....[173]....
        /*073c*/ 	.word	0x00006970


	//   ....[174]....
        /*0740*/ 	.word	0x00006a30


	//   ....[175]....
        /*0744*/ 	.word	0x00006af0


	//   ....[176]....
        /*0748*/ 	.word	0x00006bb0


	//   ....[177]....
        /*074c*/ 	.word	0x00006c70


	//   ....[178]....
        /*0750*/ 	.word	0x00006e60


	//   ....[179]....
        /*0754*/ 	.word	0x00006f90


	//   ....[180]....
        /*0758*/ 	.word	0x000070c0


	//   ....[181]....
        /*075c*/ 	.word	0x000071f0


	//   ....[182]....
        /*0760*/ 	.word	0x00007320


	//   ....[183]....
        /*0764*/ 	.word	0x00007450


	//   ....[184]....
        /*0768*/ 	.word	0x00007580


	//   ....[185]....
        /*076c*/ 	.word	0x000076b0


	//   ....[186]....
        /*0770*/ 	.word	0x000077e0


	//   ....[187]....
        /*0774*/ 	.word	0x00007910


	//   ....[188]....
        /*0778*/ 	.word	0x00007a40


	//   ....[189]....
        /*077c*/ 	.word	0x00007b60


	//   ....[190]....
        /*0780*/ 	.word	0x00007c70


	//   ....[191]....
        /*0784*/ 	.word	0x00007d80


	//   ....[192]....
        /*0788*/ 	.word	0x00007e90


	//   ....[193]....
        /*078c*/ 	.word	0x00007fa0


	//   ....[194]....
        /*0790*/ 	.word	0x000080b0


	//   ....[195]....
        /*0794*/ 	.word	0x00008eb0


	//   ....[196]....
        /*0798*/ 	.word	0x00008f40


	//   ....[197]....
        /*079c*/ 	.word	0x00008fc0


	//   ....[198]....
        /*07a0*/ 	.word	0x00009050


	//   ....[199]....
        /*07a4*/ 	.word	0x000090d0


	//   ....[200]....
        /*07a8*/ 	.word	0x00009160


	//   ....[201]....
        /*07ac*/ 	.word	0x000091e0


	//   ....[202]....
        /*07b0*/ 	.word	0x00009270


	//   ....[203]....
        /*07b4*/ 	.word	0x000092f0


	//   ....[204]....
        /*07b8*/ 	.word	0x00009380


	//   ....[205]....
        /*07bc*/ 	.word	0x00009400


	//   ....[206]....
        /*07c0*/ 	.word	0x00009490


	//   ....[207]....
        /*07c4*/ 	.word	0x00009510


	//   ....[208]....
        /*07c8*/ 	.word	0x000095a0


	//   ....[209]....
        /*07cc*/ 	.word	0x00009620


	//   ....[210]....
        /*07d0*/ 	.word	0x000096b0


	//   ....[211]....
        /*07d4*/ 	.word	0x00009730


	//   ....[212]....
        /*07d8*/ 	.word	0x00009890


	//   ....[213]....
        /*07dc*/ 	.word	0x00009960


	//   ....[214]....
        /*07e0*/ 	.word	0x00009a10


	//   ....[215]....
        /*07e4*/ 	.word	0x00009ad0


	//   ....[216]....
        /*07e8*/ 	.word	0x00009b80


	//   ....[217]....
        /*07ec*/ 	.word	0x00009c40


	//   ....[218]....
        /*07f0*/ 	.word	0x00009cf0


	//   ....[219]....
        /*07f4*/ 	.word	0x00009db0


	//   ....[220]....
        /*07f8*/ 	.word	0x00009e60


	//   ....[221]....
        /*07fc*/ 	.word	0x00009f20


	//   ....[222]....
        /*0800*/ 	.word	0x00009fd0


	//   ....[223]....
        /*0804*/ 	.word	0x0000a090


	//   ....[224]....
        /*0808*/ 	.word	0x0000a140


	//   ....[225]....
        /*080c*/ 	.word	0x0000a200


	//   ....[226]....
        /*0810*/ 	.word	0x0000a2a0


	//   ....[227]....
        /*0814*/ 	.word	0x0000a360


	//   ....[228]....
        /*0818*/ 	.word	0x0000a400


	//   ....[229]....
        /*081c*/ 	.word	0x0000a470


	//   ....[230]....
        /*0820*/ 	.word	0x0000a4e0


	//   ....[231]....
        /*0824*/ 	.word	0x0000a550


	//   ....[232]....
        /*0828*/ 	.word	0x0000a5c0


	//   ....[233]....
        /*082c*/ 	.word	0x0000a630


	//----- nvinfo : EIATTR_VRC_CTA_INIT_COUNT
	.align		4
.L_224:
        /*0830*/ 	.byte	0x02, 0x4a
	.zero		1
	.zero		1


	//----- nvinfo : EIATTR_EXIT_INSTR_OFFSETS
	.align		4
        /*0834*/ 	.byte	0x04, 0x1c
        /*0836*/ 	.short	(.L_226 - .L_225)


	//   ....[0]....
.L_225:
        /*0838*/ 	.word	0x00002570


	//   ....[1]....
        /*083c*/ 	.word	0x000028d0


	//   ....[2]....
        /*0840*/ 	.word	0x000028f0


	//   ....[3]....
        /*0844*/ 	.word	0x00009740


	//   ....[4]....
        /*0848*/ 	.word	0x0000a410


	//----- nvinfo : EIATTR_MAX_THREADS
	.align		4
.L_226:
        /*084c*/ 	.byte	0x04, 0x05
        /*084e*/ 	.short	(.L_228 - .L_227)
.L_227:
        /*0850*/ 	.word	0x00000180
        /*0854*/ 	.word	0x00000001
        /*0858*/ 	.word	0x00000001


	//----- nvinfo : EIATTR_CRS_STACK_SIZE
	.align		4
.L_228:
        /*085c*/ 	.byte	0x04, 0x1e
        /*085e*/ 	.short	(.L_230 - .L_229)
.L_229:
        /*0860*/ 	.word	0x00000000


	//----- nvinfo : EIATTR_CBANK_PARAM_SIZE
	.align		4
.L_230:
        /*0864*/ 	.byte	0x03, 0x19
        /*0866*/ 	.short	0x004d


	//----- nvinfo : EIATTR_PARAM_CBANK
	.align		4
        /*0868*/ 	.byte	0x04, 0x0a
        /*086a*/ 	.short	(.L_232 - .L_231)
	.align		4
.L_231:
        /*086c*/ 	.word	index@(.nv.constant0._ZN3cub18CUB_300001_SM_10006detail10radix_sort29DeviceRadixSortOnesweepKernelINS1_5radix10policy_hubIiiyE10Policy1000ELNS0_9SortOrderE0EiiyiiNS1_21identity_decomposer_tEEEvPT5_SB_PT3_PKSC_PT1_PKSG_PT2_PKSK_T4_iiT6_)
        /*0870*/ 	.short	0x0380
        /*0872*/ 	.short	0x004d


	//----- nvinfo : EIATTR_SW_WAR
	.align		4
.L_232:
        /*0874*/ 	.byte	0x04, 0x36
        /*0876*/ 	.short	(.L_234 - .L_233)
.L_233:
        /*0878*/ 	.word	0x00000008
.L_234:


//--------------------- .nv.info._ZN3cub18CUB_300001_SM_10006detail10radix_sort33DeviceRadixSortExclusiveSumKernelINS1_5radix10policy_hubIiiyE10Policy1000EyEEvPT0_ --------------------------
	.section	.nv.info._ZN3cub18CUB_300001_SM_10006detail10radix_sort33DeviceRadixSortExclusiveSumKernelINS1_5radix10policy_hubIiiyE10Policy1000EyEEvPT0_,"",@"SHT_CUDA_INFO"
	.sectionflags	@""
	.align	4


	//----- nvinfo : EIATTR_CUDA_API_VERSION
	.align		4
        /*0000*/ 	.byte	0x04, 0x37
        /*0002*/ 	.short	(.L_236 - .L_235)
.L_235:
        /*0004*/ 	.word	0x00000082


	//----- nvinfo : EIATTR_KPARAM_INFO
	.align		4
.L_236:
        /*0008*/ 	.byte	0x04, 0x17
        /*000a*/ 	.short	(.L_238 - .L_237)
.L_237:
        /*000c*/ 	.word	0x00000000
        /*0010*/ 	.short	0x0000
        /*0012*/ 	.short	0x0000
        /*0014*/ 	.byte	0x00, 0xf5, 0x21, 0x00


	//----- nvinfo : EIATTR_SPARSE_MMA_MASK
	.align		4
.L_238:
        /*0018*/ 	.byte	0x03, 0x50
        /*001a*/ 	.short	0x0000


	//----- nvinfo : EIATTR_MAXREG_COUNT
	.align		4
        /*001c*/ 	.byte	0x03, 0x1b
        /*001e*/ 	.short	0x00ff


	//----- nvinfo : EIATTR_NUM_BARRIERS
	.align		4
        /*0020*/ 	.byte	0x02, 0x4c
        /*0022*/ 	.byte	0x01
	.zero		1


	//----- nvinfo : EIATTR_MERCURY_ISA_VERSION
	.align		4
        /*0024*/ 	.byte	0x03, 0x5f
        /*0026*/ 	.short	0x0101


	//----- nvinfo : EIATTR_COOP_GROUP_MASK_REGIDS
	.align		4
        /*0028*/ 	.byte	0x04, 0x29
        /*002a*/ 	.short	(.L_240 - .L_239)


	//   ....[0]....
.L_239:
        /*002c*/ 	.word	0xffffffff


	//   ....[1]....
        /*0030*/ 	.word	0xffffffff


	//   ....[2]....
        /*0034*/ 	.word	0xffffffff


	//   ....[3]....
        /*0038*/ 	.word	0xffffffff


	//   ....[4]....
        /*003c*/ 	.word	0xffffffff


	//   ....[5]....
        /*0040*/ 	.word	0xffffffff


	//   ....[6]....
        /*0044*/ 	.word	0xffffffff


	//   ....[7]....
        /*0048*/ 	.word	0xffffffff


	//   ....[8]....
        /*004c*/ 	.word	0xffffffff


	//   ....[9]....
        /*0050*/ 	.word	0xffffffff


	//   ....[10]....
        /*0054*/ 	.word	0x05000015


	//   ....[11]....
        /*0058*/ 	.word	0x05000015


	//   ....[12]....
        /*005c*/ 	.word	0x05000015


	//   ....[13]....
        /*0060*/ 	.word	0x05000015


	//   ....[14]....
        /*0064*/ 	.word	0x05000015


	//   ....[15]....
        /*0068*/ 	.word	0x05000015


	//   ....[16]....
        /*006c*/ 	.word	0x05000015


	//   ....[17]....
        /*0070*/ 	.word	0x05000015


	//   ....[18]....
        /*0074*/ 	.word	0x05000015


	//   ....[19]....
        /*0078*/ 	.word	0x05000015


	//----- nvinfo : EIATTR_COOP_GROUP_INSTR_OFFSETS
	.align		4
.L_240:
        /*007c*/ 	.byte	0x04, 0x28
        /*007e*/ 	.short	(.L_242 - .L_241)


	//   ....[0]....
.L_241:
        /*0080*/ 	.word	0x00000250


	//   ....[1]....
        /*0084*/ 	.word	0x00000260


	//   ....[2]....
        /*0088*/ 	.word	0x000002a0


	//   ....[3]....
        /*008c*/ 	.word	0x000002c0


	//   ....[4]....
        /*0090*/ 	.word	0x00000310


	//   ....[5]....
        /*0094*/ 	.word	0x00000320


	//   ....[6]....
        /*0098*/ 	.word	0x00000360


	//   ....[7]....
        /*009c*/ 	.word	0x00000380


	//   ....[8]....
        /*00a0*/ 	.word	0x000003d0


	//   ....[9]....
        /*00a4*/ 	.word	0x000003e0


	//   ....[10]....
        /*00a8*/ 	.word	0x00000660


	//   ....[11]....
        /*00ac*/ 	.word	0x000006b0


	//   ....[12]....
        /*00b0*/ 	.word	0x00000740


	//   ....[13]....
        /*00b4*/ 	.word	0x00000790


	//   ....[14]....
        /*00b8*/ 	.word	0x00000820


	//   ....[15]....
        /*00bc*/ 	.word	0x00000870


	//   ....[16]....
        /*00c0*/ 	.word	0x00000900


	//   ....[17]....
        /*00c4*/ 	.word	0x00000950


	//   ....[18]....
        /*00c8*/ 	.word	0x000009e0


	//   ....[19]....
        /*00cc*/ 	.word	0x00000a30


	//----- nvinfo : EIATTR_VRC_CTA_INIT_COUNT
	.align		4
.L_242:
        /*00d0*/ 	.byte	0x02, 0x4a
	.zero		1
	.zero		1


	//----- nvinfo : EIATTR_EXIT_INSTR_OFFSETS
	.align		4
        /*00d4*/ 	.byte	0x04, 0x1c
        /*00d6*/ 	.short	(.L_244 - .L_243)


	//   ....[0]....
.L_243:
        /*00d8*/ 	.word	0x000005d0


	//   ....[1]....
        /*00dc*/ 	.word	0x00000600


	//----- nvinfo : EIATTR_CRS_STACK_SIZE
	.align		4
.L_244:
        /*00e0*/ 	.byte	0x04, 0x1e
        /*00e2*/ 	.short	(.L_246 - .L_245)
.L_245:
        /*00e4*/ 	.word	0x00000000


	//----- nvinfo : EIATTR_CBANK_PARAM_SIZE
	.align		4
.L_246:
        /*00e8*/ 	.byte	0x03, 0x19
        /*00ea*/ 	.short	0x0008


	//----- nvinfo : EIATTR_PARAM_CBANK
	.align		4
        /*00ec*/ 	.byte	0x04, 0x0a
        /*00ee*/ 	.short	(.L_248 - .L_247)
	.align		4
.L_247:
        /*00f0*/ 	.word	index@(.nv.constant0._ZN3cub18CUB_300001_SM_10006detail10radix_sort33DeviceRadixSortExclusiveSumKernelINS1_5radix10policy_hubIiiyE10Policy1000EyEEvPT0_)
        /*00f4*/ 	.short	0x0380
        /*00f6*/ 	.short	0x0008


	//----- nvinfo : EIATTR_SW_WAR
	.align		4
.L_248:
        /*00f8*/ 	.byte	0x04, 0x36
        /*00fa*/ 	.short	(.L_250 - .L_249)
.L_249:
        /*00fc*/ 	.word	0x00000008
.L_250:


//--------------------- .nv.info._ZN3cub18CUB_300001_SM_10006detail10radix_sort30DeviceRadixSortHistogramKernelINS1_5radix10policy_hubIiiyE10Policy1000ELNS0_9SortOrderE0EiyNS1_21identity_decomposer_tEEEvPT2_PKT1_SA_iiT3_ --------------------------
	.section	.nv.info._ZN3cub18CUB_300001_SM_10006detail10radix_sort30DeviceRadixSortHistogramKernelINS1_5radix10policy_hubIiiyE10Policy1000ELNS0_9SortOrderE0EiyNS1_21identity_decomposer_tEEEvPT2_PKT1_SA_iiT3_,"",@"SHT_CUDA_INFO"
	.sectionflags	@""
	.align	4


	//----- nvinfo : EIATTR_CUDA_API_VERSION
	.align		4
        /*0000*/ 	.byte	0x04, 0x37
        /*0002*/ 	.short	(.L_252 - .L_251)
.L_251:
        /*0004*/ 	.word	0x00000082


	//----- nvinfo : EIATTR_KPARAM_INFO
	.align		4
.L_252:
        /*0008*/ 	.byte	0x04, 0x17
        /*000a*/ 	.short	(.L_254 - .L_253)
.L_253:
        /*000c*/ 	.word	0x00000000
        /*0010*/ 	.short	0x0005
        /*0012*/ 	.short	0x0020
        /*0014*/ 	.byte	0x00, 0xf0, 0x05, 0x00


	//----- nvinfo : EIATTR_KPARAM_INFO
	.align		4
.L_254:
        /*0018*/ 	.byte	0x04, 0x17
        /*001a*/ 	.short	(.L_256 - .L_255)
.L_255:
        /*001c*/ 	.word	0x00000000
        /*0020*/ 	.short	0x0004
        /*0022*/ 	.short	0x001c
        /*0024*/ 	.byte	0x00, 0xf0, 0x11, 0x00


	//----- nvinfo : EIATTR_KPARAM_INFO
	.align		4
.L_256:
        /*0028*/ 	.byte	0x04, 0x17
        /*002a*/ 	.short	(.L_258 - .L_257)
.L_257:
        /*002c*/ 	.word	0x00000000
        /*0030*/ 	.short	0x0003
        /*0032*/ 	.short	0x0018
        /*0034*/ 	.byte	0x00, 0xf0, 0x11, 0x00


	//----- nvinfo : EIATTR_KPARAM_INFO
	.align		4
.L_258:
        /*0038*/ 	.byte	0x04, 0x17
        /*003a*/ 	.short	(.L_260 - .L_259)
.L_259:
        /*003c*/ 	.word	0x00000000
        /*0040*/ 	.short	0x0002
        /*0042*/ 	.short	0x0010
        /*0044*/ 	.byte	0x00, 0xf0, 0x21, 0x00


	//----- nvinfo : EIATTR_KPARAM_INFO
	.align		4
.L_260:
        /*0048*/ 	.byte	0x04, 0x17
        /*004a*/ 	.short	(.L_262 - .L_261)
.L_261:
        /*004c*/ 	.word	0x00000000
        /*0050*/ 	.short	0x0001
        /*0052*/ 	.short	0x0008
        /*0054*/ 	.byte	0x00, 0xf5, 0x21, 0x00


	//----- nvinfo : EIATTR_KPARAM_INFO
	.align		4
.L_262:
        /*0058*/ 	.byte	0x04, 0x17
        /*005a*/ 	.short	(.L_264 - .L_263)
.L_263:
        /*005c*/ 	.word	0x00000000
        /*0060*/ 	.short	0x0000
        /*0062*/ 	.short	0x0000
        /*0064*/ 	.byte	0x00, 0xf5, 0x21, 0x00


	//----- nvinfo : EIATTR_SPARSE_MMA_MASK
	.align		4
.L_264:
        /*0068*/ 	.byte	0x03, 0x50
        /*006a*/ 	.short	0x0000


	//----- nvinfo : EIATTR_MAXREG_COUNT
	.align		4
        /*006c*/ 	.byte	0x03, 0x1b
        /*006e*/ 	.short	0x00ff


	//----- nvinfo : EIATTR_NUM_BARRIERS
	.align		4
        /*0070*/ 	.byte	0x02, 0x4c
        /*0072*/ 	.byte	0x01
	.zero		1


	//----- nvinfo : EIATTR_MERCURY_ISA_VERSION
	.align		4
        /*0074*/ 	.byte	0x03, 0x5f
        /*0076*/ 	.short	0x0101


	//----- nvinfo : EIATTR_VRC_CTA_INIT_COUNT
	.align		4
        /*0078*/ 	.byte	0x02, 0x4a
	.zero		1
	.zero		1


	//----- nvinfo : EIATTR_EXIT_INSTR_OFFSETS
	.align		4
        /*007c*/ 	.byte	0x04, 0x1c
        /*007e*/ 	.short	(.L_266 - .L_265)


	//   ....[0]....
.L_265:
        /*0080*/ 	.word	0x00000040


	//   ....[1]....
        /*0084*/ 	.word	0x00002ee0


	//----- nvinfo : EIATTR_MAX_THREADS
	.align		4
.L_266:
        /*0088*/ 	.byte	0x04, 0x05
        /*008a*/ 	.short	(.L_268 - .L_267)
.L_267:
        /*008c*/ 	.word	0x00000080
        /*0090*/ 	.word	0x00000001
        /*0094*/ 	.word	0x00000001


	//----- nvinfo : EIATTR_CRS_STACK_SIZE
	.align		4
.L_268:
        /*0098*/ 	.byte	0x04, 0x1e
        /*009a*/ 	.short	(.L_270 - .L_269)
.L_269:
        /*009c*/ 	.word	0x00000000


	//----- nvinfo : EIATTR_CBANK_PARAM_SIZE
	.align		4
.L_270:
        /*00a0*/ 	.byte	0x03, 0x19
        /*00a2*/ 	.short	0x0021


	//----- nvinfo : EIATTR_PARAM_CBANK
	.align		4
        /*00a4*/ 	.byte	0x04, 0x0a
        /*00a6*/ 	.short	(.L_272 - .L_271)
	.align		4
.L_271:
        /*00a8*/ 	.word	index@(.nv.constant0._ZN3cub18CUB_300001_SM_10006detail10radix_sort30DeviceRadixSortHistogramKernelINS1_5radix10policy_hubIiiyE10Policy1000ELNS0_9SortOrderE0EiyNS1_21identity_decomposer_tEEEvPT2_PKT1_SA_iiT3_)
        /*00ac*/ 	.short	0x0380
        /*00ae*/ 	.short	0x0021


	//----- nvinfo : EIATTR_SW_WAR
	.align		4
.L_272:
        /*00b0*/ 	.byte	0x04, 0x36
        /*00b2*/ 	.short	(.L_274 - .L_273)
.L_273:
        /*00b4*/ 	.word	0x00000008
.L_274:


//--------------------- .nv.info._ZN3cub18CUB_300001_SM_10006detail10radix_sort31DeviceRadixSortSingleTileKernelINS1_5radix10policy_hubIiiyE10Policy1000ELNS0_9SortOrderE0EiiyNS1_21identity_decomposer_tEEEvPKT1_PSA_PKT2_PSE_T3_iiT4_ --------------------------
	.section	.nv.info._ZN3cub18CUB_300001_SM_10006detail10radix_sort31DeviceRadixSortSingleTileKernelINS1_5radix10policy_hubIiiyE10Policy1000ELNS0_9SortOrderE0EiiyNS1_21identity_decomposer_tEEEvPKT1_PSA_PKT2_PSE_T3_iiT4_,"",@"SHT_CUDA_INFO"
	.sectionflags	@""
	.align	4


	//----- nvinfo : EIATTR_CUDA_API_VERSION
	.align		4
        /*0000*/ 	.byte	0x04, 0x37
        /*0002*/ 	.short	(.L_276 - .L_275)
.L_275:
        /*0004*/ 	.word	0x00000082


	//----- nvinfo : EIATTR_KPARAM_INFO
	.align		4
.L_276:
        /*0008*/ 	.byte	0x04, 0x17
        /*000a*/ 	.short	(.L_278 - .L_277)
.L_277:
        /*000c*/ 	.word	0x00000000
        /*0010*/ 	.short	0x0007
        /*0012*/ 	.short	0x0030
        /*0014*/ 	.byte	0x00, 0xf0, 0x05, 0x00


	//----- nvinfo : EIATTR_KPARAM_INFO
	.align		4
.L_278:
        /*0018*/ 	.byte	0x04, 0x17
        /*001a*/ 	.short	(.L_280 - .L_279)
.L_279:
        /*001c*/ 	.word	0x00000000
        /*0020*/ 	.short	0x0006
        /*0022*/ 	.short	0x002c
        /*0024*/ 	.byte	0x00, 0xf0, 0x11, 0x00


	//----- nvinfo : EIATTR_KPARAM_INFO
	.align		4
.L_280:
        /*0028*/ 	.byte	0x04, 0x17
        /*002a*/ 	.short	(.L_282 - .L_281)
.L_281:
        /*002c*/ 	.word	0x00000000
        /*0030*/ 	.short	0x0005
        /*0032*/ 	.short	0x0028
        /*0034*/ 	.byte	0x00, 0xf0, 0x11, 0x00


	//----- nvinfo : EIATTR_KPARAM_INFO
	.align		4
.L_282:
        /*0038*/ 	.byte	0x04, 0x17
        /*003a*/ 	.short	(.L_284 - .L_283)
.L_283:
        /*003c*/ 	.word	0x00000000
        /*0040*/ 	.short	0x0004
        /*0042*/ 	.short	0x0020
        /*0044*/ 	.byte	0x00, 0xf0, 0x21, 0x00


	//----- nvinfo : EIATTR_KPARAM_INFO
	.align		4
.L_284:
        /*0048*/ 	.byte	0x04, 0x17
        /*004a*/ 	.short	(.L_286 - .L_285)
.L_285:
        /*004c*/ 	.word	0x00000000
        /*0050*/ 	.short	0x0003
        /*0052*/ 	.short	0x0018
        /*0054*/ 	.byte	0x00, 0xf5, 0x21, 0x00


	//----- nvinfo : EIATTR_KPARAM_INFO
	.align		4
.L_286:
        /*0058*/ 	.byte	0x04, 0x17
        /*005a*/ 	.short	(.L_288 - .L_287)
.L_287:
        /*005c*/ 	.word	0x00000000
        /*0060*/ 	.short	0x0002
        /*0062*/ 	.short	0x0010
        /*0064*/ 	.byte	0x00, 0xf5, 0x21, 0x00


	//----- nvinfo : EIATTR_KPARAM_INFO
	.align		4
.L_288:
        /*0068*/ 	.byte	0x04, 0x17
        /*006a*/ 	.short	(.L_290 - .L_289)
.L_289:
        /*006c*/ 	.word	0x00000000
        /*0070*/ 	.short	0x0001
        /*0072*/ 	.short	0x0008
        /*0074*/ 	.byte	0x00, 0xf5, 0x21, 0x00


	//----- nvinfo : EIATTR_KPARAM_INFO
	.align		4
.L_290:
        /*0078*/ 	.byte	0x04, 0x17
        /*007a*/ 	.short	(.L_292 - .L_291)
.L_291:
        /*007c*/ 	.word	0x00000000
        /*0080*/ 	.short	0x0000
        /*0082*/ 	.short	0x0000
        /*0084*/ 	.byte	0x00, 0xf5, 0x21, 0x00


	//----- nvinfo : EIATTR_SPARSE_MMA_MASK
	.align		4
.L_292:
        /*0088*/ 	.byte	0x03, 0x50
        /*008a*/ 	.short	0x0000


	//----- nvinfo : EIATTR_MAXREG_COUNT
	.align		4
        /*008c*/ 	.byte	0x03, 0x1b
        /*008e*/ 	.short	0x00ff


	//----- nvinfo : EIATTR_NUM_BARRIERS
	.align		4
        /*0090*/ 	.byte	0x02, 0x4c
        /*0092*/ 	.byte	0x01
	.zero		1


	//----- nvinfo : EIATTR_MERCURY_ISA_VERSION
	.align		4
        /*0094*/ 	.byte	0x03, 0x5f
        /*0096*/ 	.short	0x0101


	//----- nvinfo : EIATTR_COOP_GROUP_MASK_REGIDS
	.align		4
        /*0098*/ 	.byte	0x04, 0x29
        /*009a*/ 	.short	(.L_294 - .L_293)


	//   ....[0]....
.L_293:
        /*009c*/ 	.word	0xffffffff


	//   ....[1]....
        /*00a0*/ 	.word	0xffffffff


	//   ....[2]....
        /*00a4*/ 	.word	0xffffffff


	//   ....[3]....
        /*00a8*/ 	.word	0xffffffff


	//   ....[4]....
        /*00ac*/ 	.word	0xffffffff


	//----- nvinfo : EIATTR_COOP_GROUP_INSTR_OFFSETS
	.align		4
.L_294:
        /*00b0*/ 	.byte	0x04, 0x28
        /*00b2*/ 	.short	(.L_296 - .L_295)


	//   ....[0]....
.L_295:
        /*00b4*/ 	.word	0x00001e20


	//   ....[1]....
        /*00b8*/ 	.word	0x00001e40


	//   ....[2]....
        /*00bc*/ 	.word	0x00001e60


	//   ....[3]....
        /*00c0*/ 	.word	0x00001e80


	//   ....[4]....
        /*00c4*/ 	.word	0x00001ea0


	//----- nvinfo : EIATTR_VRC_CTA_INIT_COUNT
	.align		4
.L_296:
        /*00c8*/ 	.byte	0x02, 0x4a
	.zero		1
	.zero		1


	//----- nvinfo : EIATTR_EXIT_INSTR_OFFSETS
	.align		4
        /*00cc*/ 	.byte	0x04, 0x1c
        /*00ce*/ 	.short	(.L_298 - .L_297)


	//   ....[0]....
.L_297:
        /*00d0*/ 	.word	0x00003bf0


	//   ....[1]....
        /*00d4*/ 	.word	0x00003c40


	//----- nvinfo : EIATTR_MAX_THREADS
	.align		4
.L_298:
        /*00d8*/ 	.byte	0x04, 0x05
        /*00da*/ 	.short	(.L_300 - .L_299)
.L_299:
        /*00dc*/ 	.word	0x00000100
        /*00e0*/ 	.word	0x00000001
        /*00e4*/ 	.word	0x00000001


	//----- nvinfo : EIATTR_CBANK_PARAM_SIZE
	.align		4
.L_300:
        /*00e8*/ 	.byte	0x03, 0x19
        /*00ea*/ 	.short	0x0031


	//----- nvinfo : EIATTR_PARAM_CBANK
	.align		4
        /*00ec*/ 	.byte	0x04, 0x0a
        /*00ee*/ 	.short	(.L_302 - .L_301)
	.align		4
.L_301:
        /*00f0*/ 	.word	index@(.nv.constant0._ZN3cub18CUB_300001_SM_10006detail10radix_sort31DeviceRadixSortSingleTileKernelINS1_5radix10policy_hubIiiyE10Policy1000ELNS0_9SortOrderE0EiiyNS1_21identity_decomposer_tEEEvPKT1_PSA_PKT2_PSE_T3_iiT4_)
        /*00f4*/ 	.short	0x0380
        /*00f6*/ 	.short	0x0031


	//----- nvinfo : EIATTR_SW_WAR
	.align		4
.L_302:
        /*00f8*/ 	.byte	0x04, 0x36
        /*00fa*/ 	.short	(.L_304 - .L_303)
.L_303:
        /*00fc*/ 	.word	0x00000008
.L_304:


//--------------------- .nv.info._ZN3cub18CUB_300001_SM_10006detail6reduce28DeviceReduceSingleTileKernelINS2_10policy_hubIlyN4cuda3std3__44plusIlEEE10Policy1000EPlSC_iS9_llNS7_10__identityEEEvT0_T1_T2_T3_T4_T6_ --------------------------
	.section	.nv.info._ZN3cub18CUB_300001_SM_10006detail6reduce28DeviceReduceSingleTileKernelINS2_10policy_hubIlyN4cuda3std3__44plusIlEEE10Policy1000EPlSC_iS9_llNS7_10__identityEEEvT0_T1_T2_T3_T4_T6_,"",@"SHT_CUDA_INFO"
	.sectionflags	@""
	.align	4


	//----- nvinfo : EIATTR_CUDA_API_VERSION
	.align		4
        /*0000*/ 	.byte	0x04, 0x37
        /*0002*/ 	.short	(.L_306 - .L_305)
.L_305:
        /*0004*/ 	.word	0x00000082


	//----- nvinfo : EIATTR_KPARAM_INFO
	.align		4
.L_306:
        /*0008*/ 	.byte	0x04, 0x17
        /*000a*/ 	.short	(.L_308 - .L_307)
.L_307:
        /*000c*/ 	.word	0x00000000
        /*0010*/ 	.short	0x0005
        /*0012*/ 	.short	0x0020
        /*0014*/ 	.byte	0x00, 0xf0, 0x05, 0x00


	//----- nvinfo : EIATTR_KPARAM_INFO
	.align		4
.L_308:
        /*0018*/ 	.byte	0x04, 0x17
        /*001a*/ 	.short	(.L_310 - .L_309)
.L_309:
        /*001c*/ 	.word	0x00000000
        /*0020*/ 	.short	0x0004
        /*0022*/ 	.short	0x0018
        /*0024*/ 	.byte	0x00, 0xf0, 0x21, 0x00


	//----- nvinfo : EIATTR_KPARAM_INFO
	.align		4
.L_310:
        /*0028*/ 	.byte	0x04, 0x17
        /*002a*/ 	.short	(.L_312 - .L_311)
.L_311:
        /*002c*/ 	.word	0x00000000
        /*0030*/ 	.short	0x0003
        /*0032*/ 	.short	0x0014
        /*0034*/ 	.byte	0x00, 0xf0, 0x05, 0x00


	//----- nvinfo : EIATTR_KPARAM_INFO
	.align		4
.L_312:
        /*0038*/ 	.byte	0x04, 0x17
        /*003a*/ 	.short	(.L_314 - .L_313)
.L_313:
        /*003c*/ 	.word	0x00000000
        /*0040*/ 	.short	0x0002
        /*0042*/ 	.short	0x0010
        /*0044*/ 	.byte	0x00, 0xf0, 0x11, 0x00


	//----- nvinfo : EIATTR_KPARAM_INFO
	.align		4
.L_314:
        /*0048*/ 	.byte	0x04, 0x17
        /*004a*/ 	.short	(.L_316 - .L_315)
.L_315:
        /*004c*/ 	.word	0x00000000
        /*0050*/ 	.short	0x0001
        /*0052*/ 	.short	0x0008
        /*0054*/ 	.byte	0x00, 0xf5, 0x21, 0x00


	//----- nvinfo : EIATTR_KPARAM_INFO
	.align		4
.L_316:
        /*0058*/ 	.byte	0x04, 0x17
        /*005a*/ 	.short	(.L_318 - .L_317)
.L_317:
        /*005c*/ 	.word	0x00000000
        /*0060*/ 	.short	0x0000
        /*0062*/ 	.short	0x0000
        /*0064*/ 	.byte	0x00, 0xf5, 0x21, 0x00


	//----- nvinfo : EIATTR_SPARSE_MMA_MASK
	.align		4
.L_318:
        /*0068*/ 	.byte	0x03, 0x50
        /*006a*/ 	.short	0x0000


	//----- nvinfo : EIATTR_MAXREG_COUNT
	.align		4
        /*006c*/ 	.byte	0x03, 0x1b
        /*006e*/ 	.short	0x0080


	//----- nvinfo : EIATTR_NUM_BARRIERS
	.align		4
        /*0070*/ 	.byte	0x02, 0x4c
        /*0072*/ 	.byte	0x01
	.zero		1


	//----- nvinfo : EIATTR_MERCURY_ISA_VERSION
	.align		4
        /*0074*/ 	.byte	0x03, 0x5f
        /*0076*/ 	.short	0x0101


	//----- nvinfo : EIATTR_COOP_GROUP_MASK_REGIDS
	.align		4
        /*0078*/ 	.byte	0x04, 0x29
        /*007a*/ 	.short	(.L_320 - .L_319)


	//   ....[0]....
.L_319:
        /*007c*/ 	.word	0xffffffff


	//   ....[1]....
        /*0080*/ 	.word	0xffffffff


	//   ....[2]....
        /*0084*/ 	.word	0xffffffff


	//   ....[3]....
        /*0088*/ 	.word	0xffffffff


	//   ....[4]....
        /*008c*/ 	.word	0xffffffff


	//   ....[5]....
        /*0090*/ 	.word	0xffffffff


	//   ....[6]....
        /*0094*/ 	.word	0xffffffff


	//   ....[7]....
        /*0098*/ 	.word	0xffffffff


	//   ....[8]....
        /*009c*/ 	.word	0xffffffff


	//   ....[9]....
        /*00a0*/ 	.word	0xffffffff


	//   ....[10]....
        /*00a4*/ 	.word	0xffffffff


	//   ....[11]....
        /*00a8*/ 	.word	0xffffffff


	//   ....[12]....
        /*00ac*/ 	.word	0xffffffff


	//   ....[13]....
        /*00b0*/ 	.word	0xffffffff


	//   ....[14]....
        /*00b4*/ 	.word	0xffffffff


	//   ....[15]....
        /*00b8*/ 	.word	0xffffffff


	//   ....[16]....
        /*00bc*/ 	.word	0xffffffff


	//   ....[17]....
        /*00c0*/ 	.word	0xffffffff


	//   ....[18]....
        /*00c4*/ 	.word	0xffffffff


	//   ....[19]....
        /*00c8*/ 	.word	0xffffffff


	//   ....[20]....
        /*00cc*/ 	.word	0xffffffff


	//   ....[21]....
        /*00d0*/ 	.word	0xffffffff


	//   ....[22]....
        /*00d4*/ 	.word	0xffffffff


	//   ....[23]....
        /*00d8*/ 	.word	0xffffffff


	//   ....[24]....
        /*00dc*/ 	.word	0xffffffff


	//   ....[25]....
        /*00e0*/ 	.word	0xffffffff


	//   ....[26]....
        /*00e4*/ 	.word	0xffffffff


	//   ....[27]....
        /*00e8*/ 	.word	0xffffffff


	//   ....[28]....
        /*00ec*/ 	.word	0xffffffff


	//   ....[29]....
        /*00f0*/ 	.word	0xffffffff


	//----- nvinfo : EIATTR_COOP_GROUP_INSTR_OFFSETS
	.align		4
.L_320:
        /*00f4*/ 	.byte	0x04, 0x28
        /*00f6*/ 	.short	(.L_322 - .L_321)


	//   ....[0]....
.L_321:
        /*00f8*/ 	.word	0x00000970


	//   ....[1]....
        /*00fc*/ 	.word	0x00000980


	//   ....[2]....
        /*0100*/ 	.word	0x000009e0


	//   ....[3]....
        /*0104*/ 	.word	0x00000a00


	//   ....[4]....
        /*0108*/ 	.word	0x00000a50


	//   ....[5]....
        /*010c*/ 	.word	0x00000a70


	//   ....[6]....
        /*0110*/ 	.word	0x00000ab0


	//   ....[7]....
        /*0114*/ 	.word	0x00000af0


	//   ....[8]....
        /*0118*/ 	.word	0x00000b40


	//   ....[9]....
        /*011c*/ 	.word	0x00000b80


	//   ....[10]....
        /*0120*/ 	.word	0x00000e80


	//   ....[11]....
        /*0124*/ 	.word	0x00000e90


	//   ....[12]....
        /*0128*/ 	.word	0x00000f10


	//   ....[13]....
        /*012c*/ 	.word	0x00000f30


	//   ....[14]....
        /*0130*/ 	.word	0x00000f70


	//   ....[15]....
        /*0134*/ 	.word	0x00000fb0


	//   ....[16]....
        /*0138*/ 	.word	0x00001010


	//   ....[17]....
        /*013c*/ 	.word	0x00001040


	//   ....[18]....
        /*0140*/ 	.word	0x00001080


	//   ....[19]....
        /*0144*/ 	.word	0x000010c0


	//   ....[20]....
        /*0148*/ 	.word	0x000021b0


	//   ....[21]....
        /*014c*/ 	.word	0x000021c0


	//   ....[22]....
        /*0150*/ 	.word	0x00002240


	//   ....[23]....
        /*0154*/ 	.word	0x00002250


	//   ....[24]....
        /*0158*/ 	.word	0x000022b0


	//   ....[25]....
        /*015c*/ 	.word	0x000022d0


	//   ....[26]....
        /*0160*/ 	.word	0x00002310


	//   ....[27]....
        /*0164*/ 	.word	0x00002340


	//   ....[28]....
        /*0168*/ 	.word	0x00002380


	//   ....[29]....
        /*016c*/ 	.word	0x000023e0


	//----- nvinfo : EIATTR_VRC_CTA_INIT_COUNT
	.align		4
.L_322:
        /*0170*/ 	.byte	0x02, 0x4a
	.zero		1
	.zero		1


	//----- nvinfo : EIATTR_EXIT_INSTR_OFFSETS
	.align		4
        /*0174*/ 	.byte	0x04, 0x1c
        /*0176*/ 	.short	(.L_324 - .L_323)


	//   ....[0]....
.L_323:
        /*0178*/ 	.word	0x00000080


	//   ....[1]....
        /*017c*/ 	.word	0x000000c0


	//   ....[2]....
        /*0180*/ 	.word	0x00002650


	//   ....[3]....
        /*0184*/ 	.word	0x000026b0


	//----- nvinfo : EIATTR_MAX_THREADS
	.align		4
.L_324:
        /*0188*/ 	.byte	0x04, 0x05
        /*018a*/ 	.short	(.L_326 - .L_325)
.L_325:
        /*018c*/ 	.word	0x00000200
        /*0190*/ 	.word	0x00000001
        /*0194*/ 	.word	0x00000001


	//----- nvinfo : EIATTR_CRS_STACK_SIZE
	.align		4
.L_326:
        /*0198*/ 	.byte	0x04, 0x1e
        /*019a*/ 	.short	(.L_328 - .L_327)
.L_327:
        /*019c*/ 	.word	0x00000000


	//----- nvinfo : EIATTR_CBANK_PARAM_SIZE
	.align		4
.L_328:
        /*01a0*/ 	.byte	0x03, 0x19
        /*01a2*/ 	.short	0x0021


	//----- nvinfo : EIATTR_PARAM_CBANK
	.align		4
        /*01a4*/ 	.byte	0x04, 0x0a
        /*01a6*/ 	.short	(.L_330 - .L_329)
	.align		4
.L_329:
        /*01a8*/ 	.word	index@(.nv.constant0._ZN3cub18CUB_300001_SM_10006detail6reduce28DeviceReduceSingleTileKernelINS2_10policy_hubIlyN4cuda3std3__44plusIlEEE10Policy1000EPlSC_iS9_llNS7_10__identityEEEvT0_T1_T2_T3_T4_T6_)
        /*01ac*/ 	.short	0x0380
        /*01ae*/ 	.short	0x0021


	//----- nvinfo : EIATTR_SW_WAR
	.align		4
.L_330:
        /*01b0*/ 	.byte	0x04, 0x36
        /*01b2*/ 	.short	(.L_332 - .L_331)
.L_331:
        /*01b4*/ 	.word	0x00000008
.L_332:


//--------------------- .nv.info._ZN3cub18CUB_300001_SM_10006detail6reduce18DeviceReduceKernelINS2_10policy_hubIlyN4cuda3std3__44plusIlEEE10Policy1000EN6thrust24THRUST_300001_SM_1000_NS18transform_iteratorI7is_zeroNSD_10device_ptrIiEEllEEyS9_lNS7_10__identityEEEvT0_PT3_T1_NS0_13GridEvenShareISN_EET2_T4_ --------------------------
	.section	.nv.info._ZN3cub18CUB_300001_SM_10006detail6reduce18DeviceReduceKernelINS2_10policy_hubIlyN4cuda3std3__44plusIlEEE10Policy1000EN6thrust24THRUST_300001_SM_1000_NS18transform_iteratorI7is_zeroNSD_10device_ptrIiEEllEEyS9_lNS7_10__identityEEEvT0_PT3_T1_NS0_13GridEvenShareISN_EET2_T4_,"",@"SHT_CUDA_INFO"
	.sectionflags	@""
	.align	4


	//----- nvinfo : EIATTR_CUDA_API_VERSION
	.align		4
        /*0000*/ 	.byte	0x04, 0x37
        /*0002*/ 	.short	(.L_334 - .L_333)
.L_333:
        /*0004*/ 	.word	0x00000082


	//----- nvinfo : EIATTR_KPARAM_INFO
	.align		4
.L_334:
        /*0008*/ 	.byte	0x04, 0x17
        /*000a*/ 	.short	(.L_336 - .L_335)
.L_335:
        /*000c*/ 	.word	0x00000000
        /*0010*/ 	.short	0x0005
        /*0012*/ 	.short	0x0069
        /*0014*/ 	.byte	0x00, 0xf0, 0x05, 0x00


	//----- nvinfo : EIATTR_KPARAM_INFO
	.align		4
.L_336:
        /*0018*/ 	.byte	0x04, 0x17
        /*001a*/ 	.short	(.L_338 - .L_337)
.L_337:
        /*001c*/ 	.word	0x00000000
        /*0020*/ 	.short	0x0004
        /*0022*/ 	.short	0x0068
        /*0024*/ 	.byte	0x00, 0xf0, 0x05, 0x00


	//----- nvinfo : EIATTR_KPARAM_INFO
	.align		4
.L_338:
        /*0028*/ 	.byte	0x04, 0x17
        /*002a*/ 	.short	(.L_340 - .L_339)
.L_339:
        /*002c*/ 	.word	0x00000000
        /*0030*/ 	.short	0x0003
        /*0032*/ 	.short	0x0020
        /*0034*/ 	.byte	0x00, 0xf0, 0x21, 0x01


	//----- nvinfo : EIATTR_KPARAM_INFO
	.align		4
.L_340:
        /*0038*/ 	.byte	0x04, 0x17
        /*003a*/ 	.short	(.L_342 - .L_341)
.L_341:
        /*003c*/ 	.word	0x00000000
        /*0040*/ 	.short	0x0002
        /*0042*/ 	.short	0x0018
        /*0044*/ 	.byte	0x00, 0xf0, 0x21, 0x00


	//----- nvinfo : EIATTR_KPARAM_INFO
	.align		4
.L_342:
        /*0048*/ 	.byte	0x04, 0x17
        /*004a*/ 	.short	(.L_344 - .L_343)
.L_343:
        /*004c*/ 	.word	0x00000000
        /*0050*/ 	.short	0x0001
        /*0052*/ 	.short	0x0010
        /*0054*/ 	.byte	0x00, 0xf5, 0x21, 0x00


	//----- nvinfo : EIATTR_KPARAM_INFO
	.align		4
.L_344:
        /*0058*/ 	.byte	0x04, 0x17
        /*005a*/ 	.short	(.L_346 - .L_345)
.L_345:
        /*005c*/ 	.word	0x00000000
        /*0060*/ 	.short	0x0000
        /*0062*/ 	.short	0x0000
        /*0064*/ 	.byte	0x00, 0xf0, 0x41, 0x00


	//----- nvinfo : EIATTR_SPARSE_MMA_MASK
	.align		4
.L_346:
        /*0068*/ 	.byte	0x03, 0x50
        /*006a*/ 	.short	0x0000


	//----- nvinfo : EIATTR_MAXREG_COUNT
	.align		4
        /*006c*/ 	.byte	0x03, 0x1b
        /*006e*/ 	.short	0x0080


	//----- nvinfo : EIATTR_NUM_BARRIERS
	.align		4
        /*0070*/ 	.byte	0x02, 0x4c
        /*0072*/ 	.byte	0x01
	.zero		1


	//----- nvinfo : EIATTR_MERCURY_ISA_VERSION
	.align		4
        /*0074*/ 	.byte	0x03, 0x5f
        /*0076*/ 	.short	0x0101


	//----- nvinfo : EIATTR_COOP_GROUP_MASK_REGIDS
	.align		4
        /*0078*/ 	.byte	0x04, 0x29
        /*007a*/ 	.short	(.L_348 - .L_347)


	//   ....[0]....
.L_347:
        /*007c*/ 	.word	0xffffffff


	//   ....[1]....
        /*0080*/ 	.word	0xffffffff


	//   ....[2]....
        /*0084*/ 	.word	0xffffffff


	//   ....[3]....
        /*0088*/ 	.word	0xffffffff


	//   ....[4]....
        /*008c*/ 	.word	0xffffffff


	//   ....[5]....
        /*0090*/ 	.word	0xffffffff


	//   ....[6]....
        /*0094*/ 	.word	0xffffffff


	//   ....[7]....
        /*0098*/ 	.word	0xffffffff


	//   ....[8]....
        /*009c*/ 	.word	0xffffffff


	//   ....[9]....
        /*00a0*/ 	.word	0xffffffff


	//   ....[10]....
        /*00a4*/ 	.word	0xffffffff


	//   ....[11]....
        /*00a8*/ 	.word	0xffffffff


	//   ....[12]....
        /*00ac*/ 	.word	0xffffffff


	//   ....[13]....
        /*00b0*/ 	.word	0xffffffff


	//   ....[14]....
        /*00b4*/ 	.word	0xffffffff


	//   ....[15]....
        /*00b8*/ 	.word	0xffffffff


	//   ....[16]....
        /*00bc*/ 	.word	0xffffffff


	//   ....[17]....
        /*00c0*/ 	.word	0xffffffff


	//   ....[18]....
        /*00c4*/ 	.word	0xffffffff


	//   ....[19]....
        /*00c8*/ 	.word	0xffffffff


	//   ....[20]....
        /*00cc*/ 	.word	0xffffffff


	//   ....[21]....
        /*00d0*/ 	.word	0xffffffff


	//   ....[22]....
        /*00d4*/ 	.word	0xffffffff


	//   ....[23]....
        /*00d8*/ 	.word	0xffffffff


	//   ....[24]....
        /*00dc*/ 	.word	0xffffffff


	//   ....[25]....
        /*00e0*/ 	.word	0xffffffff


	//   ....[26]....
        /*00e4*/ 	.word	0xffffffff


	//   ....[27]....
        /*00e8*/ 	.word	0xffffffff


	//   ....[28]....
        /*00ec*/ 	.word	0xffffffff


	//   ....[29]....
        /*00f0*/ 	.word	0xffffffff


	//----- nvinfo : EIATTR_COOP_GROUP_INSTR_OFFSETS
	.align		4
.L_348:
        /*00f4*/ 	.byte	0x04, 0x28
        /*00f6*/ 	.short	(.L_350 - .L_349)


	//   ....[0]....
.L_349:
        /*00f8*/ 	.word	0x00000d80


	//   ....[1]....
        /*00fc*/ 	.word	0x00000d90


	//   ....[2]....
        /*0100*/ 	.word	0x00000df0


	//   ....[3]....
        /*0104*/ 	.word	0x00000e10


	//   ....[4]....
        /*0108*/ 	.word	0x00000e60


	//   ....[5]....
        /*010c*/ 	.word	0x00000e80


	//   ....[6]....
        /*0110*/ 	.word	0x00000ec0


	//   ....[7]....
        /*0114*/ 	.word	0x00000f00


	//   ....[8]....
        /*0118*/ 	.word	0x00000f60


	//   ....[9]....
        /*011c*/ 	.word	0x00000fb0


	//   ....[10]....
        /*0120*/ 	.word	0x00001290


	//   ....[11]....
        /*0124*/ 	.word	0x000012a0


	//   ....[12]....
        /*0128*/ 	.word	0x00001330


	//   ....[13]....
        /*012c*/ 	.word	0x00001350


	//   ....[14]....
        /*0130*/ 	.word	0x000013b0


	//   ....[15]....
        /*0134*/ 	.word	0x00001400


	//   ....[16]....
        /*0138*/ 	.word	0x00001450


	//   ....[17]....
        /*013c*/ 	.word	0x00001480


	//   ....[18]....
        /*0140*/ 	.word	0x000014c0


	//   ....[19]....
        /*0144*/ 	.word	0x00001510


	//   ....[20]....
        /*0148*/ 	.word	0x00002d40


	//   ....[21]....
        /*014c*/ 	.word	0x00002d50


	//   ....[22]....
        /*0150*/ 	.word	0x00002dd0


	//   ....[23]....
        /*0154*/ 	.word	0x00002de0


	//   ....[24]....
        /*0158*/ 	.word	0x00002e40


	//   ....[25]....
        /*015c*/ 	.word	0x00002e70


	//   ....[26]....
        /*0160*/ 	.word	0x00002eb0


	//   ....[27]....
        /*0164*/ 	.word	0x00002ee0


	//   ....[28]....
        /*0168*/ 	.word	0x00002f30


	//   ....[29]....
        /*016c*/ 	.word	0x00002f80


	//----- nvinfo : EIATTR_VRC_CTA_INIT_COUNT
	.align		4
.L_350:
        /*0170*/ 	.byte	0x02, 0x4a
	.zero		1
	.zero		1


	//----- nvinfo : EIATTR_EXIT_INSTR_OFFSETS
	.align		4
        /*0174*/ 	.byte	0x04, 0x1c
        /*0176*/ 	.short	(.L_352 - .L_351)


	//   ....[0]....
.L_351:
        /*0178*/ 	.word	0x000031f0


	//   ....[1]....
        /*017c*/ 	.word	0x00003230


	//----- nvinfo : EIATTR_MAX_THREADS
	.align		4
.L_352:
        /*0180*/ 	.byte	0x04, 0x05
        /*0182*/ 	.short	(.L_354 - .L_353)
.L_353:
        /*0184*/ 	.word	0x00000200
        /*0188*/ 	.word	0x00000001
        /*018c*/ 	.word	0x00000001


	//----- nvinfo : EIATTR_CRS_STACK_SIZE
	.align		4
.L_354:
        /*0190*/ 	.byte	0x04, 0x1e
        /*0192*/ 	.short	(.L_356 - .L_355)
.L_355:
        /*0194*/ 	.word	0x00000000


	//----- nvinfo : EIATTR_CBANK_PARAM_SIZE
	.align		4
.L_356:
        /*0198*/ 	.byte	0x03, 0x19
        /*019a*/ 	.short	0x006a


	//----- nvinfo : EIATTR_PARAM_CBANK
	.align		4
        /*019c*/ 	.byte	0x04, 0x0a
        /*019e*/ 	.short	(.L_358 - .L_357)
	.align		4
.L_357:
        /*01a0*/ 	.word	index@(.nv.constant0._ZN3cub18CUB_300001_SM_10006detail6reduce18DeviceReduceKernelINS2_10policy_hubIlyN4cuda3std3__44plusIlEEE10Policy1000EN6thrust24THRUST_300001_SM_1000_NS18transform_iteratorI7is_zeroNSD_10device_ptrIiEEllEEyS9_lNS7_10__identityEEEvT0_PT3_T1_NS0_13GridEvenShareISN_EET2_T4_)
        /*01a4*/ 	.short	0x0380
        /*01a6*/ 	.short	0x006a


	//----- nvinfo : EIATTR_SW_WAR
	.align		4
.L_358:
        /*01a8*/ 	.byte	0x04, 0x36
        /*01aa*/ 	.short	(.L_360 - .L_359)
.L_359:
        /*01ac*/ 	.word	0x00000008
.L_360:


//--------------------- .nv.info._ZN3cub18CUB_300001_SM_10006detail6reduce28DeviceReduceSingleTileKernelINS2_10policy_hubIlyN4cuda3std3__44plusIlEEE10Policy1000EN6thrust24THRUST_300001_SM_1000_NS18transform_iteratorI7is_zeroNSD_10device_ptrIiEEllEEPlyS9_llNS7_10__identityEEEvT0_T1_T2_T3_T4_T6_ --------------------------
	.section	.nv.info._ZN3cub18CUB_300001_SM_10006detail6reduce28DeviceReduceSingleTileKernelINS2_10policy_hubIlyN4cuda3std3__44plusIlEEE10Policy1000EN6thrust24THRUST_300001_SM_1000_NS18transform_iteratorI7is_zeroNSD_10device_ptrIiEEllEEPlyS9_llNS7_10__identityEEEvT0_T1_T2_T3_T4_T6_,"",@"SHT_CUDA_INFO"
	.sectionflags	@""
	.align	4


	//----- nvinfo : EIATTR_CUDA_API_VERSION
	.align		4
        /*0000*/ 	.byte	0x04, 0x37
        /*0002*/ 	.short	(.L_362 - .L_361)
.L_361:
        /*0004*/ 	.word	0x00000082


	//----- nvinfo : EIATTR_KPARAM_INFO
	.align		4
.L_362:
        /*0008*/ 	.byte	0x04, 0x17
        /*000a*/ 	.short	(.L_364 - .L_363)
.L_363:
        /*000c*/ 	.word	0x00000000
        /*0010*/ 	.short	0x0005
        /*0012*/ 	.short	0x0030
        /*0014*/ 	.byte	0x00, 0xf0, 0x05, 0x00


	//----- nvinfo : EIATTR_KPARAM_INFO
	.align		4
.L_364:
        /*0018*/ 	.byte	0x04, 0x17
        /*001a*/ 	.short	(.L_366 - .L_365)
.L_365:
        /*001c*/ 	.word	0x00000000
        /*0020*/ 	.short	0x0004
        /*0022*/ 	.short	0x0028
        /*0024*/ 	.byte	0x00, 0xf0, 0x21, 0x00


	//----- nvinfo : EIATTR_KPARAM_INFO
	.align		4
.L_366:
        /*0028*/ 	.byte	0x04, 0x17
        /*002a*/ 	.short	(.L_368 - .L_367)
.L_367:
        /*002c*/ 	.word	0x00000000
        /*0030*/ 	.short	0x0003
        /*0032*/ 	.short	0x0020
        /*0034*/ 	.byte	0x00, 0xf0, 0x05, 0x00


	//----- nvinfo : EIATTR_KPARAM_INFO
	.align		4
.L_368:
        /*0038*/ 	.byte	0x04, 0x17
        /*003a*/ 	.short	(.L_370 - .L_369)
.L_369:
        /*003c*/ 	.word	0x00000000
        /*0040*/ 	.short	0x0002
        /*0042*/ 	.short	0x0018
        /*0044*/ 	.byte	0x00, 0xf0, 0x21, 0x00


	//----- nvinfo : EIATTR_KPARAM_INFO
	.align		4
.L_370:
        /*0048*/ 	.byte	0x04, 0x17
        /*004a*/ 	.short	(.L_372 - .L_371)
.L_371:
        /*004c*/ 	.word	0x00000000
        /*0050*/ 	.short	0x0001
        /*0052*/ 	.short	0x0010
        /*0054*/ 	.byte	0x00, 0xf5, 0x21, 0x00


	//----- nvinfo : EIATTR_KPARAM_INFO
	.align		4
.L_372:
        /*0058*/ 	.byte	0x04, 0x17
        /*005a*/ 	.short	(.L_374 - .L_373)
.L_373:
        /*005c*/ 	.word	0x00000000
        /*0060*/ 	.short	0x0000
        /*0062*/ 	.short	0x0000
        /*0064*/ 	.byte	0x00, 0xf0, 0x41, 0x00


	//----- nvinfo : EIATTR_SPARSE_MMA_MASK
	.align		4
.L_374:
        /*0068*/ 	.byte	0x03, 0x50
        /*006a*/ 	.short	0x0000


	//----- nvinfo : EIATTR_MAXREG_COUNT
	.align		4
        /*006c*/ 	.byte	0x03, 0x1b
        /*006e*/ 	.short	0x0080


	//----- nvinfo : EIATTR_NUM_BARRIERS
	.align		4
        /*0070*/ 	.byte	0x02, 0x4c
        /*0072*/ 	.byte	0x01
	.zero		1


	//----- nvinfo : EIATTR_MERCURY_ISA_VERSION
	.align		4
        /*0074*/ 	.byte	0x03, 0x5f
        /*0076*/ 	.short	0x0101


	//----- nvinfo : EIATTR_COOP_GROUP_MASK_REGIDS
	.align		4
        /*0078*/ 	.byte	0x04, 0x29
        /*007a*/ 	.short	(.L_376 - .L_375)


	//   ....[0]....
.L_375:
        /*007c*/ 	.word	0xffffffff


	//   ....[1]....
        /*0080*/ 	.word	0xffffffff


	//   ....[2]....
        /*0084*/ 	.word	0xffffffff


	//   ....[3]....
        /*0088*/ 	.word	0xffffffff


	//   ....[4]....
        /*008c*/ 	.word	0xffffffff


	//   ....[5]....
        /*0090*/ 	.word	0xffffffff


	//   ....[6]....
        /*0094*/ 	.word	0xffffffff


	//   ....[7]....
        /*0098*/ 	.word	0xffffffff


	//   ....[8]....
        /*009c*/ 	.word	0xffffffff


	//   ....[9]....
        /*00a0*/ 	.word	0xffffffff


	//   ....[10]....
        /*00a4*/ 	.word	0xffffffff


	//   ....[11]....
        /*00a8*/ 	.word	0xffffffff


	//   ....[12]....
        /*00ac*/ 	.word	0xffffffff


	//   ....[13]....
        /*00b0*/ 	.word	0xffffffff


	//   ....[14]....
        /*00b4*/ 	.word	0xffffffff


	//   ....[15]....
        /*00b8*/ 	.word	0xffffffff


	//   ....[16]....
        /*00bc*/ 	.word	0xffffffff


	//   ....[17]....
        /*00c0*/ 	.word	0xffffffff


	//   ....[18]....
        /*00c4*/ 	.word	0xffffffff


	//   ....[19]....
        /*00c8*/ 	.word	0xffffffff


	//   ....[20]....
        /*00cc*/ 	.word	0xffffffff


	//   ....[21]....
        /*00d0*/ 	.word	0xffffffff


	//   ....[22]....
        /*00d4*/ 	.word	0xffffffff


	//   ....[23]....
        /*00d8*/ 	.word	0xffffffff


	//   ....[24]....
        /*00dc*/ 	.word	0xffffffff


	//   ....[25]....
        /*00e0*/ 	.word	0xffffffff


	//   ....[26]....
        /*00e4*/ 	.word	0xffffffff


	//   ....[27]....
        /*00e8*/ 	.word	0xffffffff


	//   ....[28]....
        /*00ec*/ 	.word	0xffffffff


	//   ....[29]....
        /*00f0*/ 	.word	0xffffffff


	//----- nvinfo : EIATTR_COOP_GROUP_INSTR_OFFSETS
	.align		4
.L_376:
        /*00f4*/ 	.byte	0x04, 0x28
        /*00f6*/ 	.short	(.L_378 - .L_377)


	//   ....[0]....
.L_377:
        /*00f8*/ 	.word	0x00000d00


	//   ....[1]....
        /*00fc*/ 	.word	0x00000d10


	//   ....[2]....
        /*0100*/ 	.word	0x00000d70


	//   ....[3]....
        /*0104*/ 	.word	0x00000d90


	//   ....[4]....
        /*0108*/ 	.word	0x00000de0


	//   ....[5]....
        /*010c*/ 	.word	0x00000e00


	//   ....[6]....
        /*0110*/ 	.word	0x00000e40


	//   ....[7]....
        /*0114*/ 	.word	0x00000e80


	//   ....[8]....
        /*0118*/ 	.word	0x00000ed0


	//   ....[9]....
        /*011c*/ 	.word	0x00000f10


	//   ....[10]....
        /*0120*/ 	.word	0x00001210


	//   ....[11]....
        /*0124*/ 	.word	0x00001220


	//   ....[12]....
        /*0128*/ 	.word	0x000012a0


	//   ....[13]....
        /*012c*/ 	.word	0x000012c0


	//   ....[14]....
        /*0130*/ 	.word	0x00001310


	//   ....[15]....
        /*0134*/ 	.word	0x00001370


	//   ....[16]....
        /*0138*/ 	.word	0x000013b0


	//   ....[17]....
        /*013c*/ 	.word	0x000013e0


	//   ....[18]....
        /*0140*/ 	.word	0x00001430


	//   ....[19]....
        /*0144*/ 	.word	0x00001490


	//   ....[20]....
        /*0148*/ 	.word	0x00002ba0


	//   ....[21]....
        /*014c*/ 	.word	0x00002bb0


	//   ....[22]....
        /*0150*/ 	.word	0x00002c30


	//   ....[23]....
        /*0154*/ 	.word	0x00002c40


	//   ....[24]....
        /*0158*/ 	.word	0x00002ca0


	//   ....[25]....
        /*015c*/ 	.word	0x00002cc0


	//   ....[26]....
        /*0160*/ 	.word	0x00002d00


	//   ....[27]....
        /*0164*/ 	.word	0x00002d30


	//   ....[28]....
        /*0168*/ 	.word	0x00002d80


	//   ....[29]....
        /*016c*/ 	.word	0x00002dd0


	//----- nvinfo : EIATTR_VRC_CTA_INIT_COUNT
	.align		4
.L_378:
        /*0170*/ 	.byte	0x02, 0x4a
	.zero		1
	.zero		1


	//----- nvinfo : EIATTR_EXIT_INSTR_OFFSETS
	.align		4
        /*0174*/ 	.byte	0x04, 0x1c
        /*0176*/ 	.short	(.L_380 - .L_379)


	//   ....[0]....
.L_379:
        /*0178*/ 	.word	0x000000a0


	//   ....[1]....
        /*017c*/ 	.word	0x000000e0


	//   ....[2]....
        /*0180*/ 	.word	0x00003030


	//   ....[3]....
        /*0184*/ 	.word	0x00003090


	//----- nvinfo : EIATTR_MAX_THREADS
	.align		4
.L_380:
        /*0188*/ 	.byte	0x04, 0x05
        /*018a*/ 	.short	(.L_382 - .L_381)
.L_381:
        /*018c*/ 	.word	0x00000200
        /*0190*/ 	.word	0x00000001
        /*0194*/ 	.word	0x00000001


	//----- nvinfo : EIATTR_CRS_STACK_SIZE
	.align		4
.L_382:
        /*0198*/ 	.byte	0x04, 0x1e
        /*019a*/ 	.short	(.L_384 - .L_383)
.L_383:
        /*019c*/ 	.word	0x00000000


	//----- nvinfo : EIATTR_CBANK_PARAM_SIZE
	.align		4
.L_384:
        /*01a0*/ 	.byte	0x03, 0x19
        /*01a2*/ 	.short	0x0031


	//----- nvinfo : EIATTR_PARAM_CBANK
	.align		4
        /*01a4*/ 	.byte	0x04, 0x0a
        /*01a6*/ 	.short	(.L_386 - .L_385)
	.align		4
.L_385:
        /*01a8*/ 	.word	index@(.nv.constant0._ZN3cub18CUB_300001_SM_10006detail6reduce28DeviceReduceSingleTileKernelINS2_10policy_hubIlyN4cuda3std3__44plusIlEEE10Policy1000EN6thrust24THRUST_300001_SM_1000_NS18transform_iteratorI7is_zeroNSD_10device_ptrIiEEllEEPlyS9_llNS7_10__identityEEEvT0_T1_T2_T3_T4_T6_)
        /*01ac*/ 	.short	0x0380
        /*01ae*/ 	.short	0x0031


	//----- nvinfo : EIATTR_SW_WAR
	.align		4
.L_386:
        /*01b0*/ 	.byte	0x04, 0x36
        /*01b2*/ 	.short	(.L_388 - .L_387)
.L_387:
        /*01b4*/ 	.word	0x00000008
.L_388:


//--------------------- .nv.info._ZN3cub18CUB_300001_SM_10006detail6reduce28DeviceReduceSingleTileKernelINS2_10policy_hubIljN4cuda3std3__44plusIlEEE10Policy1000EPlSC_iS9_llNS7_10__identityEEEvT0_T1_T2_T3_T4_T6_ --------------------------
	.section	.nv.info._ZN3cub18CUB_300001_SM_10006detail6reduce28DeviceReduceSingleTileKernelINS2_10policy_hubIljN4cuda3std3__44plusIlEEE10Policy1000EPlSC_iS9_llNS7_10__identityEEEvT0_T1_T2_T3_T4_T6_,"",@"SHT_CUDA_INFO"
	.sectionflags	@""
	.align	4


	//----- nvinfo : EIATTR_CUDA_API_VERSION
	.align		4
        /*0000*/ 	.byte	0x04, 0x37
        /*0002*/ 	.short	(.L_390 - .L_389)
.L_389:
        /*0004*/ 	.word	0x00000082


	//----- nvinfo : EIATTR_KPARAM_INFO
	.align		4
.L_390:
        /*0008*/ 	.byte	0x04, 0x17
        /*000a*/ 	.short	(.L_392 - .L_391)
.L_391:
        /*000c*/ 	.word	0x00000000
        /*0010*/ 	.short	0x0005
        /*0012*/ 	.short	0x0020
        /*0014*/ 	.byte	0x00, 0xf0, 0x05, 0x00


	//----- nvinfo : EIATTR_KPARAM_INFO
	.align		4
.L_392:
        /*0018*/ 	.byte	0x04, 0x17
        /*001a*/ 	.short	(.L_394 - .L_393)
.L_393:
        /*001c*/ 	.word	0x00000000
        /*0020*/ 	.short	0x0004
        /*0022*/ 	.short	0x0018
        /*0024*/ 	.byte	0x00, 0xf0, 0x21, 0x00


	//----- nvinfo : EIATTR_KPARAM_INFO
	.align		4
.L_394:
        /*0028*/ 	.byte	0x04, 0x17
        /*002a*/ 	.short	(.L_396 - .L_395)
.L_395:
        /*002c*/ 	.word	0x00000000
        /*0030*/ 	.short	0x0003
        /*0032*/ 	.short	0x0014
        /*0034*/ 	.byte	0x00, 0xf0, 0x05, 0x00


	//----- nvinfo : EIATTR_KPARAM_INFO
	.align		4
.L_396:
        /*0038*/ 	.byte	0x04, 0x17
        /*003a*/ 	.short	(.L_398 - .L_397)
.L_397:
        /*003c*/ 	.word	0x00000000
        /*0040*/ 	.short	0x0002
        /*0042*/ 	.short	0x0010
        /*0044*/ 	.byte	0x00, 0xf0, 0x11, 0x00


	//----- nvinfo : EIATTR_KPARAM_INFO
	.align		4
.L_398:
        /*0048*/ 	.byte	0x04, 0x17
        /*004a*/ 	.short	(.L_400 - .L_399)
.L_399:
        /*004c*/ 	.word	0x00000000
        /*0050*/ 	.short	0x0001
        /*0052*/ 	.short	0x0008
        /*0054*/ 	.byte	0x00, 0xf5, 0x21, 0x00


	//----- nvinfo : EIATTR_KPARAM_INFO
	.align		4
.L_400:
        /*0058*/ 	.byte	0x04, 0x17
        /*005a*/ 	.short	(.L_402 - .L_401)
.L_401:
        /*005c*/ 	.word	0x00000000
        /*0060*/ 	.short	0x0000
        /*0062*/ 	.short	0x0000
        /*0064*/ 	.byte	0x00, 0xf5, 0x21, 0x00


	//----- nvinfo : EIATTR_SPARSE_MMA_MASK
	.align		4
.L_402:
        /*0068*/ 	.byte	0x03, 0x50
        /*006a*/ 	.short	0x0000


	//----- nvinfo : EIATTR_MAXREG_COUNT
	.align		4
        /*006c*/ 	.byte	0x03, 0x1b
        /*006e*/ 	.short	0x0080


	//----- nvinfo : EIATTR_NUM_BARRIERS
	.align		4
        /*0070*/ 	.byte	0x02, 0x4c
        /*0072*/ 	.byte	0x01
	.zero		1


	//----- nvinfo : EIATTR_MERCURY_ISA_VERSION
	.align		4
        /*0074*/ 	.byte	0x03, 0x5f
        /*0076*/ 	.short	0x0101


	//----- nvinfo : EIATTR_COOP_GROUP_MASK_REGIDS
	.align		4
        /*0078*/ 	.byte	0x04, 0x29
        /*007a*/ 	.short	(.L_404 - .L_403)


	//   ....[0]....
.L_403:
        /*007c*/ 	.word	0xffffffff


	//   ....[1]....
        /*0080*/ 	.word	0xffffffff


	//   ....[2]....
        /*0084*/ 	.word	0xffffffff


	//   ....[3]....
        /*0088*/ 	.word	0xffffffff


	//   ....[4]....
        /*008c*/ 	.word	0xffffffff


	//   ....[5]....
        /*0090*/ 	.word	0xffffffff


	//   ....[6]....
        /*0094*/ 	.word	0xffffffff


	//   ....[7]....
        /*0098*/ 	.word	0xffffffff


	//   ....[8]....
        /*009c*/ 	.word	0xffffffff


	//   ....[9]....
        /*00a0*/ 	.word	0xffffffff


	//   ....[10]....
        /*00a4*/ 	.word	0xffffffff


	//   ....[11]....
        /*00a8*/ 	.word	0xffffffff


	//   ....[12]....
        /*00ac*/ 	.word	0xffffffff


	//   ....[13]....
        /*00b0*/ 	.word	0xffffffff


	//   ....[14]....
        /*00b4*/ 	.word	0xffffffff


	//   ....[15]....
        /*00b8*/ 	.word	0xffffffff


	//   ....[16]....
        /*00bc*/ 	.word	0xffffffff


	//   ....[17]....
        /*00c0*/ 	.word	0xffffffff


	//   ....[18]....
        /*00c4*/ 	.word	0xffffffff


	//   ....[19]....
        /*00c8*/ 	.word	0xffffffff


	//   ....[20]....
        /*00cc*/ 	.word	0xffffffff


	//   ....[21]....
        /*00d0*/ 	.word	0xffffffff


	//   ....[22]....
        /*00d4*/ 	.word	0xffffffff


	//   ....[23]....
        /*00d8*/ 	.word	0xffffffff


	//   ....[24]....
        /*00dc*/ 	.word	0xffffffff


	//   ....[25]....
        /*00e0*/ 	.word	0xffffffff


	//   ....[26]....
        /*00e4*/ 	.word	0xffffffff


	//   ....[27]....
        /*00e8*/ 	.word	0xffffffff


	//   ....[28]....
        /*00ec*/ 	.word	0xffffffff


	//   ....[29]....
        /*00f0*/ 	.word	0xffffffff


	//----- nvinfo : EIATTR_COOP_GROUP_INSTR_OFFSETS
	.align		4
.L_404:
        /*00f4*/ 	.byte	0x04, 0x28
        /*00f6*/ 	.short	(.L_406 - .L_405)


	//   ....[0]....
.L_405:
        /*00f8*/ 	.word	0x00000970


	//   ....[1]....
        /*00fc*/ 	.word	0x00000980


	//   ....[2]....
        /*0100*/ 	.word	0x000009e0


	//   ....[3]....
        /*0104*/ 	.word	0x00000a00


	//   ....[4]....
        /*0108*/ 	.word	0x00000a50


	//   ....[5]....
        /*010c*/ 	.word	0x00000a70


	//   ....[6]....
        /*0110*/ 	.word	0x00000ab0


	//   ....[7]....
        /*0114*/ 	.word	0x00000af0


	//   ....[8]....
        /*0118*/ 	.word	0x00000b40


	//   ....[9]....
        /*011c*/ 	.word	0x00000b80


	//   ....[10]....
        /*0120*/ 	.word	0x00000e80


	//   ....[11]....
        /*0124*/ 	.word	0x00000e90


	//   ....[12]....
        /*0128*/ 	.word	0x00000f10


	//   ....[13]....
        /*012c*/ 	.word	0x00000f30


	//   ....[14]....
        /*0130*/ 	.word	0x00000f70


	//   ....[15]....
        /*0134*/ 	.word	0x00000fb0


	//   ....[16]....
        /*0138*/ 	.word	0x00001010


	//   ....[17]....
        /*013c*/ 	.word	0x00001040


	//   ....[18]....
        /*0140*/ 	.word	0x00001080


	//   ....[19]....
        /*0144*/ 	.word	0x000010c0


	//   ....[20]....
        /*0148*/ 	.word	0x000021b0


	//   ....[21]....
        /*014c*/ 	.word	0x000021c0


	//   ....[22]....
        /*0150*/ 	.word	0x00002240


	//   ....[23]....
        /*0154*/ 	.word	0x00002250


	//   ....[24]....
        /*0158*/ 	.word	0x000022b0


	//   ....[25]....
        /*015c*/ 	.word	0x000022d0


	//   ....[26]....
        /*0160*/ 	.word	0x00002310


	//   ....[27]....
        /*0164*/ 	.word	0x00002340


	//   ....[28]....
        /*0168*/ 	.word	0x00002380


	//   ....[29]....
        /*016c*/ 	.word	0x000023e0


	//----- nvinfo : EIATTR_VRC_CTA_INIT_COUNT
	.align		4
.L_406:
        /*0170*/ 	.byte	0x02, 0x4a
	.zero		1
	.zero		1


	//----- nvinfo : EIATTR_EXIT_INSTR_OFFSETS
	.align		4
        /*0174*/ 	.byte	0x04, 0x1c
        /*0176*/ 	.short	(.L_408 - .L_407)


	//   ....[0]....
.L_407:
        /*0178*/ 	.word	0x00000080


	//   ....[1]....
        /*017c*/ 	.word	0x000000c0


	//   ....[2]....
        /*0180*/ 	.word	0x00002650


	//   ....[3]....
        /*0184*/ 	.word	0x000026b0


	//----- nvinfo : EIATTR_MAX_THREADS
	.align		4
.L_408:
        /*0188*/ 	.byte	0x04, 0x05
        /*018a*/ 	.short	(.L_410 - .L_409)
.L_409:
        /*018c*/ 	.word	0x00000200
        /*0190*/ 	.word	0x00000001
        /*0194*/ 	.word	0x00000001


	//----- nvinfo : EIATTR_CRS_STACK_SIZE
	.align		4
.L_410:
        /*0198*/ 	.byte	0x04, 0x1e
        /*019a*/ 	.short	(.L_412 - .L_411)
.L_411:
        /*019c*/ 	.word	0x00000000


	//----- nvinfo : EIATTR_CBANK_PARAM_SIZE
	.align		4
.L_412:
        /*01a0*/ 	.byte	0x03, 0x19
        /*01a2*/ 	.short	0x0021


	//----- nvinfo : EIATTR_PARAM_CBANK
	.align		4
        /*01a4*/ 	.byte	0x04, 0x0a
        /*01a6*/ 	.short	(.L_414 - .L_413)
	.align		4
.L_413:
        /*01a8*/ 	.word	index@(.nv.constant0._ZN3cub18CUB_300001_SM_10006detail6reduce28DeviceReduceSingleTileKernelINS2_10policy_hubIljN4cuda3std3__44plusIlEEE10Policy1000EPlSC_iS9_llNS7_10__identityEEEvT0_T1_T2_T3_T4_T6_)
        /*01ac*/ 	.short	0x0380
        /*01ae*/ 	.short	0x0021


	//----- nvinfo : EIATTR_SW_WAR
	.align		4
.L_414:
        /*01b0*/ 	.byte	0x04, 0x36
        /*01b2*/ 	.short	(.L_416 - .L_415)
.L_415:
        /*01b4*/ 	.word	0x00000008
.L_416:


//--------------------- .nv.info._ZN3cub18CUB_300001_SM_10006detail6reduce18DeviceReduceKernelINS2_10policy_hubIljN4cuda3std3__44plusIlEEE10Policy1000EN6thrust24THRUST_300001_SM_1000_NS18transform_iteratorI7is_zeroNSD_10device_ptrIiEEllEEjS9_lNS7_10__identityEEEvT0_PT3_T1_NS0_13GridEvenShareISN_EET2_T4_ --------------------------
	.section	.nv.info._ZN3cub18CUB_300001_SM_10006detail6reduce18DeviceReduceKernelINS2_10policy_hubIljN4cuda3std3__44plusIlEEE10Policy1000EN6thrust24THRUST_300001_SM_1000_NS18transform_iteratorI7is_zeroNSD_10device_ptrIiEEllEEjS9_lNS7_10__identityEEEvT0_PT3_T1_NS0_13GridEvenShareISN_EET2_T4_,"",@"SHT_CUDA_INFO"
	.sectionflags	@""
	.align	4


	//----- nvinfo : EIATTR_CUDA_API_VERSION
	.align		4
        /*0000*/ 	.byte	0x04, 0x37
        /*0002*/ 	.short	(.L_418 - .L_417)
.L_417:
        /*0004*/ 	.word	0x00000082


	//----- nvinfo : EIATTR_KPARAM_INFO
	.align		4
.L_418:
        /*0008*/ 	.byte	0x04, 0x17
        /*000a*/ 	.short	(.L_420 - .L_419)
.L_419:
        /*000c*/ 	.word	0x00000000
        /*0010*/ 	.short	0x0005
        /*0012*/ 	.short	0x0045
        /*0014*/ 	.byte	0x00, 0xf0, 0x05, 0x00


	//----- nvinfo : EIATTR_KPARAM_INFO
	.align		4
.L_420:
        /*0018*/ 	.byte	0x04, 0x17
        /*001a*/ 	.short	(.L_422 - .L_421)
.L_421:
        /*001c*/ 	.word	0x00000000
        /*0020*/ 	.short	0x0004
        /*0022*/ 	.short	0x0044
        /*0024*/ 	.byte	0x00, 0xf0, 0x05, 0x00


	//----- nvinfo : EIATTR_KPARAM_INFO
	.align		4
.L_422:
        /*0028*/ 	.byte	0x04, 0x17
        /*002a*/ 	.short	(.L_424 - .L_423)
.L_423:
        /*002c*/ 	.word	0x00000000
        /*0030*/ 	.short	0x0003
        /*0032*/ 	.short	0x001c
        /*0034*/ 	.byte	0x00, 0xf0, 0xa1, 0x00


	//----- nvinfo : EIATTR_KPARAM_INFO
	.align		4
.L_424:
        /*0038*/ 	.byte	0x04, 0x17
        /*003a*/ 	.short	(.L_426 - .L_425)
.L_425:
        /*003c*/ 	.word	0x00000000
        /*0040*/ 	.short	0x0002
        /*0042*/ 	.short	0x0018
        /*0044*/ 	.byte	0x00, 0xf0, 0x11, 0x00


	//----- nvinfo : EIATTR_KPARAM_INFO
	.align		4
.L_426:
        /*0048*/ 	.byte	0x04, 0x17
        /*004a*/ 	.short	(.L_428 - .L_427)
.L_427:
        /*004c*/ 	.word	0x00000000
        /*0050*/ 	.short	0x0001
        /*0052*/ 	.short	0x0010
        /*0054*/ 	.byte	0x00, 0xf5, 0x21, 0x00


	//----- nvinfo : EIATTR_KPARAM_INFO
	.align		4
.L_428:
        /*0058*/ 	.byte	0x04, 0x17
        /*005a*/ 	.short	(.L_430 - .L_429)
.L_429:
        /*005c*/ 	.word	0x00000000
        /*0060*/ 	.short	0x0000
        /*0062*/ 	.short	0x0000
        /*0064*/ 	.byte	0x00, 0xf0, 0x41, 0x00


	//----- nvinfo : EIATTR_SPARSE_MMA_MASK
	.align		4
.L_430:
        /*0068*/ 	.byte	0x03, 0x50
        /*006a*/ 	.short	0x0000


	//----- nvinfo : EIATTR_MAXREG_COUNT
	.align		4
        /*006c*/ 	.byte	0x03, 0x1b
        /*006e*/ 	.short	0x0080


	//----- nvinfo : EIATTR_NUM_BARRIERS
	.align		4
        /*0070*/ 	.byte	0x02, 0x4c
        /*0072*/ 	.byte	0x01
	.zero		1


	//----- nvinfo : EIATTR_MERCURY_ISA_VERSION
	.align		4
        /*0074*/ 	.byte	0x03, 0x5f
        /*0076*/ 	.short	0x0101


	//----- nvinfo : EIATTR_COOP_GROUP_MASK_REGIDS
	.align		4
        /*0078*/ 	.byte	0x04, 0x29
        /*007a*/ 	.short	(.L_432 - .L_431)


	//   ....[0]....
.L_431:
        /*007c*/ 	.word	0xffffffff


	//   ....[1]....
        /*0080*/ 	.word	0xffffffff


	//   ....[2]....
        /*0084*/ 	.word	0xffffffff


	//   ....[3]....
        /*0088*/ 	.word	0xffffffff


	//   ....[4]....
        /*008c*/ 	.word	0xffffffff


	//   ....[5]....
        /*0090*/ 	.word	0xffffffff


	//   ....[6]....
        /*0094*/ 	.word	0xffffffff


	//   ....[7]....
        /*0098*/ 	.word	0xffffffff


	//   ....[8]....
        /*009c*/ 	.word	0xffffffff


	//   ....[9]....
        /*00a0*/ 	.word	0xffffffff


	//   ....[10]....
        /*00a4*/ 	.word	0xffffffff


	//   ....[11]....
        /*00a8*/ 	.word	0xffffffff


	//   ....[12]....
        /*00ac*/ 	.word	0xffffffff


	//   ....[13]....
        /*00b0*/ 	.word	0xffffffff


	//   ....[14]....
        /*00b4*/ 	.word	0xffffffff


	//   ....[15]....
        /*00b8*/ 	.word	0xffffffff


	//   ....[16]....
        /*00bc*/ 	.word	0xffffffff


	//   ....[17]....
        /*00c0*/ 	.word	0xffffffff


	//   ....[18]....
        /*00c4*/ 	.word	0xffffffff


	//   ....[19]....
        /*00c8*/ 	.word	0xffffffff


	//   ....[20]....
        /*00cc*/ 	.word	0xffffffff


	//   ....[21]....
        /*00d0*/ 	.word	0xffffffff


	//   ....[22]....
        /*00d4*/ 	.word	0xffffffff


	//   ....[23]....
        /*00d8*/ 	.word	0xffffffff


	//   ....[24]....
        /*00dc*/ 	.word	0xffffffff


	//   ....[25]....
        /*00e0*/ 	.word	0xffffffff


	//   ....[26]....
        /*00e4*/ 	.word	0xffffffff


	//   ....[27]....
        /*00e8*/ 	.word	0xffffffff


	//   ....[28]....
        /*00ec*/ 	.word	0xffffffff


	//   ....[29]....
        /*00f0*/ 	.word	0xffffffff


	//----- nvinfo : EIATTR_COOP_GROUP_INSTR_OFFSETS
	.align		4
.L_432:
        /*00f4*/ 	.byte	0x04, 0x28
        /*00f6*/ 	.short	(.L_434 - .L_433)


	//   ....[0]....
.L_433:
        /*00f8*/ 	.word	0x00000fe0


	//   ....[1]....
        /*00fc*/ 	.word	0x00000ff0


	//   ....[2]....
        /*0100*/ 	.word	0x00001050


	//   ....[3]....
        /*0104*/ 	.word	0x00001070


	//   ....[4]....
        /*0108*/ 	.word	0x000010c0


	//   ....[5]....
        /*010c*/ 	.word	0x000010e0


	//   ....[6]....
        /*0110*/ 	.word	0x00001120


	//   ....[7]....
        /*0114*/ 	.word	0x00001160


	//   ....[8]....
        /*0118*/ 	.word	0x000011c0


	//   ....[9]....
        /*011c*/ 	.word	0x00001200


	//   ....[10]....
        /*0120*/ 	.word	0x000014f0


	//   ....[11]....
        /*0124*/ 	.word	0x00001500


	//   ....[12]....
        /*0128*/ 	.word	0x00001580


	//   ....[13]....
        /*012c*/ 	.word	0x000015b0


	//   ....[14]....
        /*0130*/ 	.word	0x00001600


	//   ....[15]....
        /*0134*/ 	.word	0x00001640


	//   ....[16]....
        /*0138*/ 	.word	0x00001680


	//   ....[17]....
        /*013c*/ 	.word	0x000016c0


	//   ....[18]....
        /*0140*/ 	.word	0x000016f0


	//   ....[19]....
        /*0144*/ 	.word	0x00001760


	//   ....[20]....
        /*0148*/ 	.word	0x000030f0


	//   ....[21]....
        /*014c*/ 	.word	0x00003100


	//   ....[22]....
        /*0150*/ 	.word	0x00003180


	//   ....[23]....
        /*0154*/ 	.word	0x00003190


	//   ....[24]....
        /*0158*/ 	.word	0x000031e0


	//   ....[25]....
        /*015c*/ 	.word	0x00003210


	//   ....[26]....
        /*0160*/ 	.word	0x00003250


	//   ....[27]....
        /*0164*/ 	.word	0x00003280


	//   ....[28]....
        /*0168*/ 	.word	0x000032c0


	//   ....[29]....
        /*016c*/ 	.word	0x00003320


	//----- nvinfo : EIATTR_VRC_CTA_INIT_COUNT
	.align		4
.L_434:
        /*0170*/ 	.byte	0x02, 0x4a
	.zero		1
	.zero		1


	//----- nvinfo : EIATTR_EXIT_INSTR_OFFSETS
	.align		4
        /*0174*/ 	.byte	0x04, 0x1c
        /*0176*/ 	.short	(.L_436 - .L_435)


	//   ....[0]....
.L_435:
        /*0178*/ 	.word	0x00003590


	//   ....[1]....
        /*017c*/ 	.word	0x000035d0


	//----- nvinfo : EIATTR_MAX_THREADS
	.align		4
.L_436:
        /*0180*/ 	.byte	0x04, 0x05
        /*0182*/ 	.short	(.L_438 - .L_437)
.L_437:
        /*0184*/ 	.word	0x00000200
        /*0188*/ 	.word	0x00000001
        /*018c*/ 	.word	0x00000001


	//----- nvinfo : EIATTR_CRS_STACK_SIZE
	.align		4
.L_438:
        /*0190*/ 	.byte	0x04, 0x1e
        /*0192*/ 	.short	(.L_440 - .L_439)
.L_439:
        /*0194*/ 	.word	0x00000000


	//----- nvinfo : EIATTR_CBANK_PARAM_SIZE
	.align		4
.L_440:
        /*0198*/ 	.byte	0x03, 0x19
        /*019a*/ 	.short	0x0046


	//----- nvinfo : EIATTR_PARAM_CBANK
	.align		4
        /*019c*/ 	.byte	0x04, 0x0a
        /*019e*/ 	.short	(.L_442 - .L_441)
	.align		4
.L_441:
        /*01a0*/ 	.word	index@(.nv.constant0._ZN3cub18CUB_300001_SM_10006detail6reduce18DeviceReduceKernelINS2_10policy_hubIljN4cuda3std3__44plusIlEEE10Policy1000EN6thrust24THRUST_300001_SM_1000_NS18transform_iteratorI7is_zeroNSD_10device_ptrIiEEllEEjS9_lNS7_10__identityEEEvT0_PT3_T1_NS0_13GridEvenShareISN_EET2_T4_)
        /*01a4*/ 	.short	0x0380
        /*01a6*/ 	.short	0x0046


	//----- nvinfo : EIATTR_SW_WAR
	.align		4
.L_442:
        /*01a8*/ 	.byte	0x04, 0x36
        /*01aa*/ 	.short	(.L_444 - .L_443)
.L_443:
        /*01ac*/ 	.word	0x00000008
.L_444:


//--------------------- .nv.info._ZN3cub18CUB_300001_SM_10006detail6reduce28DeviceReduceSingleTileKernelINS2_10policy_hubIljN4cuda3std3__44plusIlEEE10Policy1000EN6thrust24THRUST_300001_SM_1000_NS18transform_iteratorI7is_zeroNSD_10device_ptrIiEEllEEPljS9_llNS7_10__identityEEEvT0_T1_T2_T3_T4_T6_ --------------------------
	.section	.nv.info._ZN3cub18CUB_300001_SM_10006detail6reduce28DeviceReduceSingleTileKernelINS2_10policy_hubIljN4cuda3std3__44plusIlEEE10Policy1000EN6thrust24THRUST_300001_SM_1000_NS18transform_iteratorI7is_zeroNSD_10device_ptrIiEEllEEPljS9_llNS7_10__identityEEEvT0_T1_T2_T3_T4_T6_,"",@"SHT_CUDA_INFO"
	.sectionflags	@""
	.align	4


	//----- nvinfo : EIATTR_CUDA_API_VERSION
	.align		4
        /*0000*/ 	.byte	0x04, 0x37
        /*0002*/ 	.short	(.L_446 - .L_445)
.L_445:
        /*0004*/ 	.word	0x00000082


	//----- nvinfo : EIATTR_KPARAM_INFO
	.align		4
.L_446:
        /*0008*/ 	.byte	0x04, 0x17
        /*000a*/ 	.short	(.L_448 - .L_447)
.L_447:
        /*000c*/ 	.word	0x00000000
        /*0010*/ 	.short	0x0005
        /*0012*/ 	.short	0x0028
        /*0014*/ 	.byte	0x00, 0xf0, 0x05, 0x00


	//----- nvinfo : EIATTR_KPARAM_INFO
	.align		4
.L_448:
        /*0018*/ 	.byte	0x04, 0x17
        /*001a*/ 	.short	(.L_450 - .L_449)
.L_449:
        /*001c*/ 	.word	0x00000000
        /*0020*/ 	.short	0x0004
        /*0022*/ 	.short	0x0020
        /*0024*/ 	.byte	0x00, 0xf0, 0x21, 0x00


	//----- nvinfo : EIATTR_KPARAM_INFO
	.align		4
.L_450:
        /*0028*/ 	.byte	0x04, 0x17
        /*002a*/ 	.short	(.L_452 - .L_451)
.L_451:
        /*002c*/ 	.word	0x00000000
        /*0030*/ 	.short	0x0003
        /*0032*/ 	.short	0x001c
        /*0034*/ 	.byte	0x00, 0xf0, 0x05, 0x00


	//----- nvinfo : EIATTR_KPARAM_INFO
	.align		4
.L_452:
        /*0038*/ 	.byte	0x04, 0x17
        /*003a*/ 	.short	(.L_454 - .L_453)
.L_453:
        /*003c*/ 	.word	0x00000000
        /*0040*/ 	.short	0x0002
        /*0042*/ 	.short	0x0018
        /*0044*/ 	.byte	0x00, 0xf0, 0x11, 0x00


	//----- nvinfo : EIATTR_KPARAM_INFO
	.align		4
.L_454:
        /*0048*/ 	.byte	0x04, 0x17
        /*004a*/ 	.short	(.L_456 - .L_455)
.L_455:
        /*004c*/ 	.word	0x00000000
        /*0050*/ 	.short	0x0001
        /*0052*/ 	.short	0x0010
        /*0054*/ 	.byte	0x00, 0xf5, 0x21, 0x00


	//----- nvinfo : EIATTR_KPARAM_INFO
	.align		4
.L_456:
        /*0058*/ 	.byte	0x04, 0x17
        /*005a*/ 	.short	(.L_458 - .L_457)
.L_457:
        /*005c*/ 	.word	0x00000000
        /*0060*/ 	.short	0x0000
        /*0062*/ 	.short	0x0000
        /*0064*/ 	.byte	0x00, 0xf0, 0x41, 0x00


	//----- nvinfo : EIATTR_SPARSE_MMA_MASK
	.align		4
.L_458:
        /*0068*/ 	.byte	0x03, 0x50
        /*006a*/ 	.short	0x0000


	//----- nvinfo : EIATTR_MAXREG_COUNT
	.align		4
        /*006c*/ 	.byte	0x03, 0x1b
        /*006e*/ 	.short	0x0080


	//----- nvinfo : EIATTR_NUM_BARRIERS
	.align		4
        /*0070*/ 	.byte	0x02, 0x4c
        /*0072*/ 	.byte	0x01
	.zero		1


	//----- nvinfo : EIATTR_MERCURY_ISA_VERSION
	.align		4
        /*0074*/ 	.byte	0x03, 0x5f
        /*0076*/ 	.short	0x0101


	//----- nvinfo : EIATTR_COOP_GROUP_MASK_REGIDS
	.align		4
        /*0078*/ 	.byte	0x04, 0x29
        /*007a*/ 	.short	(.L_460 - .L_459)


	//   ....[0]....
.L_459:
        /*007c*/ 	.word	0xffffffff


	//   ....[1]....
        /*0080*/ 	.word	0xffffffff


	//   ....[2]....
        /*0084*/ 	.word	0xffffffff


	//   ....[3]....
        /*0088*/ 	.word	0xffffffff


	//   ....[4]....
        /*008c*/ 	.word	0xffffffff


	//   ....[5]....
        /*0090*/ 	.word	0xffffffff


	//   ....[6]....
        /*0094*/ 	.word	0xffffffff


	//   ....[7]....
        /*0098*/ 	.word	0xffffffff


	//   ....[8]....
        /*009c*/ 	.word	0xffffffff


	//   ....[9]....
        /*00a0*/ 	.word	0xffffffff


	//   ....[10]....
        /*00a4*/ 	.word	0xffffffff


	//   ....[11]....
        /*00a8*/ 	.word	0xffffffff


	//   ....[12]....
        /*00ac*/ 	.word	0xffffffff


	//   ....[13]....
        /*00b0*/ 	.word	0xffffffff


	//   ....[14]....
        /*00b4*/ 	.word	0xffffffff


	//   ....[15]....
        /*00b8*/ 	.word	0xffffffff


	//   ....[16]....
        /*00bc*/ 	.word	0xffffffff


	//   ....[17]....
        /*00c0*/ 	.word	0xffffffff


	//   ....[18]....
        /*00c4*/ 	.word	0xffffffff


	//   ....[19]....
        /*00c8*/ 	.word	0xffffffff


	//   ....[20]....
        /*00cc*/ 	.word	0xffffffff


	//   ....[21]....
        /*00d0*/ 	.word	0xffffffff


	//   ....[22]....
        /*00d4*/ 	.word	0xffffffff


	//   ....[23]....
        /*00d8*/ 	.word	0xffffffff


	//   ....[24]....
        /*00dc*/ 	.word	0xffffffff


	//   ....[25]....
        /*00e0*/ 	.word	0xffffffff


	//   ....[26]....
        /*00e4*/ 	.word	0xffffffff


	//   ....[27]....
        /*00e8*/ 	.word	0xffffffff


	//   ....[28]....
        /*00ec*/ 	.word	0xffffffff


	//   ....[29]....
        /*00f0*/ 	.word	0xffffffff


	//----- nvinfo : EIATTR_COOP_GROUP_INSTR_OFFSETS
	.align		4
.L_460:
        /*00f4*/ 	.byte	0x04, 0x28
        /*00f6*/ 	.short	(.L_462 - .L_461)


	//   ....[0]....
.L_461:
        /*00f8*/ 	.word	0x00000cd0


	//   ....[1]....
        /*00fc*/ 	.word	0x00000ce0


	//   ....[2]....
        /*0100*/ 	.word	0x00000d40


	//   ....[3]....
        /*0104*/ 	.word	0x00000d60


	//   ....[4]....
        /*0108*/ 	.word	0x00000db0


	//   ....[5]....
        /*010c*/ 	.word	0x00000dd0


	//   ....[6]....
        /*0110*/ 	.word	0x00000e10


	//   ....[7]....
        /*0114*/ 	.word	0x00000e50


	//   ....[8]....
        /*0118*/ 	.word	0x00000ea0


	//   ....[9]....
        /*011c*/ 	.word	0x00000ee0


	//   ....[10]....
        /*0120*/ 	.word	0x000011e0


	//   ....[11]....
        /*0124*/ 	.word	0x000011f0


	//   ....[12]....
        /*0128*/ 	.word	0x00001270


	//   ....[13]....
        /*012c*/ 	.word	0x00001290


	//   ....[14]....
        /*0130*/ 	.word	0x000012e0


	//   ....[15]....
        /*0134*/ 	.word	0x00001330


	//   ....[16]....
        /*0138*/ 	.word	0x00001370


	//   ....[17]....
        /*013c*/ 	.word	0x000013a0


	//   ....[18]....
        /*0140*/ 	.word	0x000013e0


	//   ....[19]....
        /*0144*/ 	.word	0x00001420


	//   ....[20]....
        /*0148*/ 	.word	0x00002c60


	//   ....[21]....
        /*014c*/ 	.word	0x00002c70


	//   ....[22]....
        /*0150*/ 	.word	0x00002cf0


	//   ....[23]....
        /*0154*/ 	.word	0x00002d00


	//   ....[24]....
        /*0158*/ 	.word	0x00002d60


	//   ....[25]....
        /*015c*/ 	.word	0x00002d80


	//   ....[26]....
        /*0160*/ 	.word	0x00002dc0


	//   ....[27]....
        /*0164*/ 	.word	0x00002df0


	//   ....[28]....
        /*0168*/ 	.word	0x00002e40


	//   ....[29]....
        /*016c*/ 	.word	0x00002e90


	//----- nvinfo : EIATTR_VRC_CTA_INIT_COUNT
	.align		4
.L_462:
        /*0170*/ 	.byte	0x02, 0x4a
	.zero		1
	.zero		1


	//----- nvinfo : EIATTR_EXIT_INSTR_OFFSETS
	.align		4
        /*0174*/ 	.byte	0x04, 0x1c
        /*0176*/ 	.short	(.L_464 - .L_463)


	//   ....[0]....
.L_463:
        /*0178*/ 	.word	0x00000080


	//   ....[1]....
        /*017c*/ 	.word	0x000000c0


	//   ....[2]....
        /*0180*/ 	.word	0x00003100


	//   ....[3]....
        /*0184*/ 	.word	0x00003160


	//----- nvinfo : EIATTR_MAX_THREADS
	.align		4
.L_464:
        /*0188*/ 	.byte	0x04, 0x05
        /*018a*/ 	.short	(.L_466 - .L_465)
.L_465:
        /*018c*/ 	.word	0x00000200
        /*0190*/ 	.word	0x00000001
        /*0194*/ 	.word	0x00000001


	//----- nvinfo : EIATTR_CRS_STACK_SIZE
	.align		4
.L_466:
        /*0198*/ 	.byte	0x04, 0x1e
        /*019a*/ 	.short	(.L_468 - .L_467)
.L_467:
        /*019c*/ 	.word	0x00000000


	//----- nvinfo : EIATTR_CBANK_PARAM_SIZE
	.align		4
.L_468:
        /*01a0*/ 	.byte	0x03, 0x19
        /*01a2*/ 	.short	0x0029


	//----- nvinfo : EIATTR_PARAM_CBANK
	.align		4
        /*01a4*/ 	.byte	0x04, 0x0a
        /*01a6*/ 	.short	(.L_470 - .L_469)
	.align		4
.L_469:
        /*01a8*/ 	.word	index@(.nv.constant0._ZN3cub18CUB_300001_SM_10006detail6reduce28DeviceReduceSingleTileKernelINS2_10policy_hubIljN4cuda3std3__44plusIlEEE10Policy1000EN6thrust24THRUST_300001_SM_1000_NS18transform_iteratorI7is_zeroNSD_10device_ptrIiEEllEEPljS9_llNS7_10__identityEEEvT0_T1_T2_T3_T4_T6_)
        /*01ac*/ 	.short	0x0380
        /*01ae*/ 	.short	0x0029


	//----- nvinfo : EIATTR_SW_WAR
	.align		4
.L_470:
        /*01b0*/ 	.byte	0x04, 0x36
        /*01b2*/ 	.short	(.L_472 - .L_471)
.L_471:
        /*01b4*/ 	.word	0x00000008
.L_472:


//--------------------- .nv.info._ZN3cub18CUB_300001_SM_10006detail11EmptyKernelIvEEvv --------------------------
	.section	.nv.info._ZN3cub18CUB_300001_SM_10006detail11EmptyKernelIvEEvv,"",@"SHT_CUDA_INFO"
	.sectionflags	@""
	.align	4


	//----- nvinfo : EIATTR_CUDA_API_VERSION
	.align		4
        /*0000*/ 	.byte	0x04, 0x37
        /*0002*/ 	.short	(.L_474 - .L_473)
.L_473:
        /*0004*/ 	.word	0x00000082


	//----- nvinfo : EIATTR_SPARSE_MMA_MASK
	.align		4
.L_474:
        /*0008*/ 	.byte	0x03, 0x50
        /*000a*/ 	.short	0x0000


	//----- nvinfo : EIATTR_MAXREG_COUNT
	.align		4
        /*000c*/ 	.byte	0x03, 0x1b
        /*000e*/ 	.short	0x00ff


	//----- nvinfo : EIATTR_MERCURY_ISA_VERSION
	.align		4
        /*0010*/ 	.byte	0x03, 0x5f
        /*0012*/ 	.short	0x0101


	//----- nvinfo : EIATTR_VRC_CTA_INIT_COUNT
	.align		4
        /*0014*/ 	.byte	0x02, 0x4a
	.zero		1
	.zero		1


	//----- nvinfo : EIATTR_EXIT_INSTR_OFFSETS
	.align		4
        /*0018*/ 	.byte	0x04, 0x1c
        /*001a*/ 	.short	(.L_476 - .L_475)


	//   ....[0]....
.L_475:
        /*001c*/ 	.word	0x00000010


	//----- nvinfo : EIATTR_SW_WAR
	.align		4
.L_476:
        /*0020*/ 	.byte	0x04, 0x36
        /*0022*/ 	.short	(.L_478 - .L_477)
.L_477:
        /*0024*/ 	.word	0x00000008
.L_478:


//--------------------- .nv.info._ZN6thrust24THRUST_300001_SM_1000_NS8cuda_cub4core6detail13_kernel_agentINS1_8__reduce11ReduceAgentIPN4cuda3std3__45tupleIJilEEESC_SB_lNS1_9__extrema9arg_min_fIilNS9_4lessIiEEEEEEJSC_SC_iSH_EEEvDpT0_ --------------------------
	.section	.nv.info._ZN6thrust24THRUST_300001_SM_1000_NS8cuda_cub4core6detail13_kernel_agentINS1_8__reduce11ReduceAgentIPN4cuda3std3__45tupleIJilEEESC_SB_lNS1_9__extrema9arg_min_fIilNS9_4lessIiEEEEEEJSC_SC_iSH_EEEvDpT0_,"",@"SHT_CUDA_INFO"
	.sectionflags	@""
	.align	4


	//----- nvinfo : EIATTR_CUDA_API_VERSION
	.align		4
        /*0000*/ 	.byte	0x04, 0x37
        /*0002*/ 	.short	(.L_480 - .L_479)
.L_479:
        /*0004*/ 	.word	0x00000082


	//----- nvinfo : EIATTR_KPARAM_INFO
	.align		4
.L_480:
        /*0008*/ 	.byte	0x04, 0x17
        /*000a*/ 	.short	(.L_482 - .L_481)
.L_481:
        /*000c*/ 	.word	0x00000000
        /*0010*/ 	.short	0x0003
        /*0012*/ 	.short	0x0014
        /*0014*/ 	.byte	0x00, 0xf0, 0x05, 0x00


	//----- nvinfo : EIATTR_KPARAM_INFO
	.align		4
.L_482:
        /*0018*/ 	.byte	0x04, 0x17
        /*001a*/ 	.short	(.L_484 - .L_483)
.L_483:
        /*001c*/ 	.word	0x00000000
        /*0020*/ 	.short	0x0002
        /*0022*/ 	.short	0x0010
        /*0024*/ 	.byte	0x00, 0xf0, 0x11, 0x00


	//----- nvinfo : EIATTR_KPARAM_INFO
	.align		4
.L_484:
        /*0028*/ 	.byte	0x04, 0x17
        /*002a*/ 	.short	(.L_486 - .L_485)
.L_485:
        /*002c*/ 	.word	0x00000000
        /*0030*/ 	.short	0x0001
        /*0032*/ 	.short	0x0008
        /*0034*/ 	.byte	0x00, 0xf5, 0x21, 0x00


	//----- nvinfo : EIATTR_KPARAM_INFO
	.align		4
.L_486:
        /*0038*/ 	.byte	0x04, 0x17
        /*003a*/ 	.short	(.L_488 - .L_487)
.L_487:
        /*003c*/ 	.word	0x00000000
        /*0040*/ 	.short	0x0000
        /*0042*/ 	.short	0x0000
        /*0044*/ 	.byte	0x00, 0xf5, 0x21, 0x00


	//----- nvinfo : EIATTR_SPARSE_MMA_MASK
	.align		4
.L_488:
        /*0048*/ 	.byte	0x03, 0x50
        /*004a*/ 	.short	0x0000


	//----- nvinfo : EIATTR_MAXREG_COUNT
	.align		4
        /*004c*/ 	.byte	0x03, 0x1b
        /*004e*/ 	.short	0x00ff


	//----- nvinfo : EIATTR_NUM_BARRIERS
	.align		4
        /*0050*/ 	.byte	0x02, 0x4c
        /*0052*/ 	.byte	0x01
	.zero		1


	//----- nvinfo : EIATTR_MERCURY_ISA_VERSION
	.align		4
        /*0054*/ 	.byte	0x03, 0x5f
        /*0056*/ 	.short	0x0101


	//----- nvinfo : EIATTR_COOP_GROUP_MASK_REGIDS
	.align		4
        /*0058*/ 	.byte	0x04, 0x29
        /*005a*/ 	.short	(.L_490 - .L_489)


	//   ....[0]....
.L_489:
        /*005c*/ 	.word	0xffffffff


	//   ....[1]....
        /*0060*/ 	.word	0xffffffff


	//   ....[2]....
        /*0064*/ 	.word	0xffffffff


	//   ....[3]....
        /*0068*/ 	.word	0xffffffff


	//   ....[4]....
        /*006c*/ 	.word	0xffffffff


	//   ....[5]....
        /*0070*/ 	.word	0xffffffff


	//   ....[6]....
        /*0074*/ 	.word	0xffffffff


	//   ....[7]....
        /*0078*/ 	.word	0xffffffff


	//   ....[8]....
        /*007c*/ 	.word	0xffffffff


	//   ....[9]....
        /*0080*/ 	.word	0xffffffff


	//   ....[10]....
        /*0084*/ 	.word	0xffffffff


	//   ....[11]....
        /*0088*/ 	.word	0xffffffff


	//   ....[12]....
        /*008c*/ 	.word	0xffffffff


	//   ....[13]....
        /*0090*/ 	.word	0xffffffff


	//   ....[14]....
        /*0094*/ 	.word	0xffffffff


	//   ....[15]....
        /*0098*/ 	.word	0xffffffff


	//   ....[16]....
        /*009c*/ 	.word	0xffffffff


	//   ....[17]....
        /*00a0*/ 	.word	0xffffffff


	//   ....[18]....
        /*00a4*/ 	.word	0xffffffff


	//   ....[19]....
        /*00a8*/ 	.word	0xffffffff


	//   ....[20]....
        /*00ac*/ 	.word	0xffffffff


	//   ....[21]....
        /*00b0*/ 	.word	0xffffffff


	//   ....[22]....
        /*00b4*/ 	.word	0xffffffff


	//   ....[23]....
        /*00b8*/ 	.word	0xffffffff


	//   ....[24]....
        /*00bc*/ 	.word	0xffffffff


	//   ....[25]....
        /*00c0*/ 	.word	0xffffffff


	//   ....[26]....
        /*00c4*/ 	.word	0xffffffff


	//   ....[27]....
        /*00c8*/ 	.word	0xffffffff


	//   ....[28]....
        /*00cc*/ 	.word	0xffffffff


	//   ....[29]....
        /*00d0*/ 	.word	0xffffffff


	//   ....[30]....
        /*00d4*/ 	.word	0xffffffff


	//   ....[31]....
        /*00d8*/ 	.word	0xffffffff


	//   ....[32]....
        /*00dc*/ 	.word	0xffffffff


	//   ....[33]....
        /*00e0*/ 	.word	0xffffffff


	//   ....[34]....
        /*00e4*/ 	.word	0xffffffff


	//   ....[35]....
        /*00e8*/ 	.word	0xffffffff


	//   ....[36]....
        /*00ec*/ 	.word	0xffffffff


	//   ....[37]....
        /*00f0*/ 	.word	0xffffffff


	//   ....[38]....
        /*00f4*/ 	.word	0xffffffff


	//   ....[39]....
        /*00f8*/ 	.word	0xffffffff


	//   ....[40]....
        /*00fc*/ 	.word	0xffffffff


	//   ....[41]....
        /*0100*/ 	.word	0xffffffff


	//   ....[42]....
        /*0104*/ 	.word	0xffffffff


	//   ....[43]....
        /*0108*/ 	.word	0xffffffff


	//   ....[44]....
        /*010c*/ 	.word	0xffffffff


	//----- nvinfo : EIATTR_COOP_GROUP_INSTR_OFFSETS
	.align		4
.L_490:
        /*0110*/ 	.byte	0x04, 0x28
        /*0112*/ 	.short	(.L_492 - .L_491)


	//   ....[0]....
.L_491:
        /*0114*/ 	.word	0x00000a00


	//   ....[1]....
        /*0118*/ 	.word	0x00000a30


	//   ....[2]....
        /*011c*/ 	.word	0x00000a40


	//   ....[3]....
        /*0120*/ 	.word	0x00000b40


	//   ....[4]....
        /*0124*/ 	.word	0x00000b70


	//   ....[5]....
        /*0128*/ 	.word	0x00000ba0


	//   ....[6]....
        /*012c*/ 	.word	0x00000ca0


	//   ....[7]....
        /*0130*/ 	.word	0x00000cd0


	//   ....[8]....
        /*0134*/ 	.word	0x00000d00


	//   ....[9]....
        /*0138*/ 	.word	0x00000e00


	//   ....[10]....
        /*013c*/ 	.word	0x00000e30


	//   ....[11]....
        /*0140*/ 	.word	0x00000e60


	//   ....[12]....
        /*0144*/ 	.word	0x00000f60


	//   ....[13]....
        /*0148*/ 	.word	0x00000fa0


	//   ....[14]....
        /*014c*/ 	.word	0x00000fd0


	//   ....[15]....
        /*0150*/ 	.word	0x00001b70


	//   ....[16]....
        /*0154*/ 	.word	0x00001b80


	//   ....[17]....
        /*0158*/ 	.word	0x00001b90


	//   ....[18]....
        /*015c*/ 	.word	0x00001c90


	//   ....[19]....
        /*0160*/ 	.word	0x00001cd0


	//   ....[20]....
        /*0164*/ 	.word	0x00001cf0


	//   ....[21]....
        /*0168*/ 	.word	0x00001e00


	//   ....[22]....
        /*016c*/ 	.word	0x00001e40


	//   ....[23]....
        /*0170*/ 	.word	0x00001e60


	//   ....[24]....
        /*0174*/ 	.word	0x00001f70


	//   ....[25]....
        /*0178*/ 	.word	0x00001fb0


	//   ....[26]....
        /*017c*/ 	.word	0x00001fe0


	//   ....[27]....
        /*0180*/ 	.word	0x000020e0


	//   ....[28]....
        /*0184*/ 	.word	0x00002120


	//   ....[29]....
        /*0188*/ 	.word	0x00002150


	//   ....[30]....
        /*018c*/ 	.word	0x00005430


	//   ....[31]....
        /*0190*/ 	.word	0x00005460


	//   ....[32]....
        /*0194*/ 	.word	0x00005470


	//   ....[33]....
        /*0198*/ 	.word	0x00005570


	//   ....[34]....
        /*019c*/ 	.word	0x000055a0


	//   ....[35]....
        /*01a0*/ 	.word	0x000055d0


	//   ....[36]....
        /*01a4*/ 	.word	0x000056d0


	//   ....[37]....
        /*01a8*/ 	.word	0x00005700


	//   ....[38]....
        /*01ac*/ 	.word	0x00005730


	//   ....[39]....
        /*01b0*/ 	.word	0x00005830


	//   ....[40]....
        /*01b4*/ 	.word	0x00005860


	//   ....[41]....
        /*01b8*/ 	.word	0x00005890


	//   ....[42]....
        /*01bc*/ 	.word	0x00005990


	//   ....[43]....
        /*01c0*/ 	.word	0x000059d0


	//   ....[44]....
        /*01c4*/ 	.word	0x00005a00


	//----- nvinfo : EIATTR_VRC_CTA_INIT_COUNT
	.align		4
.L_492:
        /*01c8*/ 	.byte	0x02, 0x4a
	.zero		1
	.zero		1


	//----- nvinfo : EIATTR_EXIT_INSTR_OFFSETS
	.align		4
        /*01cc*/ 	.byte	0x04, 0x1c
        /*01ce*/ 	.short	(.L_494 - .L_493)


	//   ....[0]....
.L_493:
        /*01d0*/ 	.word	0x00000030


	//   ....[1]....
        /*01d4*/ 	.word	0x000064e0


	//   ....[2]....
        /*01d8*/ 	.word	0x00006540


	//----- nvinfo : EIATTR_MAX_THREADS
	.align		4
.L_494:
        /*01dc*/ 	.byte	0x04, 0x05
        /*01de*/ 	.short	(.L_496 - .L_495)
.L_495:
        /*01e0*/ 	.word	0x00000100
        /*01e4*/ 	.word	0x00000001
        /*01e8*/ 	.word	0x00000001


	//----- nvinfo : EIATTR_CRS_STACK_SIZE
	.align		4
.L_496:
        /*01ec*/ 	.byte	0x04, 0x1e
        /*01ee*/ 	.short	(.L_498 - .L_497)
.L_497:
        /*01f0*/ 	.word	0x00000000


	//----- nvinfo : EIATTR_CBANK_PARAM_SIZE
	.align		4
.L_498:
        /*01f4*/ 	.byte	0x03, 0x19
        /*01f6*/ 	.short	0x0015


	//----- nvinfo : EIATTR_PARAM_CBANK
	.align		4
        /*01f8*/ 	.byte	0x04, 0x0a
        /*01fa*/ 	.short	(.L_500 - .L_499)
	.align		4
.L_499:
        /*01fc*/ 	.word	index@(.nv.constant0._ZN6thrust24THRUST_300001_SM_1000_NS8cuda_cub4core6detail13_kernel_agentINS1_8__reduce11ReduceAgentIPN4cuda3std3__45tupleIJilEEESC_SB_lNS1_9__extrema9arg_min_fIilNS9_4lessIiEEEEEEJSC_SC_iSH_EEEvDpT0_)
        /*0200*/ 	.short	0x0380
        /*0202*/ 	.short	0x0015


	//----- nvinfo : EIATTR_SW_WAR
	.align		4
.L_500:
        /*0204*/ 	.byte	0x04, 0x36
        /*0206*/ 	.short	(.L_502 - .L_501)
.L_501:
        /*0208*/ 	.word	0x00000008
.L_502:


//--------------------- .nv.info._ZN6thrust24THRUST_300001_SM_1000_NS8cuda_cub4core6detail13_kernel_agentINS1_8__reduce11ReduceAgentINS0_12zip_iteratorIN4cuda3std3__45tupleIJNS0_10device_ptrIiEENS0_17counting_iteratorIlNS0_11use_defaultESF_SF_EEEEEEEPNSB_IJilEEESJ_lNS1_9__extrema9arg_min_fIilNSA_4lessIiEEEEEEJSI_SK_lN3cub18CUB_300001_SM_100013GridEvenShareIlEENSS_9GridQueueIyEESP_EEEvDpT0_ --------------------------
	.section	.nv.info._ZN6thrust24THRUST_300001_SM_1000_NS8cuda_cub4core6detail13_kernel_agentINS1_8__reduce11ReduceAgentINS0_12zip_iteratorIN4cuda3std3__45tupleIJNS0_10device_ptrIiEENS0_17counting_iteratorIlNS0_11use_defaultESF_SF_EEEEEEEPNSB_IJilEEESJ_lNS1_9__extrema9arg_min_fIilNSA_4lessIiEEEEEEJSI_SK_lN3cub18CUB_300001_SM_100013GridEvenShareIlEENSS_9GridQueueIyEESP_EEEvDpT0_,"",@"SHT_CUDA_INFO"
	.sectionflags	@""
	.align	4


	//----- nvinfo : EIATTR_CUDA_API_VERSION
	.align		4
        /*0000*/ 	.byte	0x04, 0x37
        /*0002*/ 	.short	(.L_504 - .L_503)
.L_503:
        /*0004*/ 	.word	0x00000082


	//----- nvinfo : EIATTR_KPARAM_INFO
	.align		4
.L_504:
        /*0008*/ 	.byte	0x04, 0x17
        /*000a*/ 	.short	(.L_506 - .L_505)
.L_505:
        /*000c*/ 	.word	0x00000000
        /*0010*/ 	.short	0x0005
        /*0012*/ 	.short	0x0070
        /*0014*/ 	.byte	0x00, 0xf0, 0x05, 0x00


	//----- nvinfo : EIATTR_KPARAM_INFO
	.align		4
.L_506:
        /*0018*/ 	.byte	0x04, 0x17
        /*001a*/ 	.short	(.L_508 - .L_507)
.L_507:
        /*001c*/ 	.word	0x00000000
        /*0020*/ 	.short	0x0004
        /*0022*/ 	.short	0x0068
        /*0024*/ 	.byte	0x00, 0xf0, 0x21, 0x00


	//----- nvinfo : EIATTR_KPARAM_INFO
	.align		4
.L_508:
        /*0028*/ 	.byte	0x04, 0x17
        /*002a*/ 	.short	(.L_510 - .L_509)
.L_509:
        /*002c*/ 	.word	0x00000000
        /*0030*/ 	.short	0x0003
        /*0032*/ 	.short	0x0020
        /*0034*/ 	.byte	0x00, 0xf0, 0x21, 0x01


	//----- nvinfo : EIATTR_KPARAM_INFO
	.align		4
.L_510:
        /*0038*/ 	.byte	0x04, 0x17
        /*003a*/ 	.short	(.L_512 - .L_511)
.L_511:
        /*003c*/ 	.word	0x00000000
        /*0040*/ 	.short	0x0002
        /*0042*/ 	.short	0x0018
        /*0044*/ 	.byte	0x00, 0xf0, 0x21, 0x00


	//----- nvinfo : EIATTR_KPARAM_INFO
	.align		4
.L_512:
        /*0048*/ 	.byte	0x04, 0x17
        /*004a*/ 	.short	(.L_514 - .L_513)
.L_513:
        /*004c*/ 	.word	0x00000000
        /*0050*/ 	.short	0x0001
        /*0052*/ 	.short	0x0010
        /*0054*/ 	.byte	0x00, 0xf5, 0x21, 0x00


	//----- nvinfo : EIATTR_KPARAM_INFO
	.align		4
.L_514:
        /*0058*/ 	.byte	0x04, 0x17
        /*005a*/ 	.short	(.L_516 - .L_515)
.L_515:
        /*005c*/ 	.word	0x00000000
        /*0060*/ 	.short	0x0000
        /*0062*/ 	.short	0x0000
        /*0064*/ 	.byte	0x00, 0xf0, 0x41, 0x00


	//----- nvinfo : EIATTR_SPARSE_MMA_MASK
	.align		4
.L_516:
        /*0068*/ 	.byte	0x03, 0x50
        /*006a*/ 	.short	0x0000


	//----- nvinfo : EIATTR_MAXREG_COUNT
	.align		4
        /*006c*/ 	.byte	0x03, 0x1b
        /*006e*/ 	.short	0x00ff


	//----- nvinfo : EIATTR_NUM_BARRIERS
	.align		4
        /*0070*/ 	.byte	0x02, 0x4c
        /*0072*/ 	.byte	0x01
	.zero		1


	//----- nvinfo : EIATTR_MERCURY_ISA_VERSION
	.align		4
        /*0074*/ 	.byte	0x03, 0x5f
        /*0076*/ 	.short	0x0101


	//----- nvinfo : EIATTR_COOP_GROUP_MASK_REGIDS
	.align		4
        /*0078*/ 	.byte	0x04, 0x29
        /*007a*/ 	.short	(.L_518 - .L_517)


	//   ....[0]....
.L_517:
        /*007c*/ 	.word	0xffffffff


	//   ....[1]....
        /*0080*/ 	.word	0xffffffff


	//   ....[2]....
        /*0084*/ 	.word	0xffffffff


	//   ....[3]....
        /*0088*/ 	.word	0xffffffff


	//   ....[4]....
        /*008c*/ 	.word	0xffffffff


	//   ....[5]....
        /*0090*/ 	.word	0xffffffff


	//   ....[6]....
        /*0094*/ 	.word	0xffffffff


	//   ....[7]....
        /*0098*/ 	.word	0xffffffff


	//   ....[8]....
        /*009c*/ 	.word	0xffffffff


	//   ....[9]....
        /*00a0*/ 	.word	0xffffffff


	//   ....[10]....
        /*00a4*/ 	.word	0xffffffff


	//   ....[11]....
        /*00a8*/ 	.word	0xffffffff


	//   ....[12]....
        /*00ac*/ 	.word	0xffffffff


	//   ....[13]....
        /*00b0*/ 	.word	0xffffffff


	//   ....[14]....
        /*00b4*/ 	.word	0xffffffff


	//   ....[15]....
        /*00b8*/ 	.word	0xffffffff


	//   ....[16]....
        /*00bc*/ 	.word	0xffffffff


	//   ....[17]....
        /*00c0*/ 	.word	0xffffffff


	//   ....[18]....
        /*00c4*/ 	.word	0xffffffff


	//   ....[19]....
        /*00c8*/ 	.word	0xffffffff


	//   ....[20]....
        /*00cc*/ 	.word	0xffffffff


	//   ....[21]....
        /*00d0*/ 	.word	0xffffffff


	//   ....[22]....
        /*00d4*/ 	.word	0xffffffff


	//   ....[23]....
        /*00d8*/ 	.word	0xffffffff


	//   ....[24]....
        /*00dc*/ 	.word	0xffffffff


	//   ....[25]....
        /*00e0*/ 	.word	0xffffffff


	//   ....[26]....
        /*00e4*/ 	.word	0xffffffff


	//   ....[27]....
        /*00e8*/ 	.word	0xffffffff


	//   ....[28]....
        /*00ec*/ 	.word	0xffffffff


	//   ....[29]....
        /*00f0*/ 	.word	0xffffffff


	//   ....[30]....
        /*00f4*/ 	.word	0xffffffff


	//   ....[31]....
        /*00f8*/ 	.word	0xffffffff


	//   ....[32]....
        /*00fc*/ 	.word	0xffffffff


	//   ....[33]....
        /*0100*/ 	.word	0xffffffff


	//   ....[34]....
        /*0104*/ 	.word	0xffffffff


	//   ....[35]....
        /*0108*/ 	.word	0xffffffff


	//   ....[36]....
        /*010c*/ 	.word	0xffffffff


	//   ....[37]....
        /*0110*/ 	.word	0xffffffff


	//   ....[38]....
        /*0114*/ 	.word	0xffffffff


	//   ....[39]....
        /*0118*/ 	.word	0xffffffff


	//   ....[40]....
        /*011c*/ 	.word	0xffffffff


	//   ....[41]....
        /*0120*/ 	.word	0xffffffff


	//   ....[42]....
        /*0124*/ 	.word	0xffffffff


	//   ....[43]....
        /*0128*/ 	.word	0xffffffff


	//   ....[44]....
        /*012c*/ 	.word	0xffffffff


	//----- nvinfo : EIATTR_COOP_GROUP_INSTR_OFFSETS
	.align		4
.L_518:
        /*0130*/ 	.byte	0x04, 0x28
        /*0132*/ 	.short	(.L_520 - .L_519)


	//   ....[0]....
.L_519:
        /*0134*/ 	.word	0x00000bf0


	//   ....[1]....
        /*0138*/ 	.word	0x00000c20


	//   ....[2]....
        /*013c*/ 	.word	0x00000c30


	//   ....[3]....
        /*0140*/ 	.word	0x00000d30


	//   ....[4]....
        /*0144*/ 	.word	0x00000d60


	//   ....[5]....
        /*0148*/ 	.word	0x00000d90


	//   ....[6]....
        /*014c*/ 	.word	0x00000e90


	//   ....[7]....
        /*0150*/ 	.word	0x00000ec0


	//   ....[8]....
        /*0154*/ 	.word	0x00000ef0


	//   ....[9]....
        /*0158*/ 	.word	0x00000ff0


	//   ....[10]....
        /*015c*/ 	.word	0x00001020


	//   ....[11]....
        /*0160*/ 	.word	0x00001050


	//   ....[12]....
        /*0164*/ 	.word	0x00001150


	//   ....[13]....
        /*0168*/ 	.word	0x00001190


	//   ....[14]....
        /*016c*/ 	.word	0x000011c0


	//   ....[15]....
        /*0170*/ 	.word	0x00001d60


	//   ....[16]....
        /*0174*/ 	.word	0x00001d70


	//   ....[17]....
        /*0178*/ 	.word	0x00001d80


	//   ....[18]....
        /*017c*/ 	.word	0x00001e80


	//   ....[19]....
        /*0180*/ 	.word	0x00001ec0


	//   ....[20]....
        /*0184*/ 	.word	0x00001ee0


	//   ....[21]....
        /*0188*/ 	.word	0x00001ff0


	//   ....[22]....
        /*018c*/ 	.word	0x00002030


	//   ....[23]....
        /*0190*/ 	.word	0x00002050


	//   ....[24]....
        /*0194*/ 	.word	0x00002160


	//   ....[25]....
        /*0198*/ 	.word	0x000021a0


	//   ....[26]....
        /*019c*/ 	.word	0x000021c0


	//   ....[27]....
        /*01a0*/ 	.word	0x000022d0


	//   ....[28]....
        /*01a4*/ 	.word	0x00002310


	//   ....[29]....
        /*01a8*/ 	.word	0x00002340


	//   ....[30]....
        /*01ac*/ 	.word	0x00004970


	//   ....[31]....
        /*01b0*/ 	.word	0x000049a0


	//   ....[32]....
        /*01b4*/ 	.word	0x000049b0


	//   ....[33]....
        /*01b8*/ 	.word	0x00004ab0


	//   ....[34]....
        /*01bc*/ 	.word	0x00004ae0


	//   ....[35]....
        /*01c0*/ 	.word	0x00004b10


	//   ....[36]....
        /*01c4*/ 	.word	0x00004c10


	//   ....[37]....
        /*01c8*/ 	.word	0x00004c40


	//   ....[38]....
        /*01cc*/ 	.word	0x00004c70


	//   ....[39]....
        /*01d0*/ 	.word	0x00004d70


	//   ....[40]....
        /*01d4*/ 	.word	0x00004da0


	//   ....[41]....
        /*01d8*/ 	.word	0x00004dd0


	//   ....[42]....
        /*01dc*/ 	.word	0x00004ed0


	//   ....[43]....
        /*01e0*/ 	.word	0x00004f10


	//   ....[44]....
        /*01e4*/ 	.word	0x00004f40


	//----- nvinfo : EIATTR_VRC_CTA_INIT_COUNT
	.align		4
.L_520:
        /*01e8*/ 	.byte	0x02, 0x4a
	.zero		1
	.zero		1


	//----- nvinfo : EIATTR_EXIT_INSTR_OFFSETS
	.align		4
        /*01ec*/ 	.byte	0x04, 0x1c
        /*01ee*/ 	.short	(.L_522 - .L_521)


	//   ....[0]....
.L_521:
        /*01f0*/ 	.word	0x00005a00


	//   ....[1]....
        /*01f4*/ 	.word	0x00005a80


	//----- nvinfo : EIATTR_MAX_THREADS
	.align		4
.L_522:
        /*01f8*/ 	.byte	0x04, 0x05
        /*01fa*/ 	.short	(.L_524 - .L_523)
.L_523:
        /*01fc*/ 	.word	0x00000100
        /*0200*/ 	.word	0x00000001
        /*0204*/ 	.word	0x00000001


	//----- nvinfo : EIATTR_CRS_STACK_SIZE
	.align		4
.L_524:
        /*0208*/ 	.byte	0x04, 0x1e
        /*020a*/ 	.short	(.L_526 - .L_525)
.L_525:
        /*020c*/ 	.word	0x00000000


	//----- nvinfo : EIATTR_CBANK_PARAM_SIZE
	.align		4
.L_526:
        /*0210*/ 	.byte	0x03, 0x19
        /*0212*/ 	.short	0x0071


	//----- nvinfo : EIATTR_PARAM_CBANK
	.align		4
        /*0214*/ 	.byte	0x04, 0x0a
        /*0216*/ 	.short	(.L_528 - .L_527)
	.align		4
.L_527:
        /*0218*/ 	.word	index@(.nv.constant0._ZN6thrust24THRUST_300001_SM_1000_NS8cuda_cub4core6detail13_kernel_agentINS1_8__reduce11ReduceAgentINS0_12zip_iteratorIN4cuda3std3__45tupleIJNS0_10device_ptrIiEENS0_17counting_iteratorIlNS0_11use_defaultESF_SF_EEEEEEEPNSB_IJilEEESJ_lNS1_9__extrema9arg_min_fIilNSA_4lessIiEEEEEEJSI_SK_lN3cub18CUB_300001_SM_100013GridEvenShareIlEENSS_9GridQueueIyEESP_EEEvDpT0_)
        /*021c*/ 	.short	0x0380
        /*021e*/ 	.short	0x0071


	//----- nvinfo : EIATTR_SW_WAR
	.align		4
.L_528:
        /*0220*/ 	.byte	0x04, 0x36
        /*0222*/ 	.short	(.L_530 - .L_529)
.L_529:
        /*0224*/ 	.word	0x00000008
.L_530:


//--------------------- .nv.info._ZN6thrust24THRUST_300001_SM_1000_NS8cuda_cub4core6detail13_kernel_agentINS1_8__reduce11ReduceAgentINS0_12zip_iteratorIN4cuda3std3__45tupleIJNS0_10device_ptrIiEENS0_17counting_iteratorIlNS0_11use_defaultESF_SF_EEEEEEEPNSB_IJilEEESJ_lNS1_9__extrema9arg_min_fIilNSA_4lessIiEEEEEEJSI_SK_lSP_EEEvDpT0_ --------------------------
	.section	.nv.info._ZN6thrust24THRUST_300001_SM_1000_NS8cuda_cub4core6detail13_kernel_agentINS1_8__reduce11ReduceAgentINS0_12zip_iteratorIN4cuda3std3__45tupleIJNS0_10device_ptrIiEENS0_17counting_iteratorIlNS0_11use_defaultESF_SF_EEEEEEEPNSB_IJilEEESJ_lNS1_9__extrema9arg_min_fIilNSA_4lessIiEEEEEEJSI_SK_lSP_EEEvDpT0_,"",@"SHT_CUDA_INFO"
	.sectionflags	@""
	.align	4


	//----- nvinfo : EIATTR_CUDA_API_VERSION
	.align		4
        /*0000*/ 	.byte	0x04, 0x37
        /*0002*/ 	.short	(.L_532 - .L_531)
.L_531:
        /*0004*/ 	.word	0x00000082


	//----- nvinfo : EIATTR_KPARAM_INFO
	.align		4
.L_532:
        /*0008*/ 	.byte	0x04, 0x17
        /*000a*/ 	.short	(.L_534 - .L_533)
.L_533:
        /*000c*/ 	.word	0x00000000
        /*0010*/ 	.short	0x0003
        /*0012*/ 	.short	0x0020
        /*0014*/ 	.byte	0x00, 0xf0, 0x05, 0x00


	//----- nvinfo : EIATTR_KPARAM_INFO
	.align		4
.L_534:
        /*0018*/ 	.byte	0x04, 0x17
        /*001a*/ 	.short	(.L_536 - .L_535)
.L_535:
        /*001c*/ 	.word	0x00000000
        /*0020*/ 	.short	0x0002
        /*0022*/ 	.short	0x0018
        /*0024*/ 	.byte	0x00, 0xf0, 0x21, 0x00


	//----- nvinfo : EIATTR_KPARAM_INFO
	.align		4
.L_536:
        /*0028*/ 	.byte	0x04, 0x17
        /*002a*/ 	.short	(.L_538 - .L_537)
.L_537:
        /*002c*/ 	.word	0x00000000
        /*0030*/ 	.short	0x0001
        /*0032*/ 	.short	0x0010
        /*0034*/ 	.byte	0x00, 0xf5, 0x21, 0x00


	//----- nvinfo : EIATTR_KPARAM_INFO
	.align		4
.L_538:
        /*0038*/ 	.byte	0x04, 0x17
        /*003a*/ 	.short	(.L_540 - .L_539)
.L_539:
        /*003c*/ 	.word	0x00000000
        /*0040*/ 	.short	0x0000
        /*0042*/ 	.short	0x0000
        /*0044*/ 	.byte	0x00, 0xf0, 0x41, 0x00


	//----- nvinfo : EIATTR_SPARSE_MMA_MASK
	.align		4
.L_540:
        /*0048*/ 	.byte	0x03, 0x50
        /*004a*/ 	.short	0x0000


	//----- nvinfo : EIATTR_MAXREG_COUNT
	.align		4
        /*004c*/ 	.byte	0x03, 0x1b
        /*004e*/ 	.short	0x00ff


	//----- nvinfo : EIATTR_NUM_BARRIERS
	.align		4
        /*0050*/ 	.byte	0x02, 0x4c
        /*0052*/ 	.byte	0x01
	.zero		1


	//----- nvinfo : EIATTR_MERCURY_ISA_VERSION
	.align		4
        /*0054*/ 	.byte	0x03, 0x5f
        /*0056*/ 	.short	0x0101


	//----- nvinfo : EIATTR_COOP_GROUP_MASK_REGIDS
	.align		4
        /*0058*/ 	.byte	0x04, 0x29
        /*005a*/ 	.short	(.L_542 - .L_541)


	//   ....[0]....
.L_541:
        /*005c*/ 	.word	0xffffffff


	//   ....[1]....
        /*0060*/ 	.word	0xffffffff


	//   ....[2]....
        /*0064*/ 	.word	0xffffffff


	//   ....[3]....
        /*0068*/ 	.word	0xffffffff


	//   ....[4]....
        /*006c*/ 	.word	0xffffffff


	//   ....[5]....
        /*0070*/ 	.word	0xffffffff


	//   ....[6]....
        /*0074*/ 	.word	0xffffffff


	//   ....[7]....
        /*0078*/ 	.word	0xffffffff


	//   ....[8]....
        /*007c*/ 	.word	0xffffffff


	//   ....[9]....
        /*0080*/ 	.word	0xffffffff


	//   ....[10]....
        /*0084*/ 	.word	0xffffffff


	//   ....[11]....
        /*0088*/ 	.word	0xffffffff


	//   ....[12]....
        /*008c*/ 	.word	0xffffffff


	//   ....[13]....
        /*0090*/ 	.word	0xffffffff


	//   ....[14]....
        /*0094*/ 	.word	0xffffffff


	//   ....[15]....
        /*0098*/ 	.word	0xffffffff


	//   ....[16]....
        /*009c*/ 	.word	0xffffffff


	//   ....[17]....
        /*00a0*/ 	.word	0xffffffff


	//   ....[18]....
        /*00a4*/ 	.word	0xffffffff


	//   ....[19]....
        /*00a8*/ 	.word	0xffffffff


	//   ....[20]....
        /*00ac*/ 	.word	0xffffffff


	//   ....[21]....
        /*00b0*/ 	.word	0xffffffff


	//   ....[22]....
        /*00b4*/ 	.word	0xffffffff


	//   ....[23]....
        /*00b8*/ 	.word	0xffffffff


	//   ....[24]....
        /*00bc*/ 	.word	0xffffffff


	//   ....[25]....
        /*00c0*/ 	.word	0xffffffff


	//   ....[26]....
        /*00c4*/ 	.word	0xffffffff


	//   ....[27]....
        /*00c8*/ 	.word	0xffffffff


	//   ....[28]....
        /*00cc*/ 	.word	0xffffffff


	//   ....[29]....
        /*00d0*/ 	.word	0xffffffff


	//   ....[30]....
        /*00d4*/ 	.word	0xffffffff


	//   ....[31]....
        /*00d8*/ 	.word	0xffffffff


	//   ....[32]....
        /*00dc*/ 	.word	0xffffffff


	//   ....[33]....
        /*00e0*/ 	.word	0xffffffff


	//   ....[34]....
        /*00e4*/ 	.word	0xffffffff


	//   ....[35]....
        /*00e8*/ 	.word	0xffffffff


	//   ....[36]....
        /*00ec*/ 	.word	0xffffffff


	//   ....[37]....
        /*00f0*/ 	.word	0xffffffff


	//   ....[38]....
        /*00f4*/ 	.word	0xffffffff


	//   ....[39]....
        /*00f8*/ 	.word	0xffffffff


	//   ....[40]....
        /*00fc*/ 	.word	0xffffffff


	//   ....[41]....
        /*0100*/ 	.word	0xffffffff


	//   ....[42]....
        /*0104*/ 	.word	0xffffffff


	//   ....[43]....
        /*0108*/ 	.word	0xffffffff


	//   ....[44]....
        /*010c*/ 	.word	0xffffffff


	//----- nvinfo : EIATTR_COOP_GROUP_INSTR_OFFSETS
	.align		4
.L_542:
        /*0110*/ 	.byte	0x04, 0x28
        /*0112*/ 	.short	(.L_544 - .L_543)


	//   ....[0]....
.L_543:
        /*0114*/ 	.word	0x00000b30


	//   ....[1]....
        /*0118*/ 	.word	0x00000b60


	//   ....[2]....
        /*011c*/ 	.word	0x00000b70


	//   ....[3]....
        /*0120*/ 	.word	0x00000c70


	//   ....[4]....
        /*0124*/ 	.word	0x00000ca0


	//   ....[5]....
        /*0128*/ 	.word	0x00000cd0


	//   ....[6]....
        /*012c*/ 	.word	0x00000dd0


	//   ....[7]....
        /*0130*/ 	.word	0x00000e00


	//   ....[8]....
        /*0134*/ 	.word	0x00000e30


	//   ....[9]....
        /*0138*/ 	.word	0x00000f30


	//   ....[10]....
        /*013c*/ 	.word	0x00000f60


	//   ....[11]....
        /*0140*/ 	.word	0x00000f90


	//   ....[12]....
        /*0144*/ 	.word	0x00001090


	//   ....[13]....
        /*0148*/ 	.word	0x000010d0


	//   ....[14]....
        /*014c*/ 	.word	0x00001100


	//   ....[15]....
        /*0150*/ 	.word	0x00001ca0


	//   ....[16]....
        /*0154*/ 	.word	0x00001cb0


	//   ....[17]....
        /*0158*/ 	.word	0x00001cc0


	//   ....[18]....
        /*015c*/ 	.word	0x00001dc0


	//   ....[19]....
        /*0160*/ 	.word	0x00001e00


	//   ....[20]....
        /*0164*/ 	.word	0x00001e20


	//   ....[21]....
        /*0168*/ 	.word	0x00001f30


	//   ....[22]....
        /*016c*/ 	.word	0x00001f70


	//   ....[23]....
        /*0170*/ 	.word	0x00001f90


	//   ....[24]....
        /*0174*/ 	.word	0x000020a0


	//   ....[25]....
        /*0178*/ 	.word	0x000020e0


	//   ....[26]....
        /*017c*/ 	.word	0x00002110


	//   ....[27]....
        /*0180*/ 	.word	0x00002210


	//   ....[28]....
        /*0184*/ 	.word	0x00002250


	//   ....[29]....
        /*0188*/ 	.word	0x00002280


	//   ....[30]....
        /*018c*/ 	.word	0x000044b0


	//   ....[31]....
        /*0190*/ 	.word	0x000044e0


	//   ....[32]....
        /*0194*/ 	.word	0x000044f0


	//   ....[33]....
        /*0198*/ 	.word	0x000045f0


	//   ....[34]....
        /*019c*/ 	.word	0x00004620


	//   ....[35]....
        /*01a0*/ 	.word	0x00004650


	//   ....[36]....
        /*01a4*/ 	.word	0x00004750


	//   ....[37]....
        /*01a8*/ 	.word	0x00004780


	//   ....[38]....
        /*01ac*/ 	.word	0x000047b0


	//   ....[39]....
        /*01b0*/ 	.word	0x000048b0


	//   ....[40]....
        /*01b4*/ 	.word	0x000048e0


	//   ....[41]....
        /*01b8*/ 	.word	0x00004910


	//   ....[42]....
        /*01bc*/ 	.word	0x00004a10


	//   ....[43]....
        /*01c0*/ 	.word	0x00004a50


	//   ....[44]....
        /*01c4*/ 	.word	0x00004a80


	//----- nvinfo : EIATTR_VRC_CTA_INIT_COUNT
	.align		4
.L_544:
        /*01c8*/ 	.byte	0x02, 0x4a
	.zero		1
	.zero		1


	//----- nvinfo : EIATTR_EXIT_INSTR_OFFSETS
	.align		4
        /*01cc*/ 	.byte	0x04, 0x1c
        /*01ce*/ 	.short	(.L_546 - .L_545)


	//   ....[0]....
.L_545:
        /*01d0*/ 	.word	0x00000040


	//   ....[1]....
        /*01d4*/ 	.word	0x00005560


	//   ....[2]....
        /*01d8*/ 	.word	0x000055c0


	//----- nvinfo : EIATTR_MAX_THREADS
	.align		4
.L_546:
        /*01dc*/ 	.byte	0x04, 0x05
        /*01de*/ 	.short	(.L_548 - .L_547)
.L_547:
        /*01e0*/ 	.word	0x00000100
        /*01e4*/ 	.word	0x00000001
        /*01e8*/ 	.word	0x00000001


	//----- nvinfo : EIATTR_CRS_STACK_SIZE
	.align		4
.L_548:
        /*01ec*/ 	.byte	0x04, 0x1e
        /*01ee*/ 	.short	(.L_550 - .L_549)
.L_549:
        /*01f0*/ 	.word	0x00000000


	//----- nvinfo : EIATTR_CBANK_PARAM_SIZE
	.align		4
.L_550:
        /*01f4*/ 	.byte	0x03, 0x19
        /*01f6*/ 	.short	0x0021


	//----- nvinfo : EIATTR_PARAM_CBANK
	.align		4
        /*01f8*/ 	.byte	0x04, 0x0a
        /*01fa*/ 	.short	(.L_552 - .L_551)
	.align		4
.L_551:
        /*01fc*/ 	.word	index@(.nv.constant0._ZN6thrust24THRUST_300001_SM_1000_NS8cuda_cub4core6detail13_kernel_agentINS1_8__reduce11ReduceAgentINS0_12zip_iteratorIN4cuda3std3__45tupleIJNS0_10device_ptrIiEENS0_17counting_iteratorIlNS0_11use_defaultESF_SF_EEEEEEEPNSB_IJilEEESJ_lNS1_9__extrema9arg_min_fIilNSA_4lessIiEEEEEEJSI_SK_lSP_EEEvDpT0_)
        /*0200*/ 	.short	0x0380
        /*0202*/ 	.short	0x0021


	//----- nvinfo : EIATTR_SW_WAR
	.align		4
.L_552:
        /*0204*/ 	.byte	0x04, 0x36
        /*0206*/ 	.short	(.L_554 - .L_553)
.L_553:
        /*0208*/ 	.word	0x00000008
.L_554:


//--------------------- .nv.info._ZN6thrust24THRUST_300001_SM_1000_NS8cuda_cub4core6detail13_kernel_agentINS1_8__reduce11ReduceAgentIPN4cuda3std3__45tupleIJilEEESC_SB_iNS1_9__extrema9arg_min_fIilNS9_4lessIiEEEEEEJSC_SC_iSH_EEEvDpT0_ --------------------------
	.section	.nv.info._ZN6thrust24THRUST_300001_SM_1000_NS8cuda_cub4core6detail13_kernel_agentINS1_8__reduce11ReduceAgentIPN4cuda3std3__45tupleIJilEEESC_SB_iNS1_9__extrema9arg_min_fIilNS9_4lessIiEEEEEEJSC_SC_iSH_EEEvDpT0_,"",@"SHT_CUDA_INFO"
	.sectionflags	@""
	.align	4


	//----- nvinfo : EIATTR_CUDA_API_VERSION
	.align		4
        /*0000*/ 	.byte	0x04, 0x37
        /*0002*/ 	.short	(.L_556 - .L_555)
.L_555:
        /*0004*/ 	.word	0x00000082


	//----- nvinfo : EIATTR_KPARAM_INFO
	.align		4
.L_556:
        /*0008*/ 	.byte	0x04, 0x17
        /*000a*/ 	.short	(.L_558 - .L_557)
.L_557:
        /*000c*/ 	.word	0x00000000
        /*0010*/ 	.short	0x0003
        /*0012*/ 	.short	0x0014
        /*0014*/ 	.byte	0x00, 0xf0, 0x05, 0x00


	//----- nvinfo : EIATTR_KPARAM_INFO
	.align		4
.L_558:
        /*0018*/ 	.byte	0x04, 0x17
        /*001a*/ 	.short	(.L_560 - .L_559)
.L_559:
        /*001c*/ 	.word	0x00000000
        /*0020*/ 	.short	0x0002
        /*0022*/ 	.short	0x0010
        /*0024*/ 	.byte	0x00, 0xf0, 0x11, 0x00


	//----- nvinfo : EIATTR_KPARAM_INFO
	.align		4
.L_560:
        /*0028*/ 	.byte	0x04, 0x17
        /*002a*/ 	.short	(.L_562 - .L_561)
.L_561:
        /*002c*/ 	.word	0x00000000
        /*0030*/ 	.short	0x0001
        /*0032*/ 	.short	0x0008
        /*0034*/ 	.byte	0x00, 0xf5, 0x21, 0x00


	//----- nvinfo : EIATTR_KPARAM_INFO
	.align		4
.L_562:
        /*0038*/ 	.byte	0x04, 0x17
        /*003a*/ 	.short	(.L_564 - .L_563)
.L_563:
        /*003c*/ 	.word	0x00000000
        /*0040*/ 	.short	0x0000
        /*0042*/ 	.short	0x0000
        /*0044*/ 	.byte	0x00, 0xf5, 0x21, 0x00


	//----- nvinfo : EIATTR_SPARSE_MMA_MASK
	.align		4
.L_564:
        /*0048*/ 	.byte	0x03, 0x50
        /*004a*/ 	.short	0x0000


	//----- nvinfo : EIATTR_MAXREG_COUNT
	.align		4
        /*004c*/ 	.byte	0x03, 0x1b
        /*004e*/ 	.short	0x00ff


	//----- nvinfo : EIATTR_NUM_BARRIERS
	.align		4
        /*0050*/ 	.byte	0x02, 0x4c
        /*0052*/ 	.byte	0x01
	.zero		1


	//----- nvinfo : EIATTR_MERCURY_ISA_VERSION
	.align		4
        /*0054*/ 	.byte	0x03, 0x5f
        /*0056*/ 	.short	0x0101


	//----- nvinfo : EIATTR_COOP_GROUP_MASK_REGIDS
	.align		4
        /*0058*/ 	.byte	0x04, 0x29
        /*005a*/ 	.short	(.L_566 - .L_565)


	//   ....[0]....
.L_565:
        /*005c*/ 	.word	0xffffffff


	//   ....[1]....
        /*0060*/ 	.word	0xffffffff


	//   ....[2]....
        /*0064*/ 	.word	0xffffffff


	//   ....[3]....
        /*0068*/ 	.word	0xffffffff


	//   ....[4]....
        /*006c*/ 	.word	0xffffffff


	//   ....[5]....
        /*0070*/ 	.word	0xffffffff


	//   ....[6]....
        /*0074*/ 	.word	0xffffffff


	//   ....[7]....
        /*0078*/ 	.word	0xffffffff


	//   ....[8]....
        /*007c*/ 	.word	0xffffffff


	//   ....[9]....
        /*0080*/ 	.word	0xffffffff


	//   ....[10]....
        /*0084*/ 	.word	0xffffffff


	//   ....[11]....
        /*0088*/ 	.word	0xffffffff


	//   ....[12]....
        /*008c*/ 	.word	0xffffffff


	//   ....[13]....
        /*0090*/ 	.word	0xffffffff


	//   ....[14]....
        /*0094*/ 	.word	0xffffffff


	//   ....[15]....
        /*0098*/ 	.word	0xffffffff


	//   ....[16]....
        /*009c*/ 	.word	0xffffffff


	//   ....[17]....
        /*00a0*/ 	.word	0xffffffff


	//   ....[18]....
        /*00a4*/ 	.word	0xffffffff


	//   ....[19]....
        /*00a8*/ 	.word	0xffffffff


	//   ....[20]....
        /*00ac*/ 	.word	0xffffffff


	//   ....[21]....
        /*00b0*/ 	.word	0xffffffff


	//   ....[22]....
        /*00b4*/ 	.word	0xffffffff


	//   ....[23]....
        /*00b8*/ 	.word	0xffffffff


	//   ....[24]....
        /*00bc*/ 	.word	0xffffffff


	//   ....[25]....
        /*00c0*/ 	.word	0xffffffff


	//   ....[26]....
        /*00c4*/ 	.word	0xffffffff


	//   ....[27]....
        /*00c8*/ 	.word	0xffffffff


	//   ....[28]....
        /*00cc*/ 	.word	0xffffffff


	//   ....[29]....
        /*00d0*/ 	.word	0xffffffff


	//   ....[30]....
        /*00d4*/ 	.word	0xffffffff


	//   ....[31]....
        /*00d8*/ 	.word	0xffffffff


	//   ....[32]....
        /*00dc*/ 	.word	0xffffffff


	//   ....[33]....
        /*00e0*/ 	.word	0xffffffff


	//   ....[34]....
        /*00e4*/ 	.word	0xffffffff


	//   ....[35]....
        /*00e8*/ 	.word	0xffffffff


	//   ....[36]....
        /*00ec*/ 	.word	0xffffffff


	//   ....[37]....
        /*00f0*/ 	.word	0xffffffff


	//   ....[38]....
        /*00f4*/ 	.word	0xffffffff


	//   ....[39]....
        /*00f8*/ 	.word	0xffffffff


	//   ....[40]....
        /*00fc*/ 	.word	0xffffffff


	//   ....[41]....
        /*0100*/ 	.word	0xffffffff


	//   ....[42]....
        /*0104*/ 	.word	0xffffffff


	//   ....[43]....
        /*0108*/ 	.word	0xffffffff


	//   ....[44]....
        /*010c*/ 	.word	0xffffffff


	//----- nvinfo : EIATTR_COOP_GROUP_INSTR_OFFSETS
	.align		4
.L_566:
        /*0110*/ 	.byte	0x04, 0x28
        /*0112*/ 	.short	(.L_568 - .L_567)


	//   ....[0]....
.L_567:
        /*0114*/ 	.word	0x00000a00


	//   ....[1]....
        /*0118*/ 	.word	0x00000a30


	//   ....[2]....
        /*011c*/ 	.word	0x00000a40


	//   ....[3]....
        /*0120*/ 	.word	0x00000b40


	//   ....[4]....
        /*0124*/ 	.word	0x00000b70


	//   ....[5]....
        /*0128*/ 	.word	0x00000ba0


	//   ....[6]....
        /*012c*/ 	.word	0x00000ca0


	//   ....[7]....
        /*0130*/ 	.word	0x00000cd0


	//   ....[8]....
        /*0134*/ 	.word	0x00000d00


	//   ....[9]....
        /*0138*/ 	.word	0x00000e00


	//   ....[10]....
        /*013c*/ 	.word	0x00000e30


	//   ....[11]....
        /*0140*/ 	.word	0x00000e60


	//   ....[12]....
        /*0144*/ 	.word	0x00000f60


	//   ....[13]....
        /*0148*/ 	.word	0x00000fa0


	//   ....[14]....
        /*014c*/ 	.word	0x00000fd0


	//   ....[15]....
        /*0150*/ 	.word	0x00001b70


	//   ....[16]....
        /*0154*/ 	.word	0x00001b80


	//   ....[17]....
        /*0158*/ 	.word	0x00001b90


	//   ....[18]....
        /*015c*/ 	.word	0x00001c90


	//   ....[19]....
        /*0160*/ 	.word	0x00001cd0


	//   ....[20]....
        /*0164*/ 	.word	0x00001cf0


	//   ....[21]....
        /*0168*/ 	.word	0x00001e00


	//   ....[22]....
        /*016c*/ 	.word	0x00001e40


	//   ....[23]....
        /*0170*/ 	.word	0x00001e60


	//   ....[24]....
        /*0174*/ 	.word	0x00001f70


	//   ....[25]....
        /*0178*/ 	.word	0x00001fb0


	//   ....[26]....
        /*017c*/ 	.word	0x00001fe0


	//   ....[27]....
        /*0180*/ 	.word	0x000020e0


	//   ....[28]....
        /*0184*/ 	.word	0x00002120


	//   ....[29]....
        /*0188*/ 	.word	0x00002150


	//   ....[30]....
        /*018c*/ 	.word	0x00004530


	//   ....[31]....
        /*0190*/ 	.word	0x00004560


	//   ....[32]....
        /*0194*/ 	.word	0x00004570


	//   ....[33]....
        /*0198*/ 	.word	0x00004670


	//   ....[34]....
        /*019c*/ 	.word	0x000046a0


	//   ....[35]....
        /*01a0*/ 	.word	0x000046d0


	//   ....[36]....
        /*01a4*/ 	.word	0x000047d0


	//   ....[37]....
        /*01a8*/ 	.word	0x00004800


	//   ....[38]....
        /*01ac*/ 	.word	0x00004830


	//   ....[39]....
        /*01b0*/ 	.word	0x00004930


	//   ....[40]....
        /*01b4*/ 	.word	0x00004960


	//   ....[41]....
        /*01b8*/ 	.word	0x00004990


	//   ....[42]....
        /*01bc*/ 	.word	0x00004a90


	//   ....[43]....
        /*01c0*/ 	.word	0x00004ad0


	//   ....[44]....
        /*01c4*/ 	.word	0x00004b00


	//----- nvinfo : EIATTR_VRC_CTA_INIT_COUNT
	.align		4
.L_568:
        /*01c8*/ 	.byte	0x02, 0x4a
	.zero		1
	.zero		1


	//----- nvinfo : EIATTR_EXIT_INSTR_OFFSETS
	.align		4
        /*01cc*/ 	.byte	0x04, 0x1c
        /*01ce*/ 	.short	(.L_570 - .L_569)


	//   ....[0]....
.L_569:
        /*01d0*/ 	.word	0x00000030


	//   ....[1]....
        /*01d4*/ 	.word	0x000055e0


	//   ....[2]....
        /*01d8*/ 	.word	0x00005640


	//----- nvinfo : EIATTR_MAX_THREADS
	.align		4
.L_570:
        /*01dc*/ 	.byte	0x04, 0x05
        /*01de*/ 	.short	(.L_572 - .L_571)
.L_571:
        /*01e0*/ 	.word	0x00000100
        /*01e4*/ 	.word	0x00000001
        /*01e8*/ 	.word	0x00000001


	//----- nvinfo : EIATTR_CRS_STACK_SIZE
	.align		4
.L_572:
        /*01ec*/ 	.byte	0x04, 0x1e
        /*01ee*/ 	.short	(.L_574 - .L_573)
.L_573:
        /*01f0*/ 	.word	0x00000000


	//----- nvinfo : EIATTR_CBANK_PARAM_SIZE
	.align		4
.L_574:
        /*01f4*/ 	.byte	0x03, 0x19
        /*01f6*/ 	.short	0x0015


	//----- nvinfo : EIATTR_PARAM_CBANK
	.align		4
        /*01f8*/ 	.byte	0x04, 0x0a
        /*01fa*/ 	.short	(.L_576 - .L_575)
	.align		4
.L_575:
        /*01fc*/ 	.word	index@(.nv.constant0._ZN6thrust24THRUST_300001_SM_1000_NS8cuda_cub4core6detail13_kernel_agentINS1_8__reduce11ReduceAgentIPN4cuda3std3__45tupleIJilEEESC_SB_iNS1_9__extrema9arg_min_fIilNS9_4lessIiEEEEEEJSC_SC_iSH_EEEvDpT0_)
        /*0200*/ 	.short	0x0380
        /*0202*/ 	.short	0x0015


	//----- nvinfo : EIATTR_SW_WAR
	.align		4
.L_576:
        /*0204*/ 	.byte	0x04, 0x36
        /*0206*/ 	.short	(.L_578 - .L_577)
.L_577:
        /*0208*/ 	.word	0x00000008
.L_578:


//--------------------- .nv.info._ZN6thrust24THRUST_300001_SM_1000_NS8cuda_cub4core6detail13_kernel_agentINS1_8__reduce11ReduceAgentINS0_12zip_iteratorIN4cuda3std3__45tupleIJNS0_10device_ptrIiEENS0_17counting_iteratorIlNS0_11use_defaultESF_SF_EEEEEEEPNSB_IJilEEESJ_iNS1_9__extrema9arg_min_fIilNSA_4lessIiEEEEEEJSI_SK_iN3cub18CUB_300001_SM_100013GridEvenShareIiEENSS_9GridQueueIjEESP_EEEvDpT0_ --------------------------
	.section	.nv.info._ZN6thrust24THRUST_300001_SM_1000_NS8cuda_cub4core6detail13_kernel_agentINS1_8__reduce11ReduceAgentINS0_12zip_iteratorIN4cuda3std3__45tupleIJNS0_10device_ptrIiEENS0_17counting_iteratorIlNS0_11use_defaultESF_SF_EEEEEEEPNSB_IJilEEESJ_iNS1_9__extrema9arg_min_fIilNSA_4lessIiEEEEEEJSI_SK_iN3cub18CUB_300001_SM_100013GridEvenShareIiEENSS_9GridQueueIjEESP_EEEvDpT0_,"",@"SHT_CUDA_INFO"
	.sectionflags	@""
	.align	4


	//----- nvinfo : EIATTR_CUDA_API_VERSION
	.align		4
        /*0000*/ 	.byte	0x04, 0x37
        /*0002*/ 	.short	(.L_580 - .L_579)
.L_579:
        /*0004*/ 	.word	0x00000082


	//----- nvinfo : EIATTR_KPARAM_INFO
	.align		4
.L_580:
        /*0008*/ 	.byte	0x04, 0x17
        /*000a*/ 	.short	(.L_582 - .L_581)
.L_581:
        /*000c*/ 	.word	0x00000000
        /*0010*/ 	.short	0x0005
        /*0012*/ 	.short	0x0050
        /*0014*/ 	.byte	0x00, 0xf0, 0x05, 0x00


	//----- nvinfo : EIATTR_KPARAM_INFO
	.align		4
.L_582:
        /*0018*/ 	.byte	0x04, 0x17
        /*001a*/ 	.short	(.L_584 - .L_583)
.L_583:
        /*001c*/ 	.word	0x00000000
        /*0020*/ 	.short	0x0004
        /*0022*/ 	.short	0x0048
        /*0024*/ 	.byte	0x00, 0xf0, 0x21, 0x00


	//----- nvinfo : EIATTR_KPARAM_INFO
	.align		4
.L_584:
        /*0028*/ 	.byte	0x04, 0x17
        /*002a*/ 	.short	(.L_586 - .L_585)
.L_585:
        /*002c*/ 	.word	0x00000000
        /*0030*/ 	.short	0x0003
        /*0032*/ 	.short	0x001c
        /*0034*/ 	.byte	0x00, 0xf0, 0xa1, 0x00


	//----- nvinfo : EIATTR_KPARAM_INFO
	.align		4
.L_586:
        /*0038*/ 	.byte	0x04, 0x17
        /*003a*/ 	.short	(.L_588 - .L_587)
.L_587:
        /*003c*/ 	.word	0x00000000
        /*0040*/ 	.short	0x0002
        /*0042*/ 	.short	0x0018
        /*0044*/ 	.byte	0x00, 0xf0, 0x11, 0x00


	//----- nvinfo : EIATTR_KPARAM_INFO
	.align		4
.L_588:
        /*0048*/ 	.byte	0x04, 0x17
        /*004a*/ 	.short	(.L_590 - .L_589)
.L_589:
        /*004c*/ 	.word	0x00000000
        /*0050*/ 	.short	0x0001
        /*0052*/ 	.short	0x0010
        /*0054*/ 	.byte	0x00, 0xf5, 0x21, 0x00


	//----- nvinfo : EIATTR_KPARAM_INFO
	.align		4
.L_590:
        /*0058*/ 	.byte	0x04, 0x17
        /*005a*/ 	.short	(.L_592 - .L_591)
.L_591:
        /*005c*/ 	.word	0x00000000
        /*0060*/ 	.short	0x0000
        /*0062*/ 	.short	0x0000
        /*0064*/ 	.byte	0x00, 0xf0, 0x41, 0x00


	//----- nvinfo : EIATTR_SPARSE_MMA_MASK
	.align		4
.L_592:
        /*0068*/ 	.byte	0x03, 0x50
        /*006a*/ 	.short	0x0000


	//----- nvinfo : EIATTR_MAXREG_COUNT
	.align		4
        /*006c*/ 	.byte	0x03, 0x1b
        /*006e*/ 	.short	0x00ff


	//----- nvinfo : EIATTR_NUM_BARRIERS
	.align		4
        /*0070*/ 	.byte	0x02, 0x4c
        /*0072*/ 	.byte	0x01
	.zero		1


	//----- nvinfo : EIATTR_MERCURY_ISA_VERSION
	.align		4
        /*0074*/ 	.byte	0x03, 0x5f
        /*0076*/ 	.short	0x0101


	//----- nvinfo : EIATTR_COOP_GROUP_MASK_REGIDS
	.align		4
        /*0078*/ 	.byte	0x04, 0x29
        /*007a*/ 	.short	(.L_594 - .L_593)


	//   ....[0]....
.L_593:
        /*007c*/ 	.word	0xffffffff


	//   ....[1]....
        /*0080*/ 	.word	0xffffffff


	//   ....[2]....
        /*0084*/ 	.word	0xffffffff


	//   ....[3]....
        /*0088*/ 	.word	0xffffffff


	//   ....[4]....
        /*008c*/ 	.word	0xffffffff


	//   ....[5]....
        /*0090*/ 	.word	0xffffffff


	//   ....[6]....
        /*0094*/ 	.word	0xffffffff


	//   ....[7]....
        /*0098*/ 	.word	0xffffffff


	//   ....[8]....
        /*009c*/ 	.word	0xffffffff


	//   ....[9]....
        /*00a0*/ 	.word	0xffffffff


	//   ....[10]....
        /*00a4*/ 	.word	0xffffffff


	//   ....[11]....
        /*00a8*/ 	.word	0xffffffff


	//   ....[12]....
        /*00ac*/ 	.word	0xffffffff


	//   ....[13]....
        /*00b0*/ 	.word	0xffffffff


	//   ....[14]....
        /*00b4*/ 	.word	0xffffffff


	//   ....[15]....
        /*00b8*/ 	.word	0xffffffff


	//   ....[16]....
        /*00bc*/ 	.word	0xffffffff


	//   ....[17]....
        /*00c0*/ 	.word	0xffffffff


	//   ....[18]....
        /*00c4*/ 	.word	0xffffffff


	//   ....[19]....
        /*00c8*/ 	.word	0xffffffff


	//   ....[20]....
        /*00cc*/ 	.word	0xffffffff


	//   ....[21]....
        /*00d0*/ 	.word	0xffffffff


	//   ....[22]....
        /*00d4*/ 	.word	0xffffffff


	//   ....[23]....
        /*00d8*/ 	.word	0xffffffff


	//   ....[24]....
        /*00dc*/ 	.word	0xffffffff


	//   ....[25]....
        /*00e0*/ 	.word	0xffffffff


	//   ....[26]....
        /*00e4*/ 	.word	0xffffffff


	//   ....[27]....
        /*00e8*/ 	.word	0xffffffff


	//   ....[28]....
        /*00ec*/ 	.word	0xffffffff


	//   ....[29]....
        /*00f0*/ 	.word	0xffffffff


	//   ....[30]....
        /*00f4*/ 	.word	0xffffffff


	//   ....[31]....
        /*00f8*/ 	.word	0xffffffff


	//   ....[32]....
        /*00fc*/ 	.word	0xffffffff


	//   ....[33]....
        /*0100*/ 	.word	0xffffffff


	//   ....[34]....
        /*0104*/ 	.word	0xffffffff


	//   ....[35]....
        /*0108*/ 	.word	0xffffffff


	//   ....[36]....
        /*010c*/ 	.word	0xffffffff


	//   ....[37]....
        /*0110*/ 	.word	0xffffffff


	//   ....[38]....
        /*0114*/ 	.word	0xffffffff


	//   ....[39]....
        /*0118*/ 	.word	0xffffffff


	//   ....[40]....
        /*011c*/ 	.word	0xffffffff


	//   ....[41]....
        /*0120*/ 	.word	0xffffffff


	//   ....[42]....
        /*0124*/ 	.word	0xffffffff


	//   ....[43]....
        /*0128*/ 	.word	0xffffffff


	//   ....[44]....
        /*012c*/ 	.word	0xffffffff


	//----- nvinfo : EIATTR_COOP_GROUP_INSTR_OFFSETS
	.align		4
.L_594:
        /*0130*/ 	.byte	0x04, 0x28
        /*0132*/ 	.short	(.L_596 - .L_595)


	//   ....[0]....
.L_595:
        /*0134*/ 	.word	0x00000b40


	//   ....[1]....
        /*0138*/ 	.word	0x00000b70


	//   ....[2]....
        /*013c*/ 	.word	0x00000b80


	//   ....[3]....
        /*0140*/ 	.word	0x00000c80


	//   ....[4]....
        /*0144*/ 	.word	0x00000cb0


	//   ....[5]....
        /*0148*/ 	.word	0x00000ce0


	//   ....[6]....
        /*014c*/ 	.word	0x00000de0


	//   ....[7]....
        /*0150*/ 	.word	0x00000e10


	//   ....[8]....
        /*0154*/ 	.word	0x00000e40


	//   ....[9]....
        /*0158*/ 	.word	0x00000f40


	//   ....[10]....
        /*015c*/ 	.word	0x00000f70


	//   ....[11]....
        /*0160*/ 	.word	0x00000fa0


	//   ....[12]....
        /*0164*/ 	.word	0x000010a0


	//   ....[13]....
        /*0168*/ 	.word	0x000010e0


	//   ....[14]....
        /*016c*/ 	.word	0x00001110


	//   ....[15]....
        /*0170*/ 	.word	0x00001cb0


	//   ....[16]....
        /*0174*/ 	.word	0x00001cc0


	//   ....[17]....
        /*0178*/ 	.word	0x00001cd0


	//   ....[18]....
        /*017c*/ 	.word	0x00001dd0


	//   ....[19]....
        /*0180*/ 	.word	0x00001e10


	//   ....[20]....
        /*0184*/ 	.word	0x00001e30


	//   ....[21]....
        /*0188*/ 	.word	0x00001f40


	//   ....[22]....
        /*018c*/ 	.word	0x00001f80


	//   ....[23]....
        /*0190*/ 	.word	0x00001fa0


	//   ....[24]....
        /*0194*/ 	.word	0x000020b0


	//   ....[25]....
        /*0198*/ 	.word	0x000020f0


	//   ....[26]....
        /*019c*/ 	.word	0x00002110


	//   ....[27]....
        /*01a0*/ 	.word	0x00002220


	//   ....[28]....
        /*01a4*/ 	.word	0x00002260


	//   ....[29]....
        /*01a8*/ 	.word	0x00002290


	//   ....[30]....
        /*01ac*/ 	.word	0x00004770


	//   ....[31]....
        /*01b0*/ 	.word	0x000047a0


	//   ....[32]....
        /*01b4*/ 	.word	0x000047b0


	//   ....[33]....
        /*01b8*/ 	.word	0x000048b0


	//   ....[34]....
        /*01bc*/ 	.word	0x000048e0


	//   ....[35]....
        /*01c0*/ 	.word	0x00004910


	//   ....[36]....
        /*01c4*/ 	.word	0x00004a10


	//   ....[37]....
        /*01c8*/ 	.word	0x00004a40


	//   ....[38]....
        /*01cc*/ 	.word	0x00004a70


	//   ....[39]....
        /*01d0*/ 	.word	0x00004b70


	//   ....[40]....
        /*01d4*/ 	.word	0x00004ba0


	//   ....[41]....
        /*01d8*/ 	.word	0x00004bd0


	//   ....[42]....
        /*01dc*/ 	.word	0x00004cd0


	//   ....[43]....
        /*01e0*/ 	.word	0x00004d10


	//   ....[44]....
        /*01e4*/ 	.word	0x00004d40


	//----- nvinfo : EIATTR_VRC_CTA_INIT_COUNT
	.align		4
.L_596:
        /*01e8*/ 	.byte	0x02, 0x4a
	.zero		1
	.zero		1


	//----- nvinfo : EIATTR_EXIT_INSTR_OFFSETS
	.align		4
        /*01ec*/ 	.byte	0x04, 0x1c
        /*01ee*/ 	.short	(.L_598 - .L_597)


	//   ....[0]....
.L_597:
        /*01f0*/ 	.word	0x00005800


	//   ....[1]....
        /*01f4*/ 	.word	0x00005880


	//----- nvinfo : EIATTR_MAX_THREADS
	.align		4
.L_598:
        /*01f8*/ 	.byte	0x04, 0x05
        /*01fa*/ 	.short	(.L_600 - .L_599)
.L_599:
        /*01fc*/ 	.word	0x00000100
        /*0200*/ 	.word	0x00000001
        /*0204*/ 	.word	0x00000001


	//----- nvinfo : EIATTR_CRS_STACK_SIZE
	.align		4
.L_600:
        /*0208*/ 	.byte	0x04, 0x1e
        /*020a*/ 	.short	(.L_602 - .L_601)
.L_601:
        /*020c*/ 	.word	0x00000000


	//----- nvinfo : EIATTR_CBANK_PARAM_SIZE
	.align		4
.L_602:
        /*0210*/ 	.byte	0x03, 0x19
        /*0212*/ 	.short	0x0051


	//----- nvinfo : EIATTR_PARAM_CBANK
	.align		4
        /*0214*/ 	.byte	0x04, 0x0a
        /*0216*/ 	.short	(.L_604 - .L_603)
	.align		4
.L_603:
        /*0218*/ 	.word	index@(.nv.constant0._ZN6thrust24THRUST_300001_SM_1000_NS8cuda_cub4core6detail13_kernel_agentINS1_8__reduce11ReduceAgentINS0_12zip_iteratorIN4cuda3std3__45tupleIJNS0_10device_ptrIiEENS0_17counting_iteratorIlNS0_11use_defaultESF_SF_EEEEEEEPNSB_IJilEEESJ_iNS1_9__extrema9arg_min_fIilNSA_4lessIiEEEEEEJSI_SK_iN3cub18CUB_300001_SM_100013GridEvenShareIiEENSS_9GridQueueIjEESP_EEEvDpT0_)
        /*021c*/ 	.short	0x0380
        /*021e*/ 	.short	0x0051


	//----- nvinfo : EIATTR_SW_WAR
	.align		4
.L_604:
        /*0220*/ 	.byte	0x04, 0x36
        /*0222*/ 	.short	(.L_606 - .L_605)
.L_605:
        /*0224*/ 	.word	0x00000008
.L_606:


//--------------------- .nv.info._ZN6thrust24THRUST_300001_SM_1000_NS8cuda_cub4core6detail13_kernel_agentINS1_8__reduce11ReduceAgentINS0_12zip_iteratorIN4cuda3std3__45tupleIJNS0_10device_ptrIiEENS0_17counting_iteratorIlNS0_11use_defaultESF_SF_EEEEEEEPNSB_IJilEEESJ_iNS1_9__extrema9arg_min_fIilNSA_4lessIiEEEEEEJSI_SK_iSP_EEEvDpT0_ --------------------------
	.section	.nv.info._ZN6thrust24THRUST_300001_SM_1000_NS8cuda_cub4core6detail13_kernel_agentINS1_8__reduce11ReduceAgentINS0_12zip_iteratorIN4cuda3std3__45tupleIJNS0_10device_ptrIiEENS0_17counting_iteratorIlNS0_11use_defaultESF_SF_EEEEEEEPNSB_IJilEEESJ_iNS1_9__extrema9arg_min_fIilNSA_4lessIiEEEEEEJSI_SK_iSP_EEEvDpT0_,"",@"SHT_CUDA_INFO"
	.sectionflags	@""
	.align	4


	//----- nvinfo : EIATTR_CUDA_API_VERSION
	.align		4
        /*0000*/ 	.byte	0x04, 0x37
        /*0002*/ 	.short	(.L_608 - .L_607)
.L_607:
        /*0004*/ 	.word	0x00000082


	//----- nvinfo : EIATTR_KPARAM_INFO
	.align		4
.L_608:
        /*0008*/ 	.byte	0x04, 0x17
        /*000a*/ 	.short	(.L_610 - .L_609)
.L_609:
        /*000c*/ 	.word	0x00000000
        /*0010*/ 	.short	0x0003
        /*0012*/ 	.short	0x001c
        /*0014*/ 	.byte	0x00, 0xf0, 0x05, 0x00


	//----- nvinfo : EIATTR_KPARAM_INFO
	.align		4
.L_610:
        /*0018*/ 	.byte	0x04, 0x17
        /*001a*/ 	.short	(.L_612 - .L_611)
.L_611:
        /*001c*/ 	.word	0x00000000
        /*0020*/ 	.short	0x0002
        /*0022*/ 	.short	0x0018
        /*0024*/ 	.byte	0x00, 0xf0, 0x11, 0x00


	//----- nvinfo : EIATTR_KPARAM_INFO
	.align		4
.L_612:
        /*0028*/ 	.byte	0x04, 0x17
        /*002a*/ 	.short	(.L_614 - .L_613)
.L_613:
        /*002c*/ 	.word	0x00000000
        /*0030*/ 	.short	0x0001
        /*0032*/ 	.short	0x0010
        /*0034*/ 	.byte	0x00, 0xf5, 0x21, 0x00


	//----- nvinfo : EIATTR_KPARAM_INFO
	.align		4
.L_614:
        /*0038*/ 	.byte	0x04, 0x17
        /*003a*/ 	.short	(.L_616 - .L_615)
.L_615:
        /*003c*/ 	.word	0x00000000
        /*0040*/ 	.short	0x0000
        /*0042*/ 	.short	0x0000
        /*0044*/ 	.byte	0x00, 0xf0, 0x41, 0x00


	//----- nvinfo : EIATTR_SPARSE_MMA_MASK
	.align		4
.L_616:
        /*0048*/ 	.byte	0x03, 0x50
        /*004a*/ 	.short	0x0000


	//----- nvinfo : EIATTR_MAXREG_COUNT
	.align		4
        /*004c*/ 	.byte	0x03, 0x1b
        /*004e*/ 	.short	0x00ff


	//----- nvinfo : EIATTR_NUM_BARRIERS
	.align		4
        /*0050*/ 	.byte	0x02, 0x4c
        /*0052*/ 	.byte	0x01
	.zero		1


	//----- nvinfo : EIATTR_MERCURY_ISA_VERSION
	.align		4
        /*0054*/ 	.byte	0x03, 0x5f
        /*0056*/ 	.short	0x0101


	//----- nvinfo : EIATTR_COOP_GROUP_MASK_REGIDS
	.align		4
        /*0058*/ 	.byte	0x04, 0x29
        /*005a*/ 	.short	(.L_618 - .L_617)


	//   ....[0]....
.L_617:
        /*005c*/ 	.word	0xffffffff


	//   ....[1]....
        /*0060*/ 	.word	0xffffffff


	//   ....[2]....
        /*0064*/ 	.word	0xffffffff


	//   ....[3]....
        /*0068*/ 	.word	0xffffffff


	//   ....[4]....
        /*006c*/ 	.word	0xffffffff


	//   ....[5]....
        /*0070*/ 	.word	0xffffffff


	//   ....[6]....
        /*0074*/ 	.word	0xffffffff


	//   ....[7]....
        /*0078*/ 	.word	0xffffffff


	//   ....[8]....
        /*007c*/ 	.word	0xffffffff


	//   ....[9]....
        /*0080*/ 	.word	0xffffffff


	//   ....[10]....
        /*0084*/ 	.word	0xffffffff


	//   ....[11]....
        /*0088*/ 	.word	0xffffffff


	//   ....[12]....
        /*008c*/ 	.word	0xffffffff


	//   ....[13]....
        /*0090*/ 	.word	0xffffffff


	//   ....[14]....
        /*0094*/ 	.word	0xffffffff


	//   ....[15]....
        /*0098*/ 	.word	0xffffffff


	//   ....[16]....
        /*009c*/ 	.word	0xffffffff


	//   ....[17]....
        /*00a0*/ 	.word	0xffffffff


	//   ....[18]....
        /*00a4*/ 	.word	0xffffffff


	//   ....[19]....
        /*00a8*/ 	.word	0xffffffff


	//   ....[20]....
        /*00ac*/ 	.word	0xffffffff


	//   ....[21]....
        /*00b0*/ 	.word	0xffffffff


	//   ....[22]....
        /*00b4*/ 	.word	0xffffffff


	//   ....[23]....
        /*00b8*/ 	.word	0xffffffff


	//   ....[24]....
        /*00bc*/ 	.word	0xffffffff


	//   ....[25]....
        /*00c0*/ 	.word	0xffffffff


	//   ....[26]....
        /*00c4*/ 	.word	0xffffffff


	//   ....[27]....
        /*00c8*/ 	.word	0xffffffff


	//   ....[28]....
        /*00cc*/ 	.word	0xffffffff


	//   ....[29]....
        /*00d0*/ 	.word	0xffffffff


	//   ....[30]....
        /*00d4*/ 	.word	0xffffffff


	//   ....[31]....
        /*00d8*/ 	.word	0xffffffff


	//   ....[32]....
        /*00dc*/ 	.word	0xffffffff


	//   ....[33]....
        /*00e0*/ 	.word	0xffffffff


	//   ....[34]....
        /*00e4*/ 	.word	0xffffffff


	//   ....[35]....
        /*00e8*/ 	.word	0xffffffff


	//   ....[36]....
        /*00ec*/ 	.word	0xffffffff


	//   ....[37]....
        /*00f0*/ 	.word	0xffffffff


	//   ....[38]....
        /*00f4*/ 	.word	0xffffffff


	//   ....[39]....
        /*00f8*/ 	.word	0xffffffff


	//   ....[40]....
        /*00fc*/ 	.word	0xffffffff


	//   ....[41]....
        /*0100*/ 	.word	0xffffffff


	//   ....[42]....
        /*0104*/ 	.word	0xffffffff


	//   ....[43]....
        /*0108*/ 	.word	0xffffffff


	//   ....[44]....
        /*010c*/ 	.word	0xffffffff


	//----- nvinfo : EIATTR_COOP_GROUP_INSTR_OFFSETS
	.align		4
.L_618:
        /*0110*/ 	.byte	0x04, 0x28
        /*0112*/ 	.short	(.L_620 - .L_619)


	//   ....[0]....
.L_619:
        /*0114*/ 	.word	0x00000b10


	//   ....[1]....
        /*0118*/ 	.word	0x00000b40


	//   ....[2]....
        /*011c*/ 	.word	0x00000b50


	//   ....[3]....
        /*0120*/ 	.word	0x00000c50


	//   ....[4]....
        /*0124*/ 	.word	0x00000c80


	//   ....[5]....
        /*0128*/ 	.word	0x00000cb0


	//   ....[6]....
        /*012c*/ 	.word	0x00000db0


	//   ....[7]....
        /*0130*/ 	.word	0x00000de0


	//   ....[8]....
        /*0134*/ 	.word	0x00000e10


	//   ....[9]....
        /*0138*/ 	.word	0x00000f10


	//   ....[10]....
        /*013c*/ 	.word	0x00000f40


	//   ....[11]....
        /*0140*/ 	.word	0x00000f70


	//   ....[12]....
        /*0144*/ 	.word	0x00001070


	//   ....[13]....
        /*0148*/ 	.word	0x000010b0


	//   ....[14]....
        /*014c*/ 	.word	0x000010e0


	//   ....[15]....
        /*0150*/ 	.word	0x00001c80


	//   ....[16]....
        /*0154*/ 	.word	0x00001c90


	//   ....[17]....
        /*0158*/ 	.word	0x00001ca0


	//   ....[18]....
        /*015c*/ 	.word	0x00001da0


	//   ....[19]....
        /*0160*/ 	.word	0x00001de0


	//   ....[20]....
        /*0164*/ 	.word	0x00001e00


	//   ....[21]....
        /*0168*/ 	.word	0x00001f10


	//   ....[22]....
        /*016c*/ 	.word	0x00001f50


	//   ....[23]....
        /*0170*/ 	.word	0x00001f70


	//   ....[24]....
        /*0174*/ 	.word	0x00002080


	//   ....[25]....
        /*0178*/ 	.word	0x000020c0


	//   ....[26]....
        /*017c*/ 	.word	0x000020f0


	//   ....[27]....
        /*0180*/ 	.word	0x000021f0


	//   ....[28]....
        /*0184*/ 	.word	0x00002230


	//   ....[29]....
        /*0188*/ 	.word	0x00002260


	//   ....[30]....
        /*018c*/ 	.word	0x00004560


	//   ....[31]....
        /*0190*/ 	.word	0x00004590


	//   ....[32]....
        /*0194*/ 	.word	0x000045a0


	//   ....[33]....
        /*0198*/ 	.word	0x000046a0


	//   ....[34]....
        /*019c*/ 	.word	0x000046d0


	//   ....[35]....
        /*01a0*/ 	.word	0x00004700


	//   ....[36]....
        /*01a4*/ 	.word	0x00004800


	//   ....[37]....
        /*01a8*/ 	.word	0x00004830


	//   ....[38]....
        /*01ac*/ 	.word	0x00004860


	//   ....[39]....
        /*01b0*/ 	.word	0x00004960


	//   ....[40]....
        /*01b4*/ 	.word	0x00004990


	//   ....[41]....
        /*01b8*/ 	.word	0x000049c0


	//   ....[42]....
        /*01bc*/ 	.word	0x00004ac0


	//   ....[43]....
        /*01c0*/ 	.word	0x00004b00


	//   ....[44]....
        /*01c4*/ 	.word	0x00004b30


	//----- nvinfo : EIATTR_VRC_CTA_INIT_COUNT
	.align		4
.L_620:
        /*01c8*/ 	.byte	0x02, 0x4a
	.zero		1
	.zero		1


	//----- nvinfo : EIATTR_EXIT_INSTR_OFFSETS
	.align		4
        /*01cc*/ 	.byte	0x04, 0x1c
        /*01ce*/ 	.short	(.L_622 - .L_621)


	//   ....[0]....
.L_621:
        /*01d0*/ 	.word	0x00000030


	//   ....[1]....
        /*01d4*/ 	.word	0x00005610


	//   ....[2]....
        /*01d8*/ 	.word	0x00005670


	//----- nvinfo : EIATTR_MAX_THREADS
	.align		4
.L_622:
        /*01dc*/ 	.byte	0x04, 0x05
        /*01de*/ 	.short	(.L_624 - .L_623)
.L_623:
        /*01e0*/ 	.word	0x00000100
        /*01e4*/ 	.word	0x00000001
        /*01e8*/ 	.word	0x00000001


	//----- nvinfo : EIATTR_CRS_STACK_SIZE
	.align		4
.L_624:
        /*01ec*/ 	.byte	0x04, 0x1e
        /*01ee*/ 	.short	(.L_626 - .L_625)
.L_625:
        /*01f0*/ 	.word	0x00000000


	//----- nvinfo : EIATTR_CBANK_PARAM_SIZE
	.align		4
.L_626:
        /*01f4*/ 	.byte	0x03, 0x19
        /*01f6*/ 	.short	0x001d


	//----- nvinfo : EIATTR_PARAM_CBANK
	.align		4
        /*01f8*/ 	.byte	0x04, 0x0a
        /*01fa*/ 	.short	(.L_628 - .L_627)
	.align		4
.L_627:
        /*01fc*/ 	.word	index@(.nv.constant0._ZN6thrust24THRUST_300001_SM_1000_NS8cuda_cub4core6detail13_kernel_agentINS1_8__reduce11ReduceAgentINS0_12zip_iteratorIN4cuda3std3__45tupleIJNS0_10device_ptrIiEENS0_17counting_iteratorIlNS0_11use_defaultESF_SF_EEEEEEEPNSB_IJilEEESJ_iNS1_9__extrema9arg_min_fIilNSA_4lessIiEEEEEEJSI_SK_iSP_EEEvDpT0_)
        /*0200*/ 	.short	0x0380
        /*0202*/ 	.short	0x001d


	//----- nvinfo : EIATTR_SW_WAR
	.align		4
.L_628:
        /*0204*/ 	.byte	0x04, 0x36
        /*0206*/ 	.short	(.L_630 - .L_629)
.L_629:
        /*0208*/ 	.word	0x00000008
.L_630:


//--------------------- .nv.info._ZN6thrust24THRUST_300001_SM_1000_NS8cuda_cub4core6detail13_kernel_agentINS1_8__reduce11ReduceAgentIPN4cuda3std3__45tupleIJilEEESC_SB_lNS1_9__extrema9arg_max_fIilNS9_4lessIiEEEEEEJSC_SC_iSH_EEEvDpT0_ --------------------------
	.section	.nv.info._ZN6thrust24THRUST_300001_SM_1000_NS8cuda_cub4core6detail13_kernel_agentINS1_8__reduce11ReduceAgentIPN4cuda3std3__45tupleIJilEEESC_SB_lNS1_9__extrema9arg_max_fIilNS9_4lessIiEEEEEEJSC_SC_iSH_EEEvDpT0_,"",@"SHT_CUDA_INFO"
	.sectionflags	@""
	.align	4


	//----- nvinfo : EIATTR_CUDA_API_VERSION
	.align		4
        /*0000*/ 	.byte	0x04, 0x37
        /*0002*/ 	.short	(.L_632 - .L_631)
.L_631:
        /*0004*/ 	.word	0x00000082


	//----- nvinfo : EIATTR_KPARAM_INFO
	.align		4
.L_632:
        /*0008*/ 	.byte	0x04, 0x17
        /*000a*/ 	.short	(.L_634 - .L_633)
.L_633:
        /*000c*/ 	.word	0x00000000
        /*0010*/ 	.short	0x0003
        /*0012*/ 	.short	0x0014
        /*0014*/ 	.byte	0x00, 0xf0, 0x05, 0x00


	//----- nvinfo : EIATTR_KPARAM_INFO
	.align		4
.L_634:
        /*0018*/ 	.byte	0x04, 0x17
        /*001a*/ 	.short	(.L_636 - .L_635)
.L_635:
        /*001c*/ 	.word	0x00000000
        /*0020*/ 	.short	0x0002
        /*0022*/ 	.short	0x0010
        /*0024*/ 	.byte	0x00, 0xf0, 0x11, 0x00


	//----- nvinfo : EIATTR_KPARAM_INFO
	.align		4
.L_636:
        /*0028*/ 	.byte	0x04, 0x17
        /*002a*/ 	.short	(.L_638 - .L_637)
.L_637:
        /*002c*/ 	.word	0x00000000
        /*0030*/ 	.short	0x0001
        /*0032*/ 	.short	0x0008
        /*0034*/ 	.byte	0x00, 0xf5, 0x21, 0x00


	//----- nvinfo : EIATTR_KPARAM_INFO
	.align		4
.L_638:
        /*0038*/ 	.byte	0x04, 0x17
        /*003a*/ 	.short	(.L_640 - .L_639)
.L_639:
        /*003c*/ 	.word	0x00000000
        /*0040*/ 	.short	0x0000
        /*0042*/ 	.short	0x0000
        /*0044*/ 	.byte	0x00, 0xf5, 0x21, 0x00


	//----- nvinfo : EIATTR_SPARSE_MMA_MASK
	.align		4
.L_640:
        /*0048*/ 	.byte	0x03, 0x50
        /*004a*/ 	.short	0x0000


	//----- nvinfo : EIATTR_MAXREG_COUNT
	.align		4
        /*004c*/ 	.byte	0x03, 0x1b
        /*004e*/ 	.short	0x00ff


	//----- nvinfo : EIATTR_NUM_BARRIERS
	.align		4
        /*0050*/ 	.byte	0x02, 0x4c
        /*0052*/ 	.byte	0x01
	.zero		1


	//----- nvinfo : EIATTR_MERCURY_ISA_VERSION
	.align		4
        /*0054*/ 	.byte	0x03, 0x5f
        /*0056*/ 	.short	0x0101


	//----- nvinfo : EIATTR_COOP_GROUP_MASK_REGIDS
	.align		4
        /*0058*/ 	.byte	0x04, 0x29
        /*005a*/ 	.short	(.L_642 - .L_641)


	//   ....[0]....
.L_641:
        /*005c*/ 	.word	0xffffffff


	//   ....[1]....
        /*0060*/ 	.word	0xffffffff


	//   ....[2]....
        /*0064*/ 	.word	0xffffffff


	//   ....[3]....
        /*0068*/ 	.word	0xffffffff


	//   ....[4]....
        /*006c*/ 	.word	0xffffffff


	//   ....[5]....
        /*0070*/ 	.word	0xffffffff


	//   ....[6]....
        /*0074*/ 	.word	0xffffffff


	//   ....[7]....
        /*0078*/ 	.word	0xffffffff


	//   ....[8]....
        /*007c*/ 	.word	0xffffffff


	//   ....[9]....
        /*0080*/ 	.word	0xffffffff


	//   ....[10]....
        /*0084*/ 	.word	0xffffffff


	//   ....[11]....
        /*0088*/ 	.word	0xffffffff


	//   ....[12]....
        /*008c*/ 	.word	0xffffffff


	//   ....[13]....
        /*0090*/ 	.word	0xffffffff


	//   ....[14]....
        /*0094*/ 	.word	0xffffffff


	//   ....[15]....
        /*0098*/ 	.word	0xffffffff


	//   ....[16]....
        /*009c*/ 	.word	0xffffffff


	//   ....[17]....
        /*00a0*/ 	.word	0xffffffff


	//   ....[18]....
        /*00a4*/ 	.word	0xffffffff


	//   ....[19]....
        /*00a8*/ 	.word	0xffffffff


	//   ....[20]....
        /*00ac*/ 	.word	0xffffffff


	//   ....[21]....
        /*00b0*/ 	.word	0xffffffff


	//   ....[22]....
        /*00b4*/ 	.word	0xffffffff


	//   ....[23]....
        /*00b8*/ 	.word	0xffffffff


	//   ....[24]....
        /*00bc*/ 	.word	0xffffffff


	//   ....[25]....
        /*00c0*/ 	.word	0xffffffff


	//   ....[26]....
        /*00c4*/ 	.word	0xffffffff


	//   ....[27]....
        /*00c8*/ 	.word	0xffffffff


	//   ....[28]....
        /*00cc*/ 	.word	0xffffffff


	//   ....[29]....
        /*00d0*/ 	.word	0xffffffff


	//   ....[30]....
        /*00d4*/ 	.word	0xffffffff


	//   ....[31]....
        /*00d8*/ 	.word	0xffffffff


	//   ....[32]....
        /*00dc*/ 	.word	0xffffffff


	//   ....[33]....
        /*00e0*/ 	.word	0xffffffff


	//   ....[34]....
        /*00e4*/ 	.word	0xffffffff


	//   ....[35]....
        /*00e8*/ 	.word	0xffffffff


	//   ....[36]....
        /*00ec*/ 	.word	0xffffffff


	//   ....[37]....
        /*00f0*/ 	.word	0xffffffff


	//   ....[38]....
        /*00f4*/ 	.word	0xffffffff


	//   ....[39]....
        /*00f8*/ 	.word	0xffffffff


	//   ....[40]....
        /*00fc*/ 	.word	0xffffffff


	//   ....[41]....
        /*0100*/ 	.word	0xffffffff


	//   ....[42]....
        /*0104*/ 	.word	0xffffffff


	//   ....[43]....
        /*0108*/ 	.word	0xffffffff


	//   ....[44]....
        /*010c*/ 	.word	0xffffffff


	//----- nvinfo : EIATTR_COOP_GROUP_INSTR_OFFSETS
	.align		4
.L_642:
        /*0110*/ 	.byte	0x04, 0x28
        /*0112*/ 	.short	(.L_644 - .L_643)


	//   ....[0]....
.L_643:
        /*0114*/ 	.word	0x00000a60


	//   ....[1]....
        /*0118*/ 	.word	0x00000a90


	//   ....[2]....
        /*011c*/ 	.word	0x00000aa0


	//   ....[3]....
        /*0120*/ 	.word	0x00000c00


	//   ....[4]....
        /*0124*/ 	.word	0x00000c40


	//   ....[5]....
        /*0128*/ 	.word	0x00000c80


	//   ....[6]....
        /*012c*/ 	.word	0x00000dc0


	//   ....[7]....
        /*0130*/ 	.word	0x00000df0


	//   ....[8]....
        /*0134*/ 	.word	0x00000e20


	//   ....[9]....
        /*0138*/ 	.word	0x00000f50


	//   ....[10]....
        /*013c*/ 	.word	0x00000f80


	//   ....[11]....
        /*0140*/ 	.word	0x00000fb0


	//   ....[12]....
        /*0144*/ 	.word	0x000010e0


	//   ....[13]....
        /*0148*/ 	.word	0x00001110


	//   ....[14]....
        /*014c*/ 	.word	0x00001140


	//   ....[15]....
        /*0150*/ 	.word	0x00001d00


	//   ....[16]....
        /*0154*/ 	.word	0x00001d10


	//   ....[17]....
        /*0158*/ 	.word	0x00001d20


	//   ....[18]....
        /*015c*/ 	.word	0x00001ef0


	//   ....[19]....
        /*0160*/ 	.word	0x00001f30


	//   ....[20]....
        /*0164*/ 	.word	0x00001f60


	//   ....[21]....
        /*0168*/ 	.word	0x00002090


	//   ....[22]....
        /*016c*/ 	.word	0x000020c0


	//   ....[23]....
        /*0170*/ 	.word	0x000020f0


	//   ....[24]....
        /*0174*/ 	.word	0x00002220


	//   ....[25]....
        /*0178*/ 	.word	0x00002250


	//   ....[26]....
        /*017c*/ 	.word	0x00002280


	//   ....[27]....
        /*0180*/ 	.word	0x000023b0


	//   ....[28]....
        /*0184*/ 	.word	0x000023e0


	//   ....[29]....
        /*0188*/ 	.word	0x00002410


	//   ....[30]....
        /*018c*/ 	.word	0x00004a60


	//   ....[31]....
        /*0190*/ 	.word	0x00004a80


	//   ....[32]....
        /*0194*/ 	.word	0x00004a90


	//   ....[33]....
        /*0198*/ 	.word	0x00004c30


	//   ....[34]....
        /*019c*/ 	.word	0x00004c60


	//   ....[35]....
        /*01a0*/ 	.word	0x00004c90


	//   ....[36]....
        /*01a4*/ 	.word	0x00004dc0


	//   ....[37]....
        /*01a8*/ 	.word	0x00004df0


	//   ....[38]....
        /*01ac*/ 	.word	0x00004e20


	//   ....[39]....
        /*01b0*/ 	.word	0x00004f50


	//   ....[40]....
        /*01b4*/ 	.word	0x00004f80


	//   ....[41]....
        /*01b8*/ 	.word	0x00004fb0


	//   ....[42]....
        /*01bc*/ 	.word	0x000050e0


	//   ....[43]....
        /*01c0*/ 	.word	0x00005110


	//   ....[44]....
        /*01c4*/ 	.word	0x00005140


	//----- nvinfo : EIATTR_VRC_CTA_INIT_COUNT
	.align		4
.L_644:
        /*01c8*/ 	.byte	0x02, 0x4a
	.zero		1
	.zero		1


	//----- nvinfo : EIATTR_EXIT_INSTR_OFFSETS
	.align		4
        /*01cc*/ 	.byte	0x04, 0x1c
        /*01ce*/ 	.short	(.L_646 - .L_645)


	//   ....[0]....
.L_645:
        /*01d0*/ 	.word	0x00000030


	//   ....[1]....
        /*01d4*/ 	.word	0x00005c50


	//   ....[2]....
        /*01d8*/ 	.word	0x00005cc0


	//----- nvinfo : EIATTR_MAX_THREADS
	.align		4
.L_646:
        /*01dc*/ 	.byte	0x04, 0x05
        /*01de*/ 	.short	(.L_648 - .L_647)
.L_647:
        /*01e0*/ 	.word	0x00000100
        /*01e4*/ 	.word	0x00000001
        /*01e8*/ 	.word	0x00000001


	//----- nvinfo : EIATTR_CRS_STACK_SIZE
	.align		4
.L_648:
        /*01ec*/ 	.byte	0x04, 0x1e
        /*01ee*/ 	.short	(.L_650 - .L_649)
.L_649:
        /*01f0*/ 	.word	0x00000000


	//----- nvinfo : EIATTR_CBANK_PARAM_SIZE
	.align		4
.L_650:
        /*01f4*/ 	.byte	0x03, 0x19
        /*01f6*/ 	.short	0x0015


	//----- nvinfo : EIATTR_PARAM_CBANK
	.align		4
        /*01f8*/ 	.byte	0x04, 0x0a
        /*01fa*/ 	.short	(.L_652 - .L_651)
	.align		4
.L_651:
        /*01fc*/ 	.word	index@(.nv.constant0._ZN6thrust24THRUST_300001_SM_1000_NS8cuda_cub4core6detail13_kernel_agentINS1_8__reduce11ReduceAgentIPN4cuda3std3__45tupleIJilEEESC_SB_lNS1_9__extrema9arg_max_fIilNS9_4lessIiEEEEEEJSC_SC_iSH_EEEvDpT0_)
        /*0200*/ 	.short	0x0380
        /*0202*/ 	.short	0x0015


	//----- nvinfo : EIATTR_SW_WAR
	.align		4
.L_652:
        /*0204*/ 	.byte	0x04, 0x36
        /*0206*/ 	.short	(.L_654 - .L_653)
.L_653:
        /*0208*/ 	.word	0x00000008
.L_654:


//--------------------- .nv.info._ZN6thrust24THRUST_300001_SM_1000_NS8cuda_cub4core6detail13_kernel_agentINS1_8__reduce10DrainAgentIlEEJN3cub18CUB_300001_SM_10009GridQueueIyEElEEEvDpT0_ --------------------------
	.section	.nv.info._ZN6thrust24THRUST_300001_SM_1000_NS8cuda_cub4core6detail13_kernel_agentINS1_8__reduce10DrainAgentIlEEJN3cub18CUB_300001_SM_10009GridQueueIyEElEEEvDpT0_,"",@"SHT_CUDA_INFO"
	.sectionflags	@""
	.align	4


	//----- nvinfo : EIATTR_CUDA_API_VERSION
	.align		4
        /*0000*/ 	.byte	0x04, 0x37
        /*0002*/ 	.short	(.L_656 - .L_655)
.L_655:
        /*0004*/ 	.word	0x00000082


	//----- nvinfo : EIATTR_KPARAM_INFO
	.align		4
.L_656:
        /*0008*/ 	.byte	0x04, 0x17
        /*000a*/ 	.short	(.L_658 - .L_657)
.L_657:
        /*000c*/ 	.word	0x00000000
        /*0010*/ 	.short	0x0001
        /*0012*/ 	.short	0x0008
        /*0014*/ 	.byte	0x00, 0xf0, 0x21, 0x00


	//----- nvinfo : EIATTR_KPARAM_INFO
	.align		4
.L_658:
        /*0018*/ 	.byte	0x04, 0x17
        /*001a*/ 	.short	(.L_660 - .L_659)
.L_659:
        /*001c*/ 	.word	0x00000000
        /*0020*/ 	.short	0x0000
        /*0022*/ 	.short	0x0000
        /*0024*/ 	.byte	0x00, 0xf0, 0x21, 0x00


	//----- nvinfo : EIATTR_SPARSE_MMA_MASK
	.align		4
.L_660:
        /*0028*/ 	.byte	0x03, 0x50
        /*002a*/ 	.short	0x0000


	//----- nvinfo : EIATTR_MAXREG_COUNT
	.align		4
        /*002c*/ 	.byte	0x03, 0x1b
        /*002e*/ 	.short	0x00ff


	//----- nvinfo : EIATTR_MERCURY_ISA_VERSION
	.align		4
        /*0030*/ 	.byte	0x03, 0x5f
        /*0032*/ 	.short	0x0101


	//----- nvinfo : EIATTR_VRC_CTA_INIT_COUNT
	.align		4
        /*0034*/ 	.byte	0x02, 0x4a
	.zero		1
	.zero		1


	//----- nvinfo : EIATTR_EXIT_INSTR_OFFSETS
	.align		4
        /*0038*/ 	.byte	0x04, 0x1c
        /*003a*/ 	.short	(.L_662 - .L_661)


	//   ....[0]....
.L_661:
        /*003c*/ 	.word	0x00000060


	//----- nvinfo : EIATTR_MAX_THREADS
	.align		4
.L_662:
        /*0040*/ 	.byte	0x04, 0x05
        /*0042*/ 	.short	(.L_664 - .L_663)
.L_663:
        /*0044*/ 	.word	0x00000001
        /*0048*/ 	.word	0x00000001
        /*004c*/ 	.word	0x00000001


	//----- nvinfo : EIATTR_CBANK_PARAM_SIZE
	.align		4
.L_664:
        /*0050*/ 	.byte	0x03, 0x19
        /*0052*/ 	.short	0x0010


	//----- nvinfo : EIATTR_PARAM_CBANK
	.align		4
        /*0054*/ 	.byte	0x04, 0x0a
        /*0056*/ 	.short	(.L_666 - .L_665)
	.align		4
.L_665:
        /*0058*/ 	.word	index@(.nv.constant0._ZN6thrust24THRUST_300001_SM_1000_NS8cuda_cub4core6detail13_kernel_agentINS1_8__reduce10DrainAgentIlEEJN3cub18CUB_300001_SM_10009GridQueueIyEElEEEvDpT0_)
        /*005c*/ 	.short	0x0380
        /*005e*/ 	.short	0x0010


	//----- nvinfo : EIATTR_SW_WAR
	.align		4
.L_666:
        /*0060*/ 	.byte	0x04, 0x36
        /*0062*/ 	.short	(.L_668 - .L_667)
.L_667:
        /*0064*/ 	.word	0x00000008
.L_668:


//--------------------- .nv.info._ZN6thrust24THRUST_300001_SM_1000_NS8cuda_cub4core6detail13_kernel_agentINS1_8__reduce11ReduceAgentINS0_12zip_iteratorIN4cuda3std3__45tupleIJNS0_10device_ptrIiEENS0_17counting_iteratorIlNS0_11use_defaultESF_SF_EEEEEEEPNSB_IJilEEESJ_lNS1_9__extrema9arg_max_fIilNSA_4lessIiEEEEEEJSI_SK_lN3cub18CUB_300001_SM_100013GridEvenShareIlEENSS_9GridQueueIyEESP_EEEvDpT0_ --------------------------
	.section	.nv.info._ZN6thrust24THRUST_300001_SM_1000_NS8cuda_cub4core6detail13_kernel_agentINS1_8__reduce11ReduceAgentINS0_12zip_iteratorIN4cuda3std3__45tupleIJNS0_10device_ptrIiEENS0_17counting_iteratorIlNS0_11use_defaultESF_SF_EEEEEEEPNSB_IJilEEESJ_lNS1_9__extrema9arg_max_fIilNSA_4lessIiEEEEEEJSI_SK_lN3cub18CUB_300001_SM_100013GridEvenShareIlEENSS_9GridQueueIyEESP_EEEvDpT0_,"",@"SHT_CUDA_INFO"
	.sectionflags	@""
	.align	4


	//----- nvinfo : EIATTR_CUDA_API_VERSION
	.align		4
        /*0000*/ 	.byte	0x04, 0x37
        /*0002*/ 	.short	(.L_670 - .L_669)
.L_669:
        /*0004*/ 	.word	0x00000082


	//----- nvinfo : EIATTR_KPARAM_INFO
	.align		4
.L_670:
        /*0008*/ 	.byte	0x04, 0x17
        /*000a*/ 	.short	(.L_672 - .L_671)
.L_671:
        /*000c*/ 	.word	0x00000000
        /*0010*/ 	.short	0x0005
        /*0012*/ 	.short	0x0070
        /*0014*/ 	.byte	0x00, 0xf0, 0x05, 0x00


	//----- nvinfo : EIATTR_KPARAM_INFO
	.align		4
.L_672:
        /*0018*/ 	.byte	0x04, 0x17
        /*001a*/ 	.short	(.L_674 - .L_673)
.L_673:
        /*001c*/ 	.word	0x00000000
        /*0020*/ 	.short	0x0004
        /*0022*/ 	.short	0x0068
        /*0024*/ 	.byte	0x00, 0xf0, 0x21, 0x00


	//----- nvinfo : EIATTR_KPARAM_INFO
	.align		4
.L_674:
        /*0028*/ 	.byte	0x04, 0x17
        /*002a*/ 	.short	(.L_676 - .L_675)
.L_675:
        /*002c*/ 	.word	0x00000000
        /*0030*/ 	.short	0x0003
        /*0032*/ 	.short	0x0020
        /*0034*/ 	.byte	0x00, 0xf0, 0x21, 0x01


	//----- nvinfo : EIATTR_KPARAM_INFO
	.align		4
.L_676:
        /*0038*/ 	.byte	0x04, 0x17
        /*003a*/ 	.short	(.L_678 - .L_677)
.L_677:
        /*003c*/ 	.word	0x00000000
        /*0040*/ 	.short	0x0002
        /*0042*/ 	.short	0x0018
        /*0044*/ 	.byte	0x00, 0xf0, 0x21, 0x00


	//----- nvinfo : EIATTR_KPARAM_INFO
	.align		4
.L_678:
        /*0048*/ 	.byte	0x04, 0x17
        /*004a*/ 	.short	(.L_680 - .L_679)
.L_679:
        /*004c*/ 	.word	0x00000000
        /*0050*/ 	.short	0x0001
        /*0052*/ 	.short	0x0010
        /*0054*/ 	.byte	0x00, 0xf5, 0x21, 0x00


	//----- nvinfo : EIATTR_KPARAM_INFO
	.align		4
.L_680:
        /*0058*/ 	.byte	0x04, 0x17
        /*005a*/ 	.short	(.L_682 - .L_681)
.L_681:
        /*005c*/ 	.word	0x00000000
        /*0060*/ 	.short	0x0000
        /*0062*/ 	.short	0x0000
        /*0064*/ 	.byte	0x00, 0xf0, 0x41, 0x00


	//----- nvinfo : EIATTR_SPARSE_MMA_MASK
	.align		4
.L_682:
        /*0068*/ 	.byte	0x03, 0x50
        /*006a*/ 	.short	0x0000


	//----- nvinfo : EIATTR_MAXREG_COUNT
	.align		4
        /*006c*/ 	.byte	0x03, 0x1b
        /*006e*/ 	.short	0x00ff


	//----- nvinfo : EIATTR_NUM_BARRIERS
	.align		4
        /*0070*/ 	.byte	0x02, 0x4c
        /*0072*/ 	.byte	0x01
	.zero		1


	//----- nvinfo : EIATTR_MERCURY_ISA_VERSION
	.align		4
        /*0074*/ 	.byte	0x03, 0x5f
        /*0076*/ 	.short	0x0101


	//----- nvinfo : EIATTR_COOP_GROUP_MASK_REGIDS
	.align		4
        /*0078*/ 	.byte	0x04, 0x29
        /*007a*/ 	.short	(.L_684 - .L_683)


	//   ....[0]....
.L_683:
        /*007c*/ 	.word	0xffffffff


	//   ....[1]....
        /*0080*/ 	.word	0xffffffff


	//   ....[2]....
        /*0084*/ 	.word	0xffffffff


	//   ....[3]....
        /*0088*/ 	.word	0xffffffff


	//   ....[4]....
        /*008c*/ 	.word	0xffffffff


	//   ....[5]....
        /*0090*/ 	.word	0xffffffff


	//   ....[6]....
        /*0094*/ 	.word	0xffffffff


	//   ....[7]....
        /*0098*/ 	.word	0xffffffff


	//   ....[8]....
        /*009c*/ 	.word	0xffffffff


	//   ....[9]....
        /*00a0*/ 	.word	0xffffffff


	//   ....[10]....
        /*00a4*/ 	.word	0xffffffff


	//   ....[11]....
        /*00a8*/ 	.word	0xffffffff


	//   ....[12]....
        /*00ac*/ 	.word	0xffffffff


	//   ....[13]....
        /*00b0*/ 	.word	0xffffffff


	//   ....[14]....
        /*00b4*/ 	.word	0xffffffff


	//   ....[15]....
        /*00b8*/ 	.word	0xffffffff


	//   ....[16]....
        /*00bc*/ 	.word	0xffffffff


	//   ....[17]....
        /*00c0*/ 	.word	0xffffffff


	//   ....[18]....
        /*00c4*/ 	.word	0xffffffff


	//   ....[19]....
        /*00c8*/ 	.word	0xffffffff


	//   ....[20]....
        /*00cc*/ 	.word	0xffffffff


	//   ....[21]....
        /*00d0*/ 	.word	0xffffffff


	//   ....[22]....
        /*00d4*/ 	.word	0xffffffff


	//   ....[23]....
        /*00d8*/ 	.word	0xffffffff


	//   ....[24]....
        /*00dc*/ 	.word	0xffffffff


	//   ....[25]....
        /*00e0*/ 	.word	0xffffffff


	//   ....[26]....
        /*00e4*/ 	.word	0xffffffff


	//   ....[27]....
        /*00e8*/ 	.word	0xffffffff


	//   ....[28]....
        /*00ec*/ 	.word	0xffffffff


	//   ....[29]....
        /*00f0*/ 	.word	0xffffffff


	//   ....[30]....
        /*00f4*/ 	.word	0xffffffff


	//   ....[31]....
        /*00f8*/ 	.word	0xffffffff


	//   ....[32]....
        /*00fc*/ 	.word	0xffffffff


	//   ....[33]....
        /*0100*/ 	.word	0xffffffff


	//   ....[34]....
        /*0104*/ 	.word	0xffffffff


	//   ....[35]....
        /*0108*/ 	.word	0xffffffff


	//   ....[36]....
        /*010c*/ 	.word	0xffffffff


	//   ....[37]....
        /*0110*/ 	.word	0xffffffff


	//   ....[38]....
        /*0114*/ 	.word	0xffffffff


	//   ....[39]....
        /*0118*/ 	.word	0xffffffff


	//   ....[40]....
        /*011c*/ 	.word	0xffffffff


	//   ....[41]....
        /*0120*/ 	.word	0xffffffff


	//   ....[42]....
        /*0124*/ 	.word	0xffffffff


	//   ....[43]....
        /*0128*/ 	.word	0xffffffff


	//   ....[44]....
        /*012c*/ 	.word	0xffffffff


	//----- nvinfo : EIATTR_COOP_GROUP_INSTR_OFFSETS
	.align		4
.L_684:
        /*0130*/ 	.byte	0x04, 0x28
        /*0132*/ 	.short	(.L_686 - .L_685)


	//   ....[0]....
.L_685:
        /*0134*/ 	.word	0x00000c20


	//   ....[1]....
        /*0138*/ 	.word	0x00000c50


	//   ....[2]....
        /*013c*/ 	.word	0x00000c60


	//   ....[3]....
        /*0140*/ 	.word	0x00000dc0


	//   ....[4]....
        /*0144*/ 	.word	0x00000e00


	//   ....[5]....
        /*0148*/ 	.word	0x00000e40


	//   ....[6]....
        /*014c*/ 	.word	0x00000f80


	//   ....[7]....
        /*0150*/ 	.word	0x00000fb0


	//   ....[8]....
        /*0154*/ 	.word	0x00000fe0


	//   ....[9]....
        /*0158*/ 	.word	0x00001110


	//   ....[10]....
        /*015c*/ 	.word	0x00001140


	//   ....[11]....
        /*0160*/ 	.word	0x00001170


	//   ....[12]....
        /*0164*/ 	.word	0x000012a0


	//   ....[13]....
        /*0168*/ 	.word	0x000012d0


	//   ....[14]....
        /*016c*/ 	.word	0x00001300


	//   ....[15]....
        /*0170*/ 	.word	0x00001eb0


	//   ....[16]....
        /*0174*/ 	.word	0x00001ec0


	//   ....[17]....
        /*0178*/ 	.word	0x00001f40


	//   ....[18]....
        /*017c*/ 	.word	0x000020c0


	//   ....[19]....
        /*0180*/ 	.word	0x000020f0


	//   ....[20]....
        /*0184*/ 	.word	0x00002120


	//   ....[21]....
        /*0188*/ 	.word	0x00002250


	//   ....[22]....
        /*018c*/ 	.word	0x00002280


	//   ....[23]....
        /*0190*/ 	.word	0x000022b0


	//   ....[24]....
        /*0194*/ 	.word	0x000023e0


	//   ....[25]....
        /*0198*/ 	.word	0x00002410


	//   ....[26]....
        /*019c*/ 	.word	0x00002440


	//   ....[27]....
        /*01a0*/ 	.word	0x00002570


	//   ....[28]....
        /*01a4*/ 	.word	0x000025a0


	//   ....[29]....
        /*01a8*/ 	.word	0x000025d0


	//   ....[30]....
        /*01ac*/ 	.word	0x000048a0


	//   ....[31]....
        /*01b0*/ 	.word	0x000048c0


	//   ....[32]....
        /*01b4*/ 	.word	0x000048d0


	//   ....[33]....
        /*01b8*/ 	.word	0x00004a70


	//   ....[34]....
        /*01bc*/ 	.word	0x00004aa0


	//   ....[35]....
        /*01c0*/ 	.word	0x00004ad0


	//   ....[36]....
        /*01c4*/ 	.word	0x00004c00


	//   ....[37]....
        /*01c8*/ 	.word	0x00004c30


	//   ....[38]....
        /*01cc*/ 	.word	0x00004c60


	//   ....[39]....
        /*01d0*/ 	.word	0x00004d90


	//   ....[40]....
        /*01d4*/ 	.word	0x00004dc0


	//   ....[41]....
        /*01d8*/ 	.word	0x00004df0


	//   ....[42]....
        /*01dc*/ 	.word	0x00004f20


	//   ....[43]....
        /*01e0*/ 	.word	0x00004f50


	//   ....[44]....
        /*01e4*/ 	.word	0x00004f80


	//----- nvinfo : EIATTR_VRC_CTA_INIT_COUNT
	.align		4
.L_686:
        /*01e8*/ 	.byte	0x02, 0x4a
	.zero		1
	.zero		1


	//----- nvinfo : EIATTR_EXIT_INSTR_OFFSETS
	.align		4
        /*01ec*/ 	.byte	0x04, 0x1c
        /*01ee*/ 	.short	(.L_688 - .L_687)


	//   ....[0]....
.L_687:
        /*01f0*/ 	.word	0x00005a90


	//   ....[1]....
        /*01f4*/ 	.word	0x00005b00


	//----- nvinfo : EIATTR_MAX_THREADS
	.align		4
.L_688:
        /*01f8*/ 	.byte	0x04, 0x05
        /*01fa*/ 	.short	(.L_690 - .L_689)
.L_689:
        /*01fc*/ 	.word	0x00000100
        /*0200*/ 	.word	0x00000001
        /*0204*/ 	.word	0x00000001


	//----- nvinfo : EIATTR_CRS_STACK_SIZE
	.align		4
.L_690:
        /*0208*/ 	.byte	0x04, 0x1e
        /*020a*/ 	.short	(.L_692 - .L_691)
.L_691:
        /*020c*/ 	.word	0x00000000


	//----- nvinfo : EIATTR_CBANK_PARAM_SIZE
	.align		4
.L_692:
        /*0210*/ 	.byte	0x03, 0x19
        /*0212*/ 	.short	0x0071


	//----- nvinfo : EIATTR_PARAM_CBANK
	.align		4
        /*0214*/ 	.byte	0x04, 0x0a
        /*0216*/ 	.short	(.L_694 - .L_693)
	.align		4
.L_693:
        /*0218*/ 	.word	index@(.nv.constant0._ZN6thrust24THRUST_300001_SM_1000_NS8cuda_cub4core6detail13_kernel_agentINS1_8__reduce11ReduceAgentINS0_12zip_iteratorIN4cuda3std3__45tupleIJNS0_10device_ptrIiEENS0_17counting_iteratorIlNS0_11use_defaultESF_SF_EEEEEEEPNSB_IJilEEESJ_lNS1_9__extrema9arg_max_fIilNSA_4lessIiEEEEEEJSI_SK_lN3cub18CUB_300001_SM_100013GridEvenShareIlEENSS_9GridQueueIyEESP_EEEvDpT0_)
        /*021c*/ 	.short	0x0380
        /*021e*/ 	.short	0x0071


	//----- nvinfo : EIATTR_SW_WAR
	.align		4
.L_694:
        /*0220*/ 	.byte	0x04, 0x36
        /*0222*/ 	.short	(.L_696 - .L_695)
.L_695:
        /*0224*/ 	.word	0x00000008
.L_696:


//--------------------- .nv.info._ZN6thrust24THRUST_300001_SM_1000_NS8cuda_cub4core6detail13_kernel_agentINS1_8__reduce11ReduceAgentINS0_12zip_iteratorIN4cuda3std3__45tupleIJNS0_10device_ptrIiEENS0_17counting_iteratorIlNS0_11use_defaultESF_SF_EEEEEEEPNSB_IJilEEESJ_lNS1_9__extrema9arg_max_fIilNSA_4lessIiEEEEEEJSI_SK_lSP_EEEvDpT0_ --------------------------
	.section	.nv.info._ZN6thrust24THRUST_300001_SM_1000_NS8cuda_cub4core6detail13_kernel_agentINS1_8__reduce11ReduceAgentINS0_12zip_iteratorIN4cuda3std3__45tupleIJNS0_10device_ptrIiEENS0_17counting_iteratorIlNS0_11use_defaultESF_SF_EEEEEEEPNSB_IJilEEESJ_lNS1_9__extrema9arg_max_fIilNSA_4lessIiEEEEEEJSI_SK_lSP_EEEvDpT0_,"",@"SHT_CUDA_INFO"
	.sectionflags	@""
	.align	4


	//----- nvinfo : EIATTR_CUDA_API_VERSION
	.align		4
        /*0000*/ 	.byte	0x04, 0x37
        /*0002*/ 	.short	(.L_698 - .L_697)
.L_697:
        /*0004*/ 	.word	0x00000082


	//----- nvinfo : EIATTR_KPARAM_INFO
	.align		4
.L_698:
        /*0008*/ 	.byte	0x04, 0x17
        /*000a*/ 	.short	(.L_700 - .L_699)
.L_699:
        /*000c*/ 	.word	0x00000000
        /*0010*/ 	.short	0x0003
        /*0012*/ 	.short	0x0020
        /*0014*/ 	.byte	0x00, 0xf0, 0x05, 0x00


	//----- nvinfo : EIATTR_KPARAM_INFO
	.align		4
.L_700:
        /*0018*/ 	.byte	0x04, 0x17
        /*001a*/ 	.short	(.L_702 - .L_701)
.L_701:
        /*001c*/ 	.word	0x00000000
        /*0020*/ 	.short	0x0002
        /*0022*/ 	.short	0x0018
        /*0024*/ 	.byte	0x00, 0xf0, 0x21, 0x00


	//----- nvinfo : EIATTR_KPARAM_INFO
	.align		4
.L_702:
        /*0028*/ 	.byte	0x04, 0x17
        /*002a*/ 	.short	(.L_704 - .L_703)
.L_703:
        /*002c*/ 	.word	0x00000000
        /*0030*/ 	.short	0x0001
        /*0032*/ 	.short	0x0010
        /*0034*/ 	.byte	0x00, 0xf5, 0x21, 0x00


	//----- nvinfo : EIATTR_KPARAM_INFO
	.align		4
.L_704:
        /*0038*/ 	.byte	0x04, 0x17
        /*003a*/ 	.short	(.L_706 - .L_705)
.L_705:
        /*003c*/ 	.word	0x00000000
        /*0040*/ 	.short	0x0000
        /*0042*/ 	.short	0x0000
        /*0044*/ 	.byte	0x00, 0xf0, 0x41, 0x00


	//----- nvinfo : EIATTR_SPARSE_MMA_MASK
	.align		4
.L_706:
        /*0048*/ 	.byte	0x03, 0x50
        /*004a*/ 	.short	0x0000


	//----- nvinfo : EIATTR_MAXREG_COUNT
	.align		4
        /*004c*/ 	.byte	0x03, 0x1b
        /*004e*/ 	.short	0x00ff


	//----- nvinfo : EIATTR_NUM_BARRIERS
	.align		4
        /*0050*/ 	.byte	0x02, 0x4c
        /*0052*/ 	.byte	0x01
	.zero		1


	//----- nvinfo : EIATTR_MERCURY_ISA_VERSION
	.align		4
        /*0054*/ 	.byte	0x03, 0x5f
        /*0056*/ 	.short	0x0101


	//----- nvinfo : EIATTR_COOP_GROUP_MASK_REGIDS
	.align		4
        /*0058*/ 	.byte	0x04, 0x29
        /*005a*/ 	.short	(.L_708 - .L_707)


	//   ....[0]....
.L_707:
        /*005c*/ 	.word	0xffffffff


	//   ....[1]....
        /*0060*/ 	.word	0xffffffff


	//   ....[2]....
        /*0064*/ 	.word	0xffffffff


	//   ....[3]....
        /*0068*/ 	.word	0xffffffff


	//   ....[4]....
        /*006c*/ 	.word	0xffffffff


	//   ....[5]....
        /*0070*/ 	.word	0xffffffff


	//   ....[6]....
        /*0074*/ 	.word	0xffffffff


	//   ....[7]....
        /*0078*/ 	.word	0xffffffff


	//   ....[8]....
        /*007c*/ 	.word	0xffffffff


	//   ....[9]....
        /*0080*/ 	.word	0xffffffff


	//   ....[10]....
        /*0084*/ 	.word	0xffffffff


	//   ....[11]....
        /*0088*/ 	.word	0xffffffff


	//   ....[12]....
        /*008c*/ 	.word	0xffffffff


	//   ....[13]....
        /*0090*/ 	.word	0xffffffff


	//   ....[14]....
        /*0094*/ 	.word	0xffffffff


	//   ....[15]....
        /*0098*/ 	.word	0xffffffff


	//   ....[16]....
        /*009c*/ 	.word	0xffffffff


	//   ....[17]....
        /*00a0*/ 	.word	0xffffffff


	//   ....[18]....
        /*00a4*/ 	.word	0xffffffff


	//   ....[19]....
        /*00a8*/ 	.word	0xffffffff


	//   ....[20]....
        /*00ac*/ 	.word	0xffffffff


	//   ....[21]....
        /*00b0*/ 	.word	0xffffffff


	//   ....[22]....
        /*00b4*/ 	.word	0xffffffff


	//   ....[23]....
        /*00b8*/ 	.word	0xffffffff


	//   ....[24]....
        /*00bc*/ 	.word	0xffffffff


	//   ....[25]....
        /*00c0*/ 	.word	0xffffffff


	//   ....[26]....
        /*00c4*/ 	.word	0xffffffff


	//   ....[27]....
        /*00c8*/ 	.word	0xffffffff


	//   ....[28]....
        /*00cc*/ 	.word	0xffffffff


	//   ....[29]....
        /*00d0*/ 	.word	0xffffffff


	//   ....[30]....
        /*00d4*/ 	.word	0xffffffff


	//   ....[31]....
        /*00d8*/ 	.word	0xffffffff


	//   ....[32]....
        /*00dc*/ 	.word	0xffffffff


	//   ....[33]....
        /*00e0*/ 	.word	0xffffffff


	//   ....[34]....
        /*00e4*/ 	.word	0xffffffff


	//   ....[35]....
        /*00e8*/ 	.word	0xffffffff


	//   ....[36]....
        /*00ec*/ 	.word	0xffffffff


	//   ....[37]....
        /*00f0*/ 	.word	0xffffffff


	//   ....[38]....
        /*00f4*/ 	.word	0xffffffff


	//   ....[39]....
        /*00f8*/ 	.word	0xffffffff


	//   ....[40]....
        /*00fc*/ 	.word	0xffffffff


	//   ....[41]....
        /*0100*/ 	.word	0xffffffff


	//   ....[42]....
        /*0104*/ 	.word	0xffffffff


	//   ....[43]....
        /*0108*/ 	.word	0xffffffff


	//   ....[44]....
        /*010c*/ 	.word	0xffffffff


	//----- nvinfo : EIATTR_COOP_GROUP_INSTR_OFFSETS
	.align		4
.L_708:
        /*0110*/ 	.byte	0x04, 0x28
        /*0112*/ 	.short	(.L_710 - .L_709)


	//   ....[0]....
.L_709:
        /*0114*/ 	.word	0x00000b20


	//   ....[1]....
        /*0118*/ 	.word	0x00000b50


	//   ....[2]....
        /*011c*/ 	.word	0x00000b60


	//   ....[3]....
        /*0120*/ 	.word	0x00000cd0


	//   ....[4]....
        /*0124*/ 	.word	0x00000d10


	//   ....[5]....
        /*0128*/ 	.word	0x00000d40


	//   ....[6]....
        /*012c*/ 	.word	0x00000e80


	//   ....[7]....
        /*0130*/ 	.word	0x00000eb0


	//   ....[8]....
        /*0134*/ 	.word	0x00000ee0


	//   ....[9]....
        /*0138*/ 	.word	0x00001010


	//   ....[10]....
        /*013c*/ 	.word	0x00001040


	//   ....[11]....
        /*0140*/ 	.word	0x00001070


	//   ....[12]....
        /*0144*/ 	.word	0x000011a0


	//   ....[13]....
        /*0148*/ 	.word	0x000011d0


	//   ....[14]....
        /*014c*/ 	.word	0x00001200


	//   ....[15]....
        /*0150*/ 	.word	0x00001dc0


	//   ....[16]....
        /*0154*/ 	.word	0x00001dd0


	//   ....[17]....
        /*0158*/ 	.word	0x00001e50


	//   ....[18]....
        /*015c*/ 	.word	0x00001fc0


	//   ....[19]....
        /*0160*/ 	.word	0x00001ff0


	//   ....[20]....
        /*0164*/ 	.word	0x00002020


	//   ....[21]....
        /*0168*/ 	.word	0x00002150


	//   ....[22]....
        /*016c*/ 	.word	0x00002180


	//   ....[23]....
        /*0170*/ 	.word	0x000021b0


	//   ....[24]....
        /*0174*/ 	.word	0x000022e0


	//   ....[25]....
        /*0178*/ 	.word	0x00002310


	//   ....[26]....
        /*017c*/ 	.word	0x00002340


	//   ....[27]....
        /*0180*/ 	.word	0x00002470


	//   ....[28]....
        /*0184*/ 	.word	0x000024a0


	//   ....[29]....
        /*0188*/ 	.word	0x000024d0


	//   ....[30]....
        /*018c*/ 	.word	0x00004400


	//   ....[31]....
        /*0190*/ 	.word	0x00004420


	//   ....[32]....
        /*0194*/ 	.word	0x00004430


	//   ....[33]....
        /*0198*/ 	.word	0x000045d0


	//   ....[34]....
        /*019c*/ 	.word	0x00004600


	//   ....[35]....
        /*01a0*/ 	.word	0x00004630


	//   ....[36]....
        /*01a4*/ 	.word	0x00004760


	//   ....[37]....
        /*01a8*/ 	.word	0x00004790


	//   ....[38]....
        /*01ac*/ 	.word	0x000047c0


	//   ....[39]....
        /*01b0*/ 	.word	0x000048f0


	//   ....[40]....
        /*01b4*/ 	.word	0x00004920


	//   ....[41]....
        /*01b8*/ 	.word	0x00004950


	//   ....[42]....
        /*01bc*/ 	.word	0x00004a80


	//   ....[43]....
        /*01c0*/ 	.word	0x00004ab0


	//   ....[44]....
        /*01c4*/ 	.word	0x00004ae0


	//----- nvinfo : EIATTR_VRC_CTA_INIT_COUNT
	.align		4
.L_710:
        /*01c8*/ 	.byte	0x02, 0x4a
	.zero		1
	.zero		1


	//----- nvinfo : EIATTR_EXIT_INSTR_OFFSETS
	.align		4
        /*01cc*/ 	.byte	0x04, 0x1c
        /*01ce*/ 	.short	(.L_712 - .L_711)


	//   ....[0]....
.L_711:
        /*01d0*/ 	.word	0x00000040


	//   ....[1]....
        /*01d4*/ 	.word	0x000055f0


	//   ....[2]....
        /*01d8*/ 	.word	0x00005660


	//----- nvinfo : EIATTR_MAX_THREADS
	.align		4
.L_712:
        /*01dc*/ 	.byte	0x04, 0x05
        /*01de*/ 	.short	(.L_714 - .L_713)
.L_713:
        /*01e0*/ 	.word	0x00000100
        /*01e4*/ 	.word	0x00000001
        /*01e8*/ 	.word	0x00000001


	//----- nvinfo : EIATTR_CRS_STACK_SIZE
	.align		4
.L_714:
        /*01ec*/ 	.byte	0x04, 0x1e
        /*01ee*/ 	.short	(.L_716 - .L_715)
.L_715:
        /*01f0*/ 	.word	0x00000000


	//----- nvinfo : EIATTR_CBANK_PARAM_SIZE
	.align		4
.L_716:
        /*01f4*/ 	.byte	0x03, 0x19
        /*01f6*/ 	.short	0x0021


	//----- nvinfo : EIATTR_PARAM_CBANK
	.align		4
        /*01f8*/ 	.byte	0x04, 0x0a
        /*01fa*/ 	.short	(.L_718 - .L_717)
	.align		4
.L_717:
        /*01fc*/ 	.word	index@(.nv.constant0._ZN6thrust24THRUST_300001_SM_1000_NS8cuda_cub4core6detail13_kernel_agentINS1_8__reduce11ReduceAgentINS0_12zip_iteratorIN4cuda3std3__45tupleIJNS0_10device_ptrIiEENS0_17counting_iteratorIlNS0_11use_defaultESF_SF_EEEEEEEPNSB_IJilEEESJ_lNS1_9__extrema9arg_max_fIilNSA_4lessIiEEEEEEJSI_SK_lSP_EEEvDpT0_)
        /*0200*/ 	.short	0x0380
        /*0202*/ 	.short	0x0021


	//----- nvinfo : EIATTR_SW_WAR
	.align		4
.L_718:
        /*0204*/ 	.byte	0x04, 0x36
        /*0206*/ 	.short	(.L_720 - .L_719)
.L_719:
        /*0208*/ 	.word	0x00000008
.L_720:


//--------------------- .nv.info._ZN6thrust24THRUST_300001_SM_1000_NS8cuda_cub4core6detail13_kernel_agentINS1_8__reduce11ReduceAgentIPN4cuda3std3__45tupleIJilEEESC_SB_iNS1_9__extrema9arg_max_fIilNS9_4lessIiEEEEEEJSC_SC_iSH_EEEvDpT0_ --------------------------
	.section	.nv.info._ZN6thrust24THRUST_300001_SM_1000_NS8cuda_cub4core6detail13_kernel_agentINS1_8__reduce11ReduceAgentIPN4cuda3std3__45tupleIJilEEESC_SB_iNS1_9__extrema9arg_max_fIilNS9_4lessIiEEEEEEJSC_SC_iSH_EEEvDpT0_,"",@"SHT_CUDA_INFO"
	.sectionflags	@""
	.align	4


	//----- nvinfo : EIATTR_CUDA_API_VERSION
	.align		4
        /*0000*/ 	.byte	0x04, 0x37
        /*0002*/ 	.short	(.L_722 - .L_721)
.L_721:
        /*0004*/ 	.word	0x00000082


	//----- nvinfo : EIATTR_KPARAM_INFO
	.align		4
.L_722:
        /*0008*/ 	.byte	0x04, 0x17
        /*000a*/ 	.short	(.L_724 - .L_723)
.L_723:
        /*000c*/ 	.word	0x00000000
        /*0010*/ 	.short	0x0003
        /*0012*/ 	.short	0x0014
        /*0014*/ 	.byte	0x00, 0xf0, 0x05, 0x00


	//----- nvinfo : EIATTR_KPARAM_INFO
	.align		4
.L_724:
        /*0018*/ 	.byte	0x04, 0x17
        /*001a*/ 	.short	(.L_726 - .L_725)
.L_725:
        /*001c*/ 	.word	0x00000000
        /*0020*/ 	.short	0x0002
        /*0022*/ 	.short	0x0010
        /*0024*/ 	.byte	0x00, 0xf0, 0x11, 0x00


	//----- nvinfo : EIATTR_KPARAM_INFO
	.align		4
.L_726:
        /*0028*/ 	.byte	0x04, 0x17
        /*002a*/ 	.short	(.L_728 - .L_727)
.L_727:
        /*002c*/ 	.word	0x00000000
        /*0030*/ 	.short	0x0001
        /*0032*/ 	.short	0x0008
        /*0034*/ 	.byte	0x00, 0xf5, 0x21, 0x00


	//----- nvinfo : EIATTR_KPARAM_INFO
	.align		4
.L_728:
        /*0038*/ 	.byte	0x04, 0x17
        /*003a*/ 	.short	(.L_730 - .L_729)
.L_729:
        /*003c*/ 	.word	0x00000000
        /*0040*/ 	.short	0x0000
        /*0042*/ 	.short	0x0000
        /*0044*/ 	.byte	0x00, 0xf5, 0x21, 0x00


	//----- nvinfo : EIATTR_SPARSE_MMA_MASK
	.align		4
.L_730:
        /*0048*/ 	.byte	0x03, 0x50
        /*004a*/ 	.short	0x0000


	//----- nvinfo : EIATTR_MAXREG_COUNT
	.align		4
        /*004c*/ 	.byte	0x03, 0x1b
        /*004e*/ 	.short	0x00ff


	//----- nvinfo : EIATTR_NUM_BARRIERS
	.align		4
        /*0050*/ 	.byte	0x02, 0x4c
        /*0052*/ 	.byte	0x01
	.zero		1


	//----- nvinfo : EIATTR_MERCURY_ISA_VERSION
	.align		4
        /*0054*/ 	.byte	0x03, 0x5f
        /*0056*/ 	.short	0x0101


	//----- nvinfo : EIATTR_COOP_GROUP_MASK_REGIDS
	.align		4
        /*0058*/ 	.byte	0x04, 0x29
        /*005a*/ 	.short	(.L_732 - .L_731)


	//   ....[0]....
.L_731:
        /*005c*/ 	.word	0xffffffff


	//   ....[1]....
        /*0060*/ 	.word	0xffffffff


	//   ....[2]....
        /*0064*/ 	.word	0xffffffff


	//   ....[3]....
        /*0068*/ 	.word	0xffffffff


	//   ....[4]....
        /*006c*/ 	.word	0xffffffff


	//   ....[5]....
        /*0070*/ 	.word	0xffffffff


	//   ....[6]....
        /*0074*/ 	.word	0xffffffff


	//   ....[7]....
        /*0078*/ 	.word	0xffffffff


	//   ....[8]....
        /*007c*/ 	.word	0xffffffff


	//   ....[9]....
        /*0080*/ 	.word	0xffffffff


	//   ....[10]....
        /*0084*/ 	.word	0xffffffff


	//   ....[11]....
        /*0088*/ 	.word	0xffffffff


	//   ....[12]....
        /*008c*/ 	.word	0xffffffff


	//   ....[13]....
        /*0090*/ 	.word	0xffffffff


	//   ....[14]....
        /*0094*/ 	.word	0xffffffff


	//   ....[15]....
        /*0098*/ 	.word	0xffffffff


	//   ....[16]....
        /*009c*/ 	.word	0xffffffff


	//   ....[17]....
        /*00a0*/ 	.word	0xffffffff


	//   ....[18]....
        /*00a4*/ 	.word	0xffffffff


	//   ....[19]....
        /*00a8*/ 	.word	0xffffffff


	//   ....[20]....
        /*00ac*/ 	.word	0xffffffff


	//   ....[21]....
        /*00b0*/ 	.word	0xffffffff


	//   ....[22]....
        /*00b4*/ 	.word	0xffffffff


	//   ....[23]....
        /*00b8*/ 	.word	0xffffffff


	//   ....[24]....
        /*00bc*/ 	.word	0xffffffff


	//   ....[25]....
        /*00c0*/ 	.word	0xffffffff


	//   ....[26]....
        /*00c4*/ 	.word	0xffffffff


	//   ....[27]....
        /*00c8*/ 	.word	0xffffffff


	//   ....[28]....
        /*00cc*/ 	.word	0xffffffff


	//   ....[29]....
        /*00d0*/ 	.word	0xffffffff


	//   ....[30]....
        /*00d4*/ 	.word	0xffffffff


	//   ....[31]....
        /*00d8*/ 	.word	0xffffffff


	//   ....[32]....
        /*00dc*/ 	.word	0xffffffff


	//   ....[33]....
        /*00e0*/ 	.word	0xffffffff


	//   ....[34]....
        /*00e4*/ 	.word	0xffffffff


	//   ....[35]....
        /*00e8*/ 	.word	0xffffffff


	//   ....[36]....
        /*00ec*/ 	.word	0xffffffff


	//   ....[37]....
        /*00f0*/ 	.word	0xffffffff


	//   ....[38]....
        /*00f4*/ 	.word	0xffffffff


	//   ....[39]....
        /*00f8*/ 	.word	0xffffffff


	//   ....[40]....
        /*00fc*/ 	.word	0xffffffff


	//   ....[41]....
        /*0100*/ 	.word	0xffffffff


	//   ....[42]....
        /*0104*/ 	.word	0xffffffff


	//   ....[43]....
        /*0108*/ 	.word	0xffffffff


	//   ....[44]....
        /*010c*/ 	.word	0xffffffff


	//----- nvinfo : EIATTR_COOP_GROUP_INSTR_OFFSETS
	.align		4
.L_732:
        /*0110*/ 	.byte	0x04, 0x28
        /*0112*/ 	.short	(.L_734 - .L_733)


	//   ....[0]....
.L_733:
        /*0114*/ 	.word	0x00000a60


	//   ....[1]....
        /*0118*/ 	.word	0x00000a90


	//   ....[2]....
        /*011c*/ 	.word	0x00000aa0


	//   ....[3]....
        /*0120*/ 	.word	0x00000c00


	//   ....[4]....
        /*0124*/ 	.word	0x00000c40


	//   ....[5]....
        /*0128*/ 	.word	0x00000c80


	//   ....[6]....
        /*012c*/ 	.word	0x00000dc0


	//   ....[7]....
        /*0130*/ 	.word	0x00000df0


	//   ....[8]....
        /*0134*/ 	.word	0x00000e20


	//   ....[9]....
        /*0138*/ 	.word	0x00000f50


	//   ....[10]....
        /*013c*/ 	.word	0x00000f80


	//   ....[11]....
        /*0140*/ 	.word	0x00000fb0


	//   ....[12]....
        /*0144*/ 	.word	0x000010e0


	//   ....[13]....
        /*0148*/ 	.word	0x00001110


	//   ....[14]....
        /*014c*/ 	.word	0x00001140


	//   ....[15]....
        /*0150*/ 	.word	0x00001d00


	//   ....[16]....
        /*0154*/ 	.word	0x00001d10


	//   ....[17]....
        /*0158*/ 	.word	0x00001d20


	//   ....[18]....
        /*015c*/ 	.word	0x00001ef0


	//   ....[19]....
        /*0160*/ 	.word	0x00001f30


	//   ....[20]....
        /*0164*/ 	.word	0x00001f60


	//   ....[21]....
        /*0168*/ 	.word	0x00002090


	//   ....[22]....
        /*016c*/ 	.word	0x000020c0


	//   ....[23]....
        /*0170*/ 	.word	0x000020f0


	//   ....[24]....
        /*0174*/ 	.word	0x00002220


	//   ....[25]....
        /*0178*/ 	.word	0x00002250


	//   ....[26]....
        /*017c*/ 	.word	0x00002280


	//   ....[27]....
        /*0180*/ 	.word	0x000023b0


	//   ....[28]....
        /*0184*/ 	.word	0x000023e0


	//   ....[29]....
        /*0188*/ 	.word	0x00002410


	//   ....[30]....
        /*018c*/ 	.word	0x000042a0


	//   ....[31]....
        /*0190*/ 	.word	0x000042c0


	//   ....[32]....
        /*0194*/ 	.word	0x000042d0


	//   ....[33]....
        /*0198*/ 	.word	0x00004470


	//   ....[34]....
        /*019c*/ 	.word	0x000044a0


	//   ....[35]....
        /*01a0*/ 	.word	0x000044d0


	//   ....[36]....
        /*01a4*/ 	.word	0x00004600


	//   ....[37]....
        /*01a8*/ 	.word	0x00004630


	//   ....[38]....
        /*01ac*/ 	.word	0x00004660


	//   ....[39]....
        /*01b0*/ 	.word	0x00004790


	//   ....[40]....
        /*01b4*/ 	.word	0x000047c0


	//   ....[41]....
        /*01b8*/ 	.word	0x000047f0


	//   ....[42]....
        /*01bc*/ 	.word	0x00004920


	//   ....[43]....
        /*01c0*/ 	.word	0x00004950


	//   ....[44]....
        /*01c4*/ 	.word	0x00004980


	//----- nvinfo : EIATTR_VRC_CTA_INIT_COUNT
	.align		4
.L_734:
        /*01c8*/ 	.byte	0x02, 0x4a
	.zero		1
	.zero		1


	//----- nvinfo : EIATTR_EXIT_INSTR_OFFSETS
	.align		4
        /*01cc*/ 	.byte	0x04, 0x1c
        /*01ce*/ 	.short	(.L_736 - .L_735)


	//   ....[0]....
.L_735:
        /*01d0*/ 	.word	0x00000030


	//   ....[1]....
        /*01d4*/ 	.word	0x00005490


	//   ....[2]....
        /*01d8*/ 	.word	0x00005500


	//----- nvinfo : EIATTR_MAX_THREADS
	.align		4
.L_736:
        /*01dc*/ 	.byte	0x04, 0x05
        /*01de*/ 	.short	(.L_738 - .L_737)
.L_737:
        /*01e0*/ 	.word	0x00000100
        /*01e4*/ 	.word	0x00000001
        /*01e8*/ 	.word	0x00000001


	//----- nvinfo : EIATTR_CRS_STACK_SIZE
	.align		4
.L_738:
        /*01ec*/ 	.byte	0x04, 0x1e
        /*01ee*/ 	.short	(.L_740 - .L_739)
.L_739:
        /*01f0*/ 	.word	0x00000000


	//----- nvinfo : EIATTR_CBANK_PARAM_SIZE
	.align		4
.L_740:
        /*01f4*/ 	.byte	0x03, 0x19
        /*01f6*/ 	.short	0x0015


	//----- nvinfo : EIATTR_PARAM_CBANK
	.align		4
        /*01f8*/ 	.byte	0x04, 0x0a
        /*01fa*/ 	.short	(.L_742 - .L_741)
	.align		4
.L_741:
        /*01fc*/ 	.word	index@(.nv.constant0._ZN6thrust24THRUST_300001_SM_1000_NS8cuda_cub4core6detail13_kernel_agentINS1_8__reduce11ReduceAgentIPN4cuda3std3__45tupleIJilEEESC_SB_iNS1_9__extrema9arg_max_fIilNS9_4lessIiEEEEEEJSC_SC_iSH_EEEvDpT0_)
        /*0200*/ 	.short	0x0380
        /*0202*/ 	.short	0x0015


	//----- nvinfo : EIATTR_SW_WAR
	.align		4
.L_742:
        /*0204*/ 	.byte	0x04, 0x36
        /*0206*/ 	.short	(.L_744 - .L_743)
.L_743:
        /*0208*/ 	.word	0x00000008
.L_744:


//--------------------- .nv.info._ZN6thrust24THRUST_300001_SM_1000_NS8cuda_cub4core6detail13_kernel_agentINS1_8__reduce10DrainAgentIiEEJN3cub18CUB_300001_SM_10009GridQueueIjEEiEEEvDpT0_ --------------------------
	.section	.nv.info._ZN6thrust24THRUST_300001_SM_1000_NS8cuda_cub4core6detail13_kernel_agentINS1_8__reduce10DrainAgentIiEEJN3cub18CUB_300001_SM_10009GridQueueIjEEiEEEvDpT0_,"",@"SHT_CUDA_INFO"
	.sectionflags	@""
	.align	4


	//----- nvinfo : EIATTR_CUDA_API_VERSION
	.align		4
        /*0000*/ 	.byte	0x04, 0x37
        /*0002*/ 	.short	(.L_746 - .L_745)
.L_745:
        /*0004*/ 	.word	0x00000082


	//----- nvinfo : EIATTR_KPARAM_INFO
	.align		4
.L_746:
        /*0008*/ 	.byte	0x04, 0x17
        /*000a*/ 	.short	(.L_748 - .L_747)
.L_747:
        /*000c*/ 	.word	0x00000000
        /*0010*/ 	.short	0x0001
        /*0012*/ 	.short	0x0008
        /*0014*/ 	.byte	0x00, 0xf0, 0x11, 0x00


	//----- nvinfo : EIATTR_KPARAM_INFO
	.align		4
.L_748:
        /*0018*/ 	.byte	0x04, 0x17
        /*001a*/ 	.short	(.L_750 - .L_749)
.L_749:
        /*001c*/ 	.word	0x00000000
        /*0020*/ 	.short	0x0000
        /*0022*/ 	.short	0x0000
        /*0024*/ 	.byte	0x00, 0xf0, 0x21, 0x00


	//----- nvinfo : EIATTR_SPARSE_MMA_MASK
	.align		4
.L_750:
        /*0028*/ 	.byte	0x03, 0x50
        /*002a*/ 	.short	0x0000


	//----- nvinfo : EIATTR_MAXREG_COUNT
	.align		4
        /*002c*/ 	.byte	0x03, 0x1b
        /*002e*/ 	.short	0x00ff


	//----- nvinfo : EIATTR_MERCURY_ISA_VERSION
	.align		4
        /*0030*/ 	.byte	0x03, 0x5f
        /*0032*/ 	.short	0x0101


	//----- nvinfo : EIATTR_VRC_CTA_INIT_COUNT
	.align		4
        /*0034*/ 	.byte	0x02, 0x4a
	.zero		1
	.zero		1


	//----- nvinfo : EIATTR_EXIT_INSTR_OFFSETS
	.align		4
        /*0038*/ 	.byte	0x04, 0x1c
        /*003a*/ 	.short	(.L_752 - .L_751)


	//   ....[0]....
.L_751:
        /*003c*/ 	.word	0x00000060


	//----- nvinfo : EIATTR_MAX_THREADS
	.align		4
.L_752:
        /*0040*/ 	.byte	0x04, 0x05
        /*0042*/ 	.short	(.L_754 - .L_753)
.L_753:
        /*0044*/ 	.word	0x00000001
        /*0048*/ 	.word	0x00000001
        /*004c*/ 	.word	0x00000001


	//----- nvinfo : EIATTR_CBANK_PARAM_SIZE
	.align		4
.L_754:
        /*0050*/ 	.byte	0x03, 0x19
        /*0052*/ 	.short	0x000c


	//----- nvinfo : EIATTR_PARAM_CBANK
	.align		4
        /*0054*/ 	.byte	0x04, 0x0a
        /*0056*/ 	.short	(.L_756 - .L_755)
	.align		4
.L_755:
        /*0058*/ 	.word	index@(.nv.constant0._ZN6thrust24THRUST_300001_SM_1000_NS8cuda_cub4core6detail13_kernel_agentINS1_8__reduce10DrainAgentIiEEJN3cub18CUB_300001_SM_10009GridQueueIjEEiEEEvDpT0_)
        /*005c*/ 	.short	0x0380
        /*005e*/ 	.short	0x000c


	//----- nvinfo : EIATTR_SW_WAR
	.align		4
.L_756:
        /*0060*/ 	.byte	0x04, 0x36
        /*0062*/ 	.short	(.L_758 - .L_757)
.L_757:
        /*0064*/ 	.word	0x00000008
.L_758:


//--------------------- .nv.info._ZN6thrust24THRUST_300001_SM_1000_NS8cuda_cub4core6detail13_kernel_agentINS1_8__reduce11ReduceAgentINS0_12zip_iteratorIN4cuda3std3__45tupleIJNS0_10device_ptrIiEENS0_17counting_iteratorIlNS0_11use_defaultESF_SF_EEEEEEEPNSB_IJilEEESJ_iNS1_9__extrema9arg_max_fIilNSA_4lessIiEEEEEEJSI_SK_iN3cub18CUB_300001_SM_100013GridEvenShareIiEENSS_9GridQueueIjEESP_EEEvDpT0_ --------------------------
	.section	.nv.info._ZN6thrust24THRUST_300001_SM_1000_NS8cuda_cub4core6detail13_kernel_agentINS1_8__reduce11ReduceAgentINS0_12zip_iteratorIN4cuda3std3__45tupleIJNS0_10device_ptrIiEENS0_17counting_iteratorIlNS0_11use_defaultESF_SF_EEEEEEEPNSB_IJilEEESJ_iNS1_9__extrema9arg_max_fIilNSA_4lessIiEEEEEEJSI_SK_iN3cub18CUB_300001_SM_100013GridEvenShareIiEENSS_9GridQueueIjEESP_EEEvDpT0_,"",@"SHT_CUDA_INFO"
	.sectionflags	@""
	.align	4


	//----- nvinfo : EIATTR_CUDA_API_VERSION
	.align		4
        /*0000*/ 	.byte	0x04, 0x37
        /*0002*/ 	.short	(.L_760 - .L_759)
.L_759:
        /*0004*/ 	.word	0x00000082


	//----- nvinfo : EIATTR_KPARAM_INFO
	.align		4
.L_760:
        /*0008*/ 	.byte	0x04, 0x17
        /*000a*/ 	.short	(.L_762 - .L_761)
.L_761:
        /*000c*/ 	.word	0x00000000
        /*0010*/ 	.short	0x0005
        /*0012*/ 	.short	0x0050
        /*0014*/ 	.byte	0x00, 0xf0, 0x05, 0x00


	//----- nvinfo : EIATTR_KPARAM_INFO
	.align		4
.L_762:
        /*0018*/ 	.byte	0x04, 0x17
        /*001a*/ 	.short	(.L_764 - .L_763)
.L_763:
        /*001c*/ 	.word	0x00000000
        /*0020*/ 	.short	0x0004
        /*0022*/ 	.short	0x0048
        /*0024*/ 	.byte	0x00, 0xf0, 0x21, 0x00


	//----- nvinfo : EIATTR_KPARAM_INFO
	.align		4
.L_764:
        /*0028*/ 	.byte	0x04, 0x17
        /*002a*/ 	.short	(.L_766 - .L_765)
.L_765:
        /*002c*/ 	.word	0x00000000
        /*0030*/ 	.short	0x0003
        /*0032*/ 	.short	0x001c
        /*0034*/ 	.byte	0x00, 0xf0, 0xa1, 0x00


	//----- nvinfo : EIATTR_KPARAM_INFO
	.align		4
.L_766:
        /*0038*/ 	.byte	0x04, 0x17
        /*003a*/ 	.short	(.L_768 - .L_767)
.L_767:
        /*003c*/ 	.word	0x00000000
        /*0040*/ 	.short	0x0002
        /*0042*/ 	.short	0x0018
        /*0044*/ 	.byte	0x00, 0xf0, 0x11, 0x00


	//----- nvinfo : EIATTR_KPARAM_INFO
	.align		4
.L_768:
        /*0048*/ 	.byte	0x04, 0x17
        /*004a*/ 	.short	(.L_770 - .L_769)
.L_769:
        /*004c*/ 	.word	0x00000000
        /*0050*/ 	.short	0x0001
        /*0052*/ 	.short	0x0010
        /*0054*/ 	.byte	0x00, 0xf5, 0x21, 0x00


	//----- nvinfo : EIATTR_KPARAM_INFO
	.align		4
.L_770:
        /*0058*/ 	.byte	0x04, 0x17
        /*005a*/ 	.short	(.L_772 - .L_771)
.L_771:
        /*005c*/ 	.word	0x00000000
        /*0060*/ 	.short	0x0000
        /*0062*/ 	.short	0x0000
        /*0064*/ 	.byte	0x00, 0xf0, 0x41, 0x00


	//----- nvinfo : EIATTR_SPARSE_MMA_MASK
	.align		4
.L_772:
        /*0068*/ 	.byte	0x03, 0x50
        /*006a*/ 	.short	0x0000


	//----- nvinfo : EIATTR_MAXREG_COUNT
	.align		4
        /*006c*/ 	.byte	0x03, 0x1b
        /*006e*/ 	.short	0x00ff


	//----- nvinfo : EIATTR_NUM_BARRIERS
	.align		4
        /*0070*/ 	.byte	0x02, 0x4c
        /*0072*/ 	.byte	0x01
	.zero		1


	//----- nvinfo : EIATTR_MERCURY_ISA_VERSION
	.align		4
        /*0074*/ 	.byte	0x03, 0x5f
        /*0076*/ 	.short	0x0101


	//----- nvinfo : EIATTR_COOP_GROUP_MASK_REGIDS
	.align		4
        /*0078*/ 	.byte	0x04, 0x29
        /*007a*/ 	.short	(.L_774 - .L_773)


	//   ....[0]....
.L_773:
        /*007c*/ 	.word	0xffffffff


	//   ....[1]....
        /*0080*/ 	.word	0xffffffff


	//   ....[2]....
        /*0084*/ 	.word	0xffffffff


	//   ....[3]....
        /*0088*/ 	.word	0xffffffff


	//   ....[4]....
        /*008c*/ 	.word	0xffffffff


	//   ....[5]....
        /*0090*/ 	.word	0xffffffff


	//   ....[6]....
        /*0094*/ 	.word	0xffffffff


	//   ....[7]....
        /*0098*/ 	.word	0xffffffff


	//   ....[8]....
        /*009c*/ 	.word	0xffffffff


	//   ....[9]....
        /*00a0*/ 	.word	0xffffffff


	//   ....[10]....
        /*00a4*/ 	.word	0xffffffff


	//   ....[11]....
        /*00a8*/ 	.word	0xffffffff


	//   ....[12]....
        /*00ac*/ 	.word	0xffffffff


	//   ....[13]....
        /*00b0*/ 	.word	0xffffffff


	//   ....[14]....
        /*00b4*/ 	.word	0xffffffff


	//   ....[15]....
        /*00b8*/ 	.word	0xffffffff


	//   ....[16]....
        /*00bc*/ 	.word	0xffffffff


	//   ....[17]....
        /*00c0*/ 	.word	0xffffffff


	//   ....[18]....
        /*00c4*/ 	.word	0xffffffff


	//   ....[19]....
        /*00c8*/ 	.word	0xffffffff


	//   ....[20]....
        /*00cc*/ 	.word	0xffffffff


	//   ....[21]....
        /*00d0*/ 	.word	0xffffffff


	//   ....[22]....
        /*00d4*/ 	.word	0xffffffff


	//   ....[23]....
        /*00d8*/ 	.word	0xffffffff


	//   ....[24]....
        /*00dc*/ 	.word	0xffffffff


	//   ....[25]....
        /*00e0*/ 	.word	0xffffffff


	//   ....[26]....
        /*00e4*/ 	.word	0xffffffff


	//   ....[27]....
        /*00e8*/ 	.word	0xffffffff


	//   ....[28]....
        /*00ec*/ 	.word	0xffffffff


	//   ....[29]....
        /*00f0*/ 	.word	0xffffffff


	//   ....[30]....
        /*00f4*/ 	.word	0xffffffff


	//   ....[31]....
        /*00f8*/ 	.word	0xffffffff


	//   ....[32]....
        /*00fc*/ 	.word	0xffffffff


	//   ....[33]....
        /*0100*/ 	.word	0xffffffff


	//   ....[34]....
        /*0104*/ 	.word	0xffffffff


	//   ....[35]....
        /*0108*/ 	.word	0xffffffff


	//   ....[36]....
        /*010c*/ 	.word	0xffffffff


	//   ....[37]....
        /*0110*/ 	.word	0xffffffff


	//   ....[38]....
        /*0114*/ 	.word	0xffffffff


	//   ....[39]....
        /*0118*/ 	.word	0xffffffff


	//   ....[40]....
        /*011c*/ 	.word	0xffffffff


	//   ....[41]....
        /*0120*/ 	.word	0xffffffff


	//   ....[42]....
        /*0124*/ 	.word	0xffffffff


	//   ....[43]....
        /*0128*/ 	.word	0xffffffff


	//   ....[44]....
        /*012c*/ 	.word	0xffffffff


	//----- nvinfo : EIATTR_COOP_GROUP_INSTR_OFFSETS
	.align		4
.L_774:
        /*0130*/ 	.byte	0x04, 0x28
        /*0132*/ 	.short	(.L_776 - .L_775)


	//   ....[0]....
.L_775:
        /*0134*/ 	.word	0x00000b70


	//   ....[1]....
        /*0138*/ 	.word	0x00000ba0


	//   ....[2]....
        /*013c*/ 	.word	0x00000bb0


	//   ....[3]....
        /*0140*/ 	.word	0x00000d20


	//   ....[4]....
        /*0144*/ 	.word	0x00000d60


	//   ....[5]....
        /*0148*/ 	.word	0x00000d90


	//   ....[6]....
        /*014c*/ 	.word	0x00000ed0


	//   ....[7]....
        /*0150*/ 	.word	0x00000f00


	//   ....[8]....
        /*0154*/ 	.word	0x00000f30


	//   ....[9]....
        /*0158*/ 	.word	0x00001060


	//   ....[10]....
        /*015c*/ 	.word	0x00001090


	//   ....[11]....
        /*0160*/ 	.word	0x000010c0


	//   ....[12]....
        /*0164*/ 	.word	0x000011f0


	//   ....[13]....
        /*0168*/ 	.word	0x00001220


	//   ....[14]....
        /*016c*/ 	.word	0x00001250


	//   ....[15]....
        /*0170*/ 	.word	0x00001e00


	//   ....[16]....
        /*0174*/ 	.word	0x00001e10


	//   ....[17]....
        /*0178*/ 	.word	0x00001e90


	//   ....[18]....
        /*017c*/ 	.word	0x00002010


	//   ....[19]....
        /*0180*/ 	.word	0x00002040


	//   ....[20]....
        /*0184*/ 	.word	0x00002070


	//   ....[21]....
        /*0188*/ 	.word	0x000021a0


	//   ....[22]....
        /*018c*/ 	.word	0x000021d0


	//   ....[23]....
        /*0190*/ 	.word	0x00002200


	//   ....[24]....
        /*0194*/ 	.word	0x00002330


	//   ....[25]....
        /*0198*/ 	.word	0x00002360


	//   ....[26]....
        /*019c*/ 	.word	0x00002390


	//   ....[27]....
        /*01a0*/ 	.word	0x000024c0


	//   ....[28]....
        /*01a4*/ 	.word	0x000024f0


	//   ....[29]....
        /*01a8*/ 	.word	0x00002520


	//   ....[30]....
        /*01ac*/ 	.word	0x000046b0


	//   ....[31]....
        /*01b0*/ 	.word	0x000046d0


	//   ....[32]....
        /*01b4*/ 	.word	0x000046e0


	//   ....[33]....
        /*01b8*/ 	.word	0x00004880


	//   ....[34]....
        /*01bc*/ 	.word	0x000048b0


	//   ....[35]....
        /*01c0*/ 	.word	0x000048e0


	//   ....[36]....
        /*01c4*/ 	.word	0x00004a10


	//   ....[37]....
        /*01c8*/ 	.word	0x00004a40


	//   ....[38]....
        /*01cc*/ 	.word	0x00004a70


	//   ....[39]....
        /*01d0*/ 	.word	0x00004ba0


	//   ....[40]....
        /*01d4*/ 	.word	0x00004bd0


	//   ....[41]....
        /*01d8*/ 	.word	0x00004c00


	//   ....[42]....
        /*01dc*/ 	.word	0x00004d30


	//   ....[43]....
        /*01e0*/ 	.word	0x00004d60


	//   ....[44]....
        /*01e4*/ 	.word	0x00004d90


	//----- nvinfo : EIATTR_VRC_CTA_INIT_COUNT
	.align		4
.L_776:
        /*01e8*/ 	.byte	0x02, 0x4a
	.zero		1
	.zero		1


	//----- nvinfo : EIATTR_EXIT_INSTR_OFFSETS
	.align		4
        /*01ec*/ 	.byte	0x04, 0x1c
        /*01ee*/ 	.short	(.L_778 - .L_777)


	//   ....[0]....
.L_777:
        /*01f0*/ 	.word	0x000058a0


	//   ....[1]....
        /*01f4*/ 	.word	0x00005910


	//----- nvinfo : EIATTR_MAX_THREADS
	.align		4
.L_778:
        /*01f8*/ 	.byte	0x04, 0x05
        /*01fa*/ 	.short	(.L_780 - .L_779)
.L_779:
        /*01fc*/ 	.word	0x00000100
        /*0200*/ 	.word	0x00000001
        /*0204*/ 	.word	0x00000001


	//----- nvinfo : EIATTR_CRS_STACK_SIZE
	.align		4
.L_780:
        /*0208*/ 	.byte	0x04, 0x1e
        /*020a*/ 	.short	(.L_782 - .L_781)
.L_781:
        /*020c*/ 	.word	0x00000000


	//----- nvinfo : EIATTR_CBANK_PARAM_SIZE
	.align		4
.L_782:
        /*0210*/ 	.byte	0x03, 0x19
        /*0212*/ 	.short	0x0051


	//----- nvinfo : EIATTR_PARAM_CBANK
	.align		4
        /*0214*/ 	.byte	0x04, 0x0a
        /*0216*/ 	.short	(.L_784 - .L_783)
	.align		4
.L_783:
        /*0218*/ 	.word	index@(.nv.constant0._ZN6thrust24THRUST_300001_SM_1000_NS8cuda_cub4core6detail13_kernel_agentINS1_8__reduce11ReduceAgentINS0_12zip_iteratorIN4cuda3std3__45tupleIJNS0_10device_ptrIiEENS0_17counting_iteratorIlNS0_11use_defaultESF_SF_EEEEEEEPNSB_IJilEEESJ_iNS1_9__extrema9arg_max_fIilNSA_4lessIiEEEEEEJSI_SK_iN3cub18CUB_300001_SM_100013GridEvenShareIiEENSS_9GridQueueIjEESP_EEEvDpT0_)
        /*021c*/ 	.short	0x0380
        /*021e*/ 	.short	0x0051


	//----- nvinfo : EIATTR_SW_WAR
	.align		4
.L_784:
        /*0220*/ 	.byte	0x04, 0x36
        /*0222*/ 	.short	(.L_786 - .L_785)
.L_785:
        /*0224*/ 	.word	0x00000008
.L_786:


//--------------------- .nv.info._ZN6thrust24THRUST_300001_SM_1000_NS8cuda_cub4core6detail13_kernel_agentINS1_8__reduce11ReduceAgentINS0_12zip_iteratorIN4cuda3std3__45tupleIJNS0_10device_ptrIiEENS0_17counting_iteratorIlNS0_11use_defaultESF_SF_EEEEEEEPNSB_IJilEEESJ_iNS1_9__extrema9arg_max_fIilNSA_4lessIiEEEEEEJSI_SK_iSP_EEEvDpT0_ --------------------------
	.section	.nv.info._ZN6thrust24THRUST_300001_SM_1000_NS8cuda_cub4core6detail13_kernel_agentINS1_8__reduce11ReduceAgentINS0_12zip_iteratorIN4cuda3std3__45tupleIJNS0_10device_ptrIiEENS0_17counting_iteratorIlNS0_11use_defaultESF_SF_EEEEEEEPNSB_IJilEEESJ_iNS1_9__extrema9arg_max_fIilNSA_4lessIiEEEEEEJSI_SK_iSP_EEEvDpT0_,"",@"SHT_CUDA_INFO"
	.sectionflags	@""
	.align	4


	//----- nvinfo : EIATTR_CUDA_API_VERSION
	.align		4
        /*0000*/ 	.byte	0x04, 0x37
        /*0002*/ 	.short	(.L_788 - .L_787)
.L_787:
        /*0004*/ 	.word	0x00000082


	//----- nvinfo : EIATTR_KPARAM_INFO
	.align		4
.L_788:
        /*0008*/ 	.byte	0x04, 0x17
        /*000a*/ 	.short	(.L_790 - .L_789)
.L_789:
        /*000c*/ 	.word	0x00000000
        /*0010*/ 	.short	0x0003
        /*0012*/ 	.short	0x001c
        /*0014*/ 	.byte	0x00, 0xf0, 0x05, 0x00


	//----- nvinfo : EIATTR_KPARAM_INFO
	.align		4
.L_790:
        /*0018*/ 	.byte	0x04, 0x17
        /*001a*/ 	.short	(.L_792 - .L_791)
.L_791:
        /*001c*/ 	.word	0x00000000
        /*0020*/ 	.short	0x0002
        /*0022*/ 	.short	0x0018
        /*0024*/ 	.byte	0x00, 0xf0, 0x11, 0x00


	//----- nvinfo : EIATTR_KPARAM_INFO
	.align		4
.L_792:
        /*0028*/ 	.byte	0x04, 0x17
        /*002a*/ 	.short	(.L_794 - .L_793)
.L_793:
        /*002c*/ 	.word	0x00000000
        /*0030*/ 	.short	0x0001
        /*0032*/ 	.short	0x0010
        /*0034*/ 	.byte	0x00, 0xf5, 0x21, 0x00


	//----- nvinfo : EIATTR_KPARAM_INFO
	.align		4
.L_794:
        /*0038*/ 	.byte	0x04, 0x17
        /*003a*/ 	.short	(.L_796 - .L_795)
.L_795:
        /*003c*/ 	.word	0x00000000
        /*0040*/ 	.short	0x0000
        /*0042*/ 	.short	0x0000
        /*0044*/ 	.byte	0x00, 0xf0, 0x41, 0x00


	//----- nvinfo : EIATTR_SPARSE_MMA_MASK
	.align		4
.L_796:
        /*0048*/ 	.byte	0x03, 0x50
        /*004a*/ 	.short	0x0000


	//----- nvinfo : EIATTR_MAXREG_COUNT
	.align		4
        /*004c*/ 	.byte	0x03, 0x1b
        /*004e*/ 	.short	0x00ff


	//----- nvinfo : EIATTR_NUM_BARRIERS
	.align		4
        /*0050*/ 	.byte	0x02, 0x4c
        /*0052*/ 	.byte	0x01
	.zero		1


	//----- nvinfo : EIATTR_MERCURY_ISA_VERSION
	.align		4
        /*0054*/ 	.byte	0x03, 0x5f
        /*0056*/ 	.short	0x0101


	//----- nvinfo : EIATTR_COOP_GROUP_MASK_REGIDS
	.align		4
        /*0058*/ 	.byte	0x04, 0x29
        /*005a*/ 	.short	(.L_798 - .L_797)


	//   ....[0]....
.L_797:
        /*005c*/ 	.word	0xffffffff


	//   ....[1]....
        /*0060*/ 	.word	0xffffffff


	//   ....[2]....
        /*0064*/ 	.word	0xffffffff


	//   ....[3]....
        /*0068*/ 	.word	0xffffffff


	//   ....[4]....
        /*006c*/ 	.word	0xffffffff


	//   ....[5]....
        /*0070*/ 	.word	0xffffffff


	//   ....[6]....
        /*0074*/ 	.word	0xffffffff


	//   ....[7]....
        /*0078*/ 	.word	0xffffffff


	//   ....[8]....
        /*007c*/ 	.word	0xffffffff


	//   ....[9]....
        /*0080*/ 	.word	0xffffffff


	//   ....[10]....
        /*0084*/ 	.word	0xffffffff


	//   ....[11]....
        /*0088*/ 	.word	0xffffffff


	//   ....[12]....
        /*008c*/ 	.word	0xffffffff


	//   ....[13]....
        /*0090*/ 	.word	0xffffffff


	//   ....[14]....
        /*0094*/ 	.word	0xffffffff


	//   ....[15]....
        /*0098*/ 	.word	0xffffffff


	//   ....[16]....
        /*009c*/ 	.word	0xffffffff


	//   ....[17]....
        /*00a0*/ 	.word	0xffffffff


	//   ....[18]....
        /*00a4*/ 	.word	0xffffffff


	//   ....[19]....
        /*00a8*/ 	.word	0xffffffff


	//   ....[20]....
        /*00ac*/ 	.word	0xffffffff


	//   ....[21]....
        /*00b0*/ 	.word	0xffffffff


	//   ....[22]....
        /*00b4*/ 	.word	0xffffffff


	//   ....[23]....
        /*00b8*/ 	.word	0xffffffff


	//   ....[24]....
        /*00bc*/ 	.word	0xffffffff


	//   ....[25]....
        /*00c0*/ 	.word	0xffffffff


	//   ....[26]....
        /*00c4*/ 	.word	0xffffffff


	//   ....[27]....
        /*00c8*/ 	.word	0xffffffff


	//   ....[28]....
        /*00cc*/ 	.word	0xffffffff


	//   ....[29]....
        /*00d0*/ 	.word	0xffffffff


	//   ....[30]....
        /*00d4*/ 	.word	0xffffffff


	//   ....[31]....
        /*00d8*/ 	.word	0xffffffff


	//   ....[32]....
        /*00dc*/ 	.word	0xffffffff


	//   ....[33]....
        /*00e0*/ 	.word	0xffffffff


	//   ....[34]....
        /*00e4*/ 	.word	0xffffffff


	//   ....[35]....
        /*00e8*/ 	.word	0xffffffff


	//   ....[36]....
        /*00ec*/ 	.word	0xffffffff


	//   ....[37]....
        /*00f0*/ 	.word	0xffffffff


	//   ....[38]....
        /*00f4*/ 	.word	0xffffffff


	//   ....[39]....
        /*00f8*/ 	.word	0xffffffff


	//   ....[40]....
        /*00fc*/ 	.word	0xffffffff


	//   ....[41]....
        /*0100*/ 	.word	0xffffffff


	//   ....[42]....
        /*0104*/ 	.word	0xffffffff


	//   ....[43]....
        /*0108*/ 	.word	0xffffffff


	//   ....[44]....
        /*010c*/ 	.word	0xffffffff


	//----- nvinfo : EIATTR_COOP_GROUP_INSTR_OFFSETS
	.align		4
.L_798:
        /*0110*/ 	.byte	0x04, 0x28
        /*0112*/ 	.short	(.L_800 - .L_799)


	//   ....[0]....
.L_799:
        /*0114*/ 	.word	0x00000b00


	//   ....[1]....
        /*0118*/ 	.word	0x00000b30


	//   ....[2]....
        /*011c*/ 	.word	0x00000b40


	//   ....[3]....
        /*0120*/ 	.word	0x00000cb0


	//   ....[4]....
        /*0124*/ 	.word	0x00000cf0


	//   ....[5]....
        /*0128*/ 	.word	0x00000d20


	//   ....[6]....
        /*012c*/ 	.word	0x00000e60


	//   ....[7]....
        /*0130*/ 	.word	0x00000e90


	//   ....[8]....
        /*0134*/ 	.word	0x00000ec0


	//   ....[9]....
        /*0138*/ 	.word	0x00000ff0


	//   ....[10]....
        /*013c*/ 	.word	0x00001020


	//   ....[11]....
        /*0140*/ 	.word	0x00001050


	//   ....[12]....
        /*0144*/ 	.word	0x00001180


	//   ....[13]....
        /*0148*/ 	.word	0x000011b0


	//   ....[14]....
        /*014c*/ 	.word	0x000011e0


	//   ....[15]....
        /*0150*/ 	.word	0x00001da0


	//   ....[16]....
        /*0154*/ 	.word	0x00001db0


	//   ....[17]....
        /*0158*/ 	.word	0x00001e30


	//   ....[18]....
        /*015c*/ 	.word	0x00001fa0


	//   ....[19]....
        /*0160*/ 	.word	0x00001fd0


	//   ....[20]....
        /*0164*/ 	.word	0x00002000


	//   ....[21]....
        /*0168*/ 	.word	0x00002130


	//   ....[22]....
        /*016c*/ 	.word	0x00002160


	//   ....[23]....
        /*0170*/ 	.word	0x00002190


	//   ....[24]....
        /*0174*/ 	.word	0x000022c0


	//   ....[25]....
        /*0178*/ 	.word	0x000022f0


	//   ....[26]....
        /*017c*/ 	.word	0x00002320


	//   ....[27]....
        /*0180*/ 	.word	0x00002450


	//   ....[28]....
        /*0184*/ 	.word	0x00002480


	//   ....[29]....
        /*0188*/ 	.word	0x000024b0


	//   ....[30]....
        /*018c*/ 	.word	0x000043f0


	//   ....[31]....
        /*0190*/ 	.word	0x00004410


	//   ....[32]....
        /*0194*/ 	.word	0x00004420


	//   ....[33]....
        /*0198*/ 	.word	0x000045c0


	//   ....[34]....
        /*019c*/ 	.word	0x000045f0


	//   ....[35]....
        /*01a0*/ 	.word	0x00004620


	//   ....[36]....
        /*01a4*/ 	.word	0x00004750


	//   ....[37]....
        /*01a8*/ 	.word	0x00004780


	//   ....[38]....
        /*01ac*/ 	.word	0x000047b0


	//   ....[39]....
        /*01b0*/ 	.word	0x000048e0


	//   ....[40]....
        /*01b4*/ 	.word	0x00004910


	//   ....[41]....
        /*01b8*/ 	.word	0x00004940


	//   ....[42]....
        /*01bc*/ 	.word	0x00004a70


	//   ....[43]....
        /*01c0*/ 	.word	0x00004aa0


	//   ....[44]....
        /*01c4*/ 	.word	0x00004ad0


	//----- nvinfo : EIATTR_VRC_CTA_INIT_COUNT
	.align		4
.L_800:
        /*01c8*/ 	.byte	0x02, 0x4a
	.zero		1
	.zero		1


	//----- nvinfo : EIATTR_EXIT_INSTR_OFFSETS
	.align		4
        /*01cc*/ 	.byte	0x04, 0x1c
        /*01ce*/ 	.short	(.L_802 - .L_801)


	//   ....[0]....
.L_801:
        /*01d0*/ 	.word	0x00000030


	//   ....[1]....
        /*01d4*/ 	.word	0x000055e0


	//   ....[2]....
        /*01d8*/ 	.word	0x00005650


	//----- nvinfo : EIATTR_MAX_THREADS
	.align		4
.L_802:
        /*01dc*/ 	.byte	0x04, 0x05
        /*01de*/ 	.short	(.L_804 - .L_803)
.L_803:
        /*01e0*/ 	.word	0x00000100
        /*01e4*/ 	.word	0x00000001
        /*01e8*/ 	.word	0x00000001


	//----- nvinfo : EIATTR_CRS_STACK_SIZE
	.align		4
.L_804:
        /*01ec*/ 	.byte	0x04, 0x1e
        /*01ee*/ 	.short	(.L_806 - .L_805)
.L_805:
        /*01f0*/ 	.word	0x00000000


	//----- nvinfo : EIATTR_CBANK_PARAM_SIZE
	.align		4
.L_806:
        /*01f4*/ 	.byte	0x03, 0x19
        /*01f6*/ 	.short	0x001d


	//----- nvinfo : EIATTR_PARAM_CBANK
	.align		4
        /*01f8*/ 	.byte	0x04, 0x0a
        /*01fa*/ 	.short	(.L_808 - .L_807)
	.align		4
.L_807:
        /*01fc*/ 	.word	index@(.nv.constant0._ZN6thrust24THRUST_300001_SM_1000_NS8cuda_cub4core6detail13_kernel_agentINS1_8__reduce11ReduceAgentINS0_12zip_iteratorIN4cuda3std3__45tupleIJNS0_10device_ptrIiEENS0_17counting_iteratorIlNS0_11use_defaultESF_SF_EEEEEEEPNSB_IJilEEESJ_iNS1_9__extrema9arg_max_fIilNSA_4lessIiEEEEEEJSI_SK_iSP_EEEvDpT0_)
        /*0200*/ 	.short	0x0380
        /*0202*/ 	.short	0x001d


	//----- nvinfo : EIATTR_SW_WAR
	.align		4
.L_808:
        /*0204*/ 	.byte	0x04, 0x36
        /*0206*/ 	.short	(.L_810 - .L_809)
.L_809:
        /*0208*/ 	.word	0x00000008
.L_810:


//--------------------- .nv.callgraph             --------------------------
	.section	.nv.callgraph,"",@"SHT_CUDA_CALLGRAPH"
	.align	4
	.sectionentsize	8
	.align		4
        /*0000*/ 	.word	0x00000000
	.align		4
        /*0004*/ 	.word	0xffffffff
	.align		4
        /*0008*/ 	.word	0x00000000
	.align		4
        /*000c*/ 	.word	0xfffffffe
	.align		4
        /*0010*/ 	.word	0x00000000
	.align		4
        /*0014*/ 	.word	0xfffffffd
	.align		4
        /*0018*/ 	.word	0x00000000
	.align		4
        /*001c*/ 	.word	0xfffffffc


//--------------------- .nv.constant4             --------------------------
	.section	.nv.constant4,"a",@progbits
	.align	8
	.align		8
.nv.constant4:
        /*0000*/ 	.dword	_ZN34_INTERNAL_55a29fec_4_k_cu_5ace263f4cuda3std3__45__cpo5beginE
	.align		8
        /*0008*/ 	.dword	_ZN34_INTERNAL_55a29fec_4_k_cu_5ace263f4cuda3std3__45__cpo3endE
	.align		8
        /*0010*/ 	.dword	_ZN34_INTERNAL_55a29fec_4_k_cu_5ace263f4cuda3std3__45__cpo6cbeginE
	.align		8
        /*0018*/ 	.dword	_ZN34_INTERNAL_55a29fec_4_k_cu_5ace263f4cuda3std3__45__cpo4cendE
	.align		8
        /*0020*/ 	.dword	_ZN34_INTERNAL_55a29fec_4_k_cu_5ace263f4cuda3std3__45__cpo6rbeginE
	.align		8
        /*0028*/ 	.dword	_ZN34_INTERNAL_55a29fec_4_k_cu_5ace263f4cuda3std3__45__cpo4rendE
	.align		8
        /*0030*/ 	.dword	_ZN34_INTERNAL_55a29fec_4_k_cu_5ace263f4cuda3std3__45__cpo7crbeginE
	.align		8
        /*0038*/ 	.dword	_ZN34_INTERNAL_55a29fec_4_k_cu_5ace263f4cuda3std3__45__cpo5crendE
	.align		8
        /*0040*/ 	.dword	_ZN34_INTERNAL_55a29fec_4_k_cu_5ace263f4cuda3std3__436_GLOBAL__N__55a29fec_4_k_cu_5ace263f6ignoreE
	.align		8
        /*0048*/ 	.dword	_ZN34_INTERNAL_55a29fec_4_k_cu_5ace263f4cuda3std3__419piecewise_constructE
	.align		8
        /*0050*/ 	.dword	_ZN34_INTERNAL_55a29fec_4_k_cu_5ace263f4cuda3std3__48in_placeE
	.align		8
        /*0058*/ 	.dword	_ZN34_INTERNAL_55a29fec_4_k_cu_5ace263f4cuda3std3__420unreachable_sentinelE
	.align		8
        /*0060*/ 	.dword	_ZN34_INTERNAL_55a29fec_4_k_cu_5ace263f4cuda3std3__47nulloptE
	.align		8
        /*0068*/ 	.dword	_ZN34_INTERNAL_55a29fec_4_k_cu_5ace263f4cuda3std3__48unexpectE
	.align		8
        /*0070*/ 	.dword	_ZN34_INTERNAL_55a29fec_4_k_cu_5ace263f4cuda3std6ranges3__45__cpo4swapE
	.align		8
        /*0078*/ 	.dword	_ZN34_INTERNAL_55a29fec_4_k_cu_5ace263f4cuda3std6ranges3__45__cpo9iter_moveE
	.align		8
        /*0080*/ 	.dword	_ZN34_INTERNAL_55a29fec_4_k_cu_5ace263f4cuda3std6ranges3__45__cpo5beginE
	.align		8
        /*0088*/ 	.dword	_ZN34_INTERNAL_55a29fec_4_k_cu_5ace263f4cuda3std6ranges3__45__cpo3endE
	.align		8
        /*0090*/ 	.dword	_ZN34_INTERNAL_55a29fec_4_k_cu_5ace263f4cuda3std6ranges3__45__cpo6cbeginE
	.align		8
        /*0098*/ 	.dword	_ZN34_INTERNAL_55a29fec_4_k_cu_5ace263f4cuda3std6ranges3__45__cpo4cendE
	.align		8
        /*00a0*/ 	.dword	_ZN34_INTERNAL_55a29fec_4_k_cu_5ace263f4cuda3std6ranges3__45__cpo7advanceE
	.align		8
        /*00a8*/ 	.dword	_ZN34_INTERNAL_55a29fec_4_k_cu_5ace263f4cuda3std6ranges3__45__cpo9iter_swapE
	.align		8
        /*00b0*/ 	.dword	_ZN34_INTERNAL_55a29fec_4_k_cu_5ace263f4cuda3std6ranges3__45__cpo4nextE
	.align		8
        /*00b8*/ 	.dword	_ZN34_INTERNAL_55a29fec_4_k_cu_5ace263f4cuda3std6ranges3__45__cpo4prevE
	.align		8
        /*00c0*/ 	.dword	_ZN34_INTERNAL_55a29fec_4_k_cu_5ace263f4cuda3std6ranges3__45__cpo4dataE
	.align		8
        /*00c8*/ 	.dword	_ZN34_INTERNAL_55a29fec_4_k_cu_5ace263f4cuda3std6ranges3__45__cpo5cdataE
	.align		8
        /*00d0*/ 	.dword	_ZN34_INTERNAL_55a29fec_4_k_cu_5ace263f4cuda3std6ranges3__45__cpo4sizeE
	.align		8
        /*00d8*/ 	.dword	_ZN34_INTERNAL_55a29fec_4_k_cu_5ace263f4cuda3std6ranges3__45__cpo5ssizeE
	.align		8
        /*00e0*/ 	.dword	_ZN34_INTERNAL_55a29fec_4_k_cu_5ace263f4cuda3std6ranges3__45__cpo8distanceE
	.align		8
        /*00e8*/ 	.dword	_ZN34_INTERNAL_55a29fec_4_k_cu_5ace263f6thrust24THRUST_300001_SM_1000_NS8cuda_cub3parE
	.align		8
        /*00f0*/ 	.dword	_ZN34_INTERNAL_55a29fec_4_k_cu_5ace263f6thrust24THRUST_300001_SM_1000_NS8cuda_cub10par_nosyncE
	.align		8
        /*00f8*/ 	.dword	_ZN34_INTERNAL_55a29fec_4_k_cu_5ace263f6thrust24THRUST_300001_SM_1000_NS6system6detail10sequential3seqE
	.align		8
        /*0100*/ 	.dword	_ZN34_INTERNAL_55a29fec_4_k_cu_5ace263f6thrust24THRUST_300001_SM_1000_NS6system3cpp3parE
	.align		8
        /*0108*/ 	.dword	_ZN34_INTERNAL_55a29fec_4_k_cu_5ace263f6thrust24THRUST_300001_SM_1000_NS12placeholders2_1E
	.align		8
        /*0110*/ 	.dword	_ZN34_INTERNAL_55a29fec_4_k_cu_5ace263f6thrust24THRUST_300001_SM_1000_NS12placeholders2_2E
	.align		8
        /*0118*/ 	.dword	_ZN34_INTERNAL_55a29fec_4_k_cu_5ace263f6thrust24THRUST_300001_SM_1000_NS12placeholders2_3E
	.align		8
        /*0120*/ 	.dword	_ZN34_INTERNAL_55a29fec_4_k_cu_5ace263f6thrust24THRUST_300001_SM_1000_NS12placeholders2_4E
	.align		8
        /*0128*/ 	.dword	_ZN34_INTERNAL_55a29fec_4_k_cu_5ace263f6thrust24THRUST_300001_SM_1000_NS12placeholders2_5E
	.align		8
        /*0130*/ 	.dword	_ZN34_INTERNAL_55a29fec_4_k_cu_5ace263f6thrust24THRUST_300001_SM_1000_NS12placeholders2_6E
	.align		8
        /*0138*/ 	.dword	_ZN34_INTERNAL_55a29fec_4_k_cu_5ace263f6thrust24THRUST_300001_SM_1000_NS12placeholders2_7E
	.align		8
        /*0140*/ 	.dword	_ZN34_INTERNAL_55a29fec_4_k_cu_5ace263f6thrust24THRUST_300001_SM_1000_NS12placeholders2_8E
	.align		8
        /*0148*/ 	.dword	_ZN34_INTERNAL_55a29fec_4_k_cu_5ace263f6thrust24THRUST_300001_SM_1000_NS12placeholders2_9E
	.align		8
        /*0150*/ 	.dword	_ZN34_INTERNAL_55a29fec_4_k_cu_5ace263f6thrust24THRUST_300001_SM_1000_NS12placeholders3_10E
	.align		8
        /*0158*/ 	.dword	_ZN34_INTERNAL_55a29fec_4_k_cu_5ace263f6thrust24THRUST_300001_SM_1000_NS3seqE
	.align		8
        /*0160*/ 	.dword	_ZN34_INTERNAL_55a29fec_4_k_cu_5ace263f6thrust24THRUST_300001_SM_1000_NS6deviceE


//--------------------- .text._ZN3cub18CUB_300001_SM_10006detail10radix_sort29DeviceRadixSortOnesweepKernelINS1_5radix10policy_hubIiiyE10Policy1000ELNS0_9SortOrderE0EiiyiiNS1_21identity_decomposer_tEEEvPT5_SB_PT3_PKSC_PT1_PKSG_PT2_PKSK_T4_iiT6_ --------------------------
	.section	.text._ZN3cub18CUB_300001_SM_10006detail10radix_sort29DeviceRadixSortOnesweepKernelINS1_5radix10policy_hubIiiyE10Policy1000ELNS0_9SortOrderE0EiiyiiNS1_21identity_decomposer_tEEEvPT5_SB_PT3_PKSC_PT1_PKSG_PT2_PKSK_T4_iiT6_,"ax",@progbits
	.align	128
        .global         _ZN3cub18CUB_300001_SM_10006detail10radix_sort29DeviceRadixSortOnesweepKernelINS1_5radix10policy_hubIiiyE10Policy1000ELNS0_9SortOrderE0EiiyiiNS1_21identity_decomposer_tEEEvPT5_SB_PT3_PKSC_PT1_PKSG_PT2_PKSK_T4_iiT6_
        .type           _ZN3cub18CUB_300001_SM_10006detail10radix_sort29DeviceRadixSortOnesweepKernelINS1_5radix10policy_hubIiiyE10Policy1000ELNS0_9SortOrderE0EiiyiiNS1_21identity_decomposer_tEEEvPT5_SB_PT3_PKSC_PT1_PKSG_PT2_PKSK_T4_iiT6_,@function
        .size           _ZN3cub18CUB_300001_SM_10006detail10radix_sort29DeviceRadixSortOnesweepKernelINS1_5radix10policy_hubIiiyE10Policy1000ELNS0_9SortOrderE0EiiyiiNS1_21identity_decomposer_tEEEvPT5_SB_PT3_PKSC_PT1_PKSG_PT2_PKSK_T4_iiT6_,(.L_x_1886 - _ZN3cub18CUB_300001_SM_10006detail10radix_sort29DeviceRadixSortOnesweepKernelINS1_5radix10policy_hubIiiyE10Policy1000ELNS0_9SortOrderE0EiiyiiNS1_21identity_decomposer_tEEEvPT5_SB_PT3_PKSC_PT1_PKSG_PT2_PKSK_T4_iiT6_)
        .other          _ZN3cub18CUB_300001_SM_10006detail10radix_sort29DeviceRadixSortOnesweepKernelINS1_5radix10policy_hubIiiyE10Policy1000ELNS0_9SortOrderE0EiiyiiNS1_21identity_decomposer_tEEEvPT5_SB_PT3_PKSC_PT1_PKSG_PT2_PKSK_T4_iiT6_,@"STO_CUDA_ENTRY STV_DEFAULT"
_ZN3cub18CUB_300001_SM_10006detail10radix_sort29DeviceRadixSortOnesweepKernelINS1_5radix10policy_hubIiiyE10Policy1000ELNS0_9SortOrderE0EiiyiiNS1_21identity_decomposer_tEEEvPT5_SB_PT3_PKSC_PT1_PKSG_PT2_PKSK_T4_iiT6_:
.text._ZN3cub18CUB_300001_SM_10006detail10radix_sort29DeviceRadixSortOnesweepKernelINS1_5radix10policy_hubIiiyE10Policy1000ELNS0_9SortOrderE0EiiyiiNS1_21identity_decomposer_tEEEvPT5_SB_PT3_PKSC_PT1_PKSG_PT2_PKSK_T4_iiT6_:
[----:B------:R-:W-:Y:S01]  /*0000*/  LDC R1, c[0x0][0x37c] ;  /* 0x0000df00ff017b82 */ /* 0x000fe20000000800 */
[----:B------:R-:W0:Y:S01]  /*0010*/  S2R R3, SR_TID.X ;  /* 0x0000000000037919 */ /* 0x000e220000002100 */
[----:B------:R-:W-:Y:S01]  /*0020*/  MOV R7, 0x400 ;  /* 0x0000040000077802 */ /* 0x000fe20000000f00 */
[----:B------:R-:W1:Y:S01]  /*0030*/  LDCU.64 UR6, c[0x0][0x358] ;  /* 0x00006b00ff0677ac */ /* 0x000e620008000a00 */
[----:B------:R-:W-:Y:S01]  /*0040*/  BSSY.RECONVERGENT B0, `(.L_x_0) ;  /* 0x000000c000007945 */ /* 0x000fe20003800200 */
[----:B------:R-:W2:Y:S01]  /*0050*/  S2R R0, SR_CgaCtaId ;  /* 0x0000000000007919 */ /* 0x000ea20000008800 */
[----:B0-----:R-:W-:Y:S02]  /*0060*/  ISETP.NE.AND P0, PT, R3, RZ, PT ;  /* 0x000000ff0300720c */ /* 0x001fe40003f05270 */
[----:B--2---:R-:W-:-:S11]  /*0070*/  LEA R7, R0, R7, 0x18 ;  /* 0x0000000700077211 */ /* 0x004fd600078ec0ff */
[----:B-1----:R-:W-:Y:S05]  /*0080*/  @P0 BRA `(.L_x_1) ;  /* 0x00000000001c0947 */ /* 0x002fea0003800000 */
[----:B------:R-:W0:Y:S01]  /*0090*/  LDC.64 R4, c[0x0][0x388] ;  /* 0x0000e200ff047b82 */ /* 0x000e220000000a00 */
[----:B------:R-:W-:-:S05]  /*00a0*/  IMAD.MOV.U32 R9, RZ, RZ, 0x1 ;  /* 0x00000001ff097424 */ /* 0x000fca00078e00ff */
[----:B0-----:R-:W2:Y:S02]  /*00b0*/  ATOMG.E.ADD.STRONG.GPU PT, R4, desc[UR6][R4.64], R9 ;  /* 0x80000009040479a8 */ /* 0x001ea400081ef106 */
[----:B------:R-:W0:Y:S01]  /*00c0*/  S2UR UR5, SR_CgaCtaId ;  /* 0x00000000000579c3 */ /* 0x000e220000008800 */
[----:B------:R-:W-:Y:S02]  /*00d0*/  UMOV UR4, 0x400 ;  /* 0x0000040000047882 */ /* 0x000fe40000000000 */
[----:B0-----:R-:W-:-:S09]  /*00e0*/  ULEA UR4, UR5, UR4, 0x18 ;  /* 0x0000000405047291 */ /* 0x001fd2000f8ec0ff */
[----:B--2---:R0:W-:Y:S03]  /*00f0*/  STS [UR4+0x6600], R4 ;  /* 0x00660004ff007988 */ /* 0x0041e60008000804 */
.L_x_1:
[----:B------:R-:W-:Y:S05]  /*0100*/  BSYNC.RECONVERGENT B0 ;  /* 0x0000000000007941 */ /* 0x000fea0003800200 */
.L_x_0:
[----:B------:R-:W-:Y:S06]  /*0110*/  BAR.SYNC.DEFER_BLOCKING 0x0 ;  /* 0x0000000000007b1d */ /* 0x000fec0000010000 */
[----:B------:R-:W1:Y:S01]  /*0120*/  LDCU UR4, c[0x0][0x3c0] ;  /* 0x00007800ff0477ac */ /* 0x000e620008000800 */
[----:B------:R-:W2:Y:S01]  /*0130*/  S2R R24, SR_LANEID ;  /* 0x0000000000187919 */ /* 0x000ea20000000000 */
[----:B------:R-:W3:Y:S02]  /*0140*/  LDS R42, [R7+0x6600] ;  /* 0x00660000072a7984 */ /* 0x000ee40000000800 */
[----:B---3--:R-:W-:-:S04]  /*0150*/  IMAD R0, R42, 0x1980, RZ ;  /* 0x000019802a007824 */ /* 0x008fc800078e02ff */
[----:B------:R-:W-:Y:S01]  /*0160*/  VIADD R47, R0, 0x1980 ;  /* 0x00001980002f7836 */ /* 0x000fe20000000000 */
[----:B------:R-:W-:-:S04]  /*0170*/  SHF.R.S32.HI R9, RZ, 0x1f, R0 ;  /* 0x0000001fff097819 */ /* 0x000fc80000011400 */
[----:B-1----:R-:W-:-:S13]  /*0180*/  ISETP.GT.AND P0, PT, R47, UR4, PT ;  /* 0x000000042f007c0c */ /* 0x002fda000bf04270 */
[----:B--2---:R-:W-:Y:S05]  /*0190*/  @P0 BRA `(.L_x_2) ;  /* 0x0000000000680947 */ /* 0x004fea0003800000 */
[----:B------:R-:W1:Y:S01]  /*01a0*/  LDCU.64 UR4, c[0x0][0x3a8] ;  /* 0x00007500ff0477ac */ /* 0x000e620008000a00 */
[C---:B0-----:R-:W-:Y:S02]  /*01b0*/  LOP3.LUT R4, R3.reuse, 0x1f, RZ, 0xc0, !PT ;  /* 0x0000001f03047812 */ /* 0x041fe400078ec0ff */
[----:B------:R-:W-:-:S05]  /*01c0*/  LOP3.LUT R41, R3, 0x3e0, RZ, 0xc0, !PT ;  /* 0x000003e003297812 */ /* 0x000fca00078ec0ff */
[----:B------:R-:W-:-:S05]  /*01d0*/  IMAD R5, R41, 0x11, R4 ;  /* 0x0000001129057824 */ /* 0x000fca00078e0204 */
[----:B------:R-:W-:-:S05]  /*01e0*/  IADD3 R5, P0, PT, R0, R5, RZ ;  /* 0x0000000500057210 */ /* 0x000fca0007f1e0ff */
[----:B------:R-:W-:Y:S01]  /*01f0*/  IMAD.X R0, RZ, RZ, R9, P0 ;  /* 0x000000ffff007224 */ /* 0x000fe200000e0609 */
[----:B-1----:R-:W-:-:S04]  /*0200*/  LEA R8, P0, R5, UR4, 0x2 ;  /* 0x0000000405087c11 */ /* 0x002fc8000f8010ff */
[----:B------:R-:W-:-:S05]  /*0210*/  LEA.HI.X R9, R5, UR5, R0, 0x2, P0 ;  /* 0x0000000505097c11 */ /* 0x000fca00080f1400 */
[----:B------:R0:W5:Y:S04]  /*0220*/  LDG.E R28, desc[UR6][R8.64] ;  /* 0x00000006081c7981 */ /* 0x000168000c1e1900 */
        /* <DEDUP_REMOVED lines=15> */
[----:B------:R0:W5:Y:S01]  /*0320*/  LDG.E R46, desc[UR6][R8.64+0x800] ;  /* 0x00080006082e7981 */ /* 0x000162000c1e1900 */
[----:B------:R-:W-:Y:S05]  /*0330*/  BRA `(.L_x_3) ;  /* 0x0000000400307947 */ /* 0x000fea0003800000 */
.L_x_2:
[----:B------:R-:W1:Y:S01]  /*0340*/  LDCU.64 UR8, c[0x0][0x3a8] ;  /* 0x00007500ff0877ac */ /* 0x000e620008000a00 */
[C---:B0-----:R-:W-:Y:S01]  /*0350*/  LOP3.LUT R4, R3.reuse, 0x1f, RZ, 0xc0, !PT ;  /* 0x0000001f03047812 */ /* 0x041fe200078ec0ff */
[----:B------:R-:W-:Y:S01]  /*0360*/  IMAD.MOV.U32 R28, RZ, RZ, 0x7fffffff ;  /* 0x7fffffffff1c7424 */ /* 0x000fe200078e00ff */
[----:B------:R-:W-:Y:S02]  /*0370*/  LOP3.LUT R41, R3, 0x3e0, RZ, 0xc0, !PT ;  /* 0x000003e003297812 */ /* 0x000fe400078ec0ff */
[----:B------:R-:W-:-:S03]  /*0380*/  IADD3 R5, PT, PT, -R0, UR4, RZ ;  /* 0x0000000400057c10 */ /* 0x000fc6000fffe1ff */
[----:B------:R-:W-:-:S04]  /*0390*/  IMAD R10, R41, 0x11, R4 ;  /* 0x00000011290a7824 */ /* 0x000fc800078e0204 */
[----:B------:R-:W-:Y:S01]  /*03a0*/  VIADD R8, R10, 0x40 ;  /* 0x000000400a087836 */ /* 0x000fe20000000000 */
[----:B------:R-:W-:Y:S01]  /*03b0*/  IADD3 R11, P0, PT, R0, R10, RZ ;  /* 0x0000000a000b7210 */ /* 0x000fe20007f1e0ff */
[C---:B------:R-:W-:Y:S01]  /*03c0*/  VIADD R0, R10.reuse, 0x60 ;  /* 0x000000600a007836 */ /* 0x040fe20000000000 */
[CC--:B------:R-:W-:Y:S01]  /*03d0*/  ISETP.GE.AND P2, PT, R10.reuse, R5.reuse, PT ;  /* 0x000000050a00720c */ /* 0x0c0fe20003f46270 */
[----:B------:R-:W-:Y:S01]  /*03e0*/  VIADD R6, R10, 0x20 ;  /* 0x000000200a067836 */ /* 0x000fe20000000000 */
[-C--:B------:R-:W-:Y:S01]  /*03f0*/  ISETP.GE.AND P4, PT, R8, R5.reuse, PT ;  /* 0x000000050800720c */ /* 0x080fe20003f86270 */
[----:B------:R-:W-:Y:S01]  /*0400*/  IMAD.X R12, RZ, RZ, R9, P0 ;  /* 0x000000ffff0c7224 */ /* 0x000fe200000e0609 */
[-C--:B------:R-:W-:Y:S01]  /*0410*/  ISETP.GE.AND P5, PT, R0, R5.reuse, PT ;  /* 0x000000050000720c */ /* 0x080fe20003fa6270 */
[----:B------:R-:W-:Y:S01]  /*0420*/  VIADD R0, R10, 0xa0 ;  /* 0x000000a00a007836 */ /* 0x000fe20000000000 */
[C---:B-1----:R-:W-:Y:S02]  /*0430*/  LEA R8, P0, R11.reuse, UR8, 0x2 ;  /* 0x000000080b087c11 */ /* 0x042fe4000f8010ff */
[----:B------:R-:W-:Y:S01]  /*0440*/  ISETP.GE.AND P3, PT, R6, R5, PT ;  /* 0x000000050600720c */ /* 0x000fe20003f66270 */
[----:B------:R-:W-:Y:S01]  /*0450*/  VIADD R6, R10, 0x80 ;  /* 0x000000800a067836 */ /* 0x000fe20000000000 */
[----:B------:R-:W-:-:S02]  /*0460*/  LEA.HI.X R9, R11, UR9, R12, 0x2, P0 ;  /* 0x000000090b097c11 */ /* 0x000fc400080f140c */
[-C--:B------:R-:W-:Y:S01]  /*0470*/  ISETP.GE.AND P0, PT, R0, R5.reuse, PT ;  /* 0x000000050000720c */ /* 0x080fe20003f06270 */
[----:B------:R-:W-:Y:S01]  /*0480*/  VIADD R0, R10, 0xe0 ;  /* 0x000000e00a007836 */ /* 0x000fe20000000000 */
[-C--:B------:R-:W-:Y:S01]  /*0490*/  ISETP.GE.AND P6, PT, R6, R5.reuse, PT ;  /* 0x000000050600720c */ /* 0x080fe20003fc6270 */
[----:B------:R1:W5:Y:S01]  /*04a0*/  @!P2 LDG.E R28, desc[UR6][R8.64] ;  /* 0x00000006081ca981 */ /* 0x000362000c1e1900 */
[----:B------:R-:W-:Y:S02]  /*04b0*/  IMAD.MOV.U32 R29, RZ, RZ, 0x7fffffff ;  /* 0x7fffffffff1d7424 */ /* 0x000fe400078e00ff */
[-C--:B------:R-:W-:Y:S01]  /*04c0*/  ISETP.GE.AND P2, PT, R0, R5.reuse, PT ;  /* 0x000000050000720c */ /* 0x080fe20003f46270 */
[C---:B------:R-:W-:Y:S02]  /*04d0*/  VIADD R0, R10.reuse, 0x100 ;  /* 0x000001000a007836 */ /* 0x040fe40000000000 */
[----:B------:R-:W-:Y:S01]  /*04e0*/  VIADD R6, R10, 0xc0 ;  /* 0x000000c00a067836 */ /* 0x000fe20000000000 */
[----:B------:R1:W5:Y:S01]  /*04f0*/  @!P3 LDG.E R29, desc[UR6][R8.64+0x80] ;  /* 0x00008006081db981 */ /* 0x000362000c1e1900 */
[----:B------:R-:W-:Y:S01]  /*0500*/  IMAD.MOV.U32 R31, RZ, RZ, 0x7fffffff ;  /* 0x7fffffffff1f7424 */ /* 0x000fe200078e00ff */
[-C--:B------:R-:W-:Y:S01]  /*0510*/  ISETP.GE.AND P3, PT, R0, R5.reuse, PT ;  /* 0x000000050000720c */ /* 0x080fe20003f66270 */
[----:B------:R-:W-:Y:S01]  /*0520*/  VIADD R0, R10, 0x140 ;  /* 0x000001400a007836 */ /* 0x000fe20000000000 */
[----:B------:R-:W-:Y:S01]  /*0530*/  ISETP.GE.AND P1, PT, R6, R5, PT ;  /* 0x000000050600720c */ /* 0x000fe20003f26270 */
[----:B------:R-:W-:-:S02]  /*0540*/  IMAD.MOV.U32 R32, RZ, RZ, 0x7fffffff ;  /* 0x7fffffffff207424 */ /* 0x000fc400078e00ff */
[----:B------:R1:W5:Y:S01]  /*0550*/  @!P5 LDG.E R31, desc[UR6][R8.64+0x180] ;  /* 0x00018006081fd981 */ /* 0x000362000c1e1900 */
[-C--:B------:R-:W-:Y:S01]  /*0560*/  ISETP.GE.AND P5, PT, R0, R5.reuse, PT ;  /* 0x000000050000720c */ /* 0x080fe20003fa6270 */
[C---:B------:R-:W-:Y:S02]  /*0570*/  VIADD R0, R10.reuse, 0x160 ;  /* 0x000001600a007836 */ /* 0x040fe40000000000 */
[----:B------:R-:W-:Y:S01]  /*0580*/  IMAD.MOV.U32 R30, RZ, RZ, 0x7fffffff ;  /* 0x7fffffffff1e7424 */ /* 0x000fe200078e00ff */
[----:B------:R1:W5:Y:S01]  /*0590*/  @!P6 LDG.E R32, desc[UR6][R8.64+0x200] ;  /* 0x000200060820e981 */ /* 0x000362000c1e1900 */
[----:B------:R-:W-:Y:S01]  /*05a0*/  VIADD R6, R10, 0x120 ;  /* 0x000001200a067836 */ /* 0x000fe20000000000 */
[-C--:B------:R-:W-:Y:S01]  /*05b0*/  ISETP.GE.AND P6, PT, R0, R5.reuse, PT ;  /* 0x000000050000720c */ /* 0x080fe20003fc6270 */
[----:B------:R-:W-:Y:S02]  /*05c0*/  IMAD.MOV.U32 R34, RZ, RZ, 0x7fffffff ;  /* 0x7fffffffff227424 */ /* 0x000fe400078e00ff */
[----:B------:R-:W-:Y:S01]  /*05d0*/  VIADD R0, R10, 0x1a0 ;  /* 0x000001a00a007836 */ /* 0x000fe20000000000 */
[----:B------:R1:W5:Y:S01]  /*05e0*/  @!P4 LDG.E R30, desc[UR6][R8.64+0x100] ;  /* 0x00010006081ec981 */ /* 0x000362000c1e1900 */
[----:B------:R-:W-:Y:S01]  /*05f0*/  ISETP.GE.AND P4, PT, R6, R5, PT ;  /* 0x000000050600720c */ /* 0x000fe20003f86270 */
[----:B------:R-:W-:-:S02]  /*0600*/  IMAD.MOV.U32 R33, RZ, RZ, 0x7fffffff ;  /* 0x7fffffffff217424 */ /* 0x000fc400078e00ff */
[----:B------:R1:W5:Y:S01]  /*0610*/  @!P1 LDG.E R34, desc[UR6][R8.64+0x300] ;  /* 0x0003000608229981 */ /* 0x000362000c1e1900 */
[----:B------:R-:W-:Y:S01]  /*0620*/  IMAD.MOV.U32 R35, RZ, RZ, 0x7fffffff ;  /* 0x7fffffffff237424 */ /* 0x000fe200078e00ff */
[-C--:B------:R-:W-:Y:S01]  /*0630*/  ISETP.GE.AND P1, PT, R0, R5.reuse, PT ;  /* 0x000000050000720c */ /* 0x080fe20003f26270 */
[C---:B------:R-:W-:Y:S01]  /*0640*/  VIADD R6, R10.reuse, 0x180 ;  /* 0x000001800a067836 */ /* 0x040fe20000000000 */
[----:B------:R1:W5:Y:S01]  /*0650*/  @!P0 LDG.E R33, desc[UR6][R8.64+0x280] ;  /* 0x0002800608218981 */ /* 0x000362000c1e1900 */
[----:B------:R-:W-:Y:S02]  /*0660*/  VIADD R0, R10, 0x1c0 ;  /* 0x000001c00a007836 */ /* 0x000fe40000000000 */
[----:B------:R-:W-:Y:S01]  /*0670*/  IMAD.MOV.U32 R36, RZ, RZ, 0x7fffffff ;  /* 0x7fffffffff247424 */ /* 0x000fe200078e00ff */
[----:B------:R1:W5:Y:S01]  /*0680*/  @!P2 LDG.E R35, desc[UR6][R8.64+0x380] ;  /* 0x000380060823a981 */ /* 0x000362000c1e1900 */
[----:B------:R-:W-:Y:S01]  /*0690*/  IMAD.MOV.U32 R37, RZ, RZ, 0x7fffffff ;  /* 0x7fffffffff257424 */ /* 0x000fe200078e00ff */
[-C--:B------:R-:W-:Y:S01]  /*06a0*/  ISETP.GE.AND P0, PT, R6, R5.reuse, PT ;  /* 0x000000050600720c */ /* 0x080fe20003f06270 */
[----:B------:R-:W-:Y:S01]  /*06b0*/  VIADD R6, R10, 0x1e0 ;  /* 0x000001e00a067836 */ /* 0x000fe20000000000 */
[-C--:B------:R-:W-:Y:S01]  /*06c0*/  ISETP.GE.AND P2, PT, R0, R5.reuse, PT ;  /* 0x000000050000720c */ /* 0x080fe20003f46270 */
[----:B------:R-:W-:Y:S01]  /*06d0*/  VIADD R0, R10, 0x200 ;  /* 0x000002000a007836 */ /* 0x000fe20000000000 */
[----:B------:R1:W5:Y:S02]  /*06e0*/  @!P3 LDG.E R36, desc[UR6][R8.64+0x400] ;  /* 0x000400060824b981 */ /* 0x000364000c1e1900 */
[----:B------:R-:W-:-:S02]  /*06f0*/  ISETP.GE.AND P3, PT, R6, R5, PT ;  /* 0x000000050600720c */ /* 0x000fc40003f66270 */
[----:B------:R1:W5:Y:S01]  /*0700*/  @!P4 LDG.E R37, desc[UR6][R8.64+0x480] ;  /* 0x000480060825c981 */ /* 0x000362000c1e1900 */
[----:B------:R-:W-:Y:S01]  /*0710*/  ISETP.GE.AND P4, PT, R0, R5, PT ;  /* 0x000000050000720c */ /* 0x000fe20003f86270 */
[----:B------:R-:W-:Y:S02]  /*0720*/  IMAD.MOV.U32 R38, RZ, RZ, 0x7fffffff ;  /* 0x7fffffffff267424 */ /* 0x000fe400078e00ff */
[----:B------:R-:W-:Y:S02]  /*0730*/  IMAD.MOV.U32 R39, RZ, RZ, 0x7fffffff ;  /* 0x7fffffffff277424 */ /* 0x000fe400078e00ff */
[----:B------:R-:W-:Y:S02]  /*0740*/  IMAD.MOV.U32 R40, RZ, RZ, 0x7fffffff ;  /* 0x7fffffffff287424 */ /* 0x000fe400078e00ff */
[----:B------:R-:W-:Y:S01]  /*0750*/  IMAD.MOV.U32 R43, RZ, RZ, 0x7fffffff ;  /* 0x7fffffffff2b7424 */ /* 0x000fe200078e00ff */
[----:B------:R1:W5:Y:S01]  /*0760*/  @!P5 LDG.E R38, desc[UR6][R8.64+0x500] ;  /* 0x000500060826d981 */ /* 0x000362000c1e1900 */
[----:B------:R-:W-:-:S02]  /*0770*/  IMAD.MOV.U32 R44, RZ, RZ, 0x7fffffff ;  /* 0x7fffffffff2c7424 */ /* 0x000fc400078e00ff */
[----:B------:R-:W-:Y:S01]  /*0780*/  IMAD.MOV.U32 R45, RZ, RZ, 0x7fffffff ;  /* 0x7fffffffff2d7424 */ /* 0x000fe200078e00ff */
[----:B------:R1:W5:Y:S01]  /*0790*/  @!P6 LDG.E R39, desc[UR6][R8.64+0x580] ;  /* 0x000580060827e981 */ /* 0x000362000c1e1900 */
[----:B------:R-:W-:-:S03]  /*07a0*/  IMAD.MOV.U32 R46, RZ, RZ, 0x7fffffff ;  /* 0x7fffffffff2e7424 */ /* 0x000fc600078e00ff */
[----:B------:R1:W5:Y:S04]  /*07b0*/  @!P0 LDG.E R40, desc[UR6][R8.64+0x600] ;  /* 0x0006000608288981 */ /* 0x000368000c1e1900 */
[----:B------:R1:W5:Y:S04]  /*07c0*/  @!P1 LDG.E R43, desc[UR6][R8.64+0x680] ;  /* 0x00068006082b9981 */ /* 0x000368000c1e1900 */
[----:B------:R1:W5:Y:S04]  /*07d0*/  @!P2 LDG.E R44, desc[UR6][R8.64+0x700] ;  /* 0x00070006082ca981 */ /* 0x000368000c1e1900 */
[----:B------:R1:W5:Y:S04]  /*07e0*/  @!P3 LDG.E R45, desc[UR6][R8.64+0x780] ;  /* 0x00078006082db981 */ /* 0x000368000c1e1900 */
[----:B------:R1:W5:Y:S02]  /*07f0*/  @!P4 LDG.E R46, desc[UR6][R8.64+0x800] ;  /* 0x00080006082ec981 */ /* 0x000364000c1e1900 */
.L_x_3:
[----:B------:R-:W-:Y:S01]  /*0800*/  VIMNMX R5, PT, PT, R24, 0xe0, !PT ;  /* 0x000000e018057848 */ /* 0x000fe20007fe0100 */
[----:B------:R-:W2:Y:S01]  /*0810*/  LDCU UR4, c[0x0][0x3c8] ;  /* 0x00007900ff0477ac */ /* 0x000ea20008000800 */
[----:B------:R-:W-:Y:S01]  /*0820*/  SHF.R.U32.HI R0, RZ, 0x5, R3 ;  /* 0x00000005ff007819 */ /* 0x000fe20000011603 */
[----:B------:R-:W-:Y:S01]  /*0830*/  BSSY.RECONVERGENT B0, `(.L_x_4) ;  /* 0x0000025000007945 */ /* 0x000fe20003800200 */
[--C-:B------:R-:W-:Y:S01]  /*0840*/  IADD3 R5, PT, PT, R5, 0x1f, -R24.reuse ;  /* 0x0000001f05057810 */ /* 0x100fe20007ffe818 */
[----:B------:R-:W-:Y:S01]  /*0850*/  UMOV UR5, 0xffffffff ;  /* 0xffffffff00057882 */ /* 0x000fe20000000000 */
[----:B01----:R-:W-:Y:S02]  /*0860*/  IMAD.MOV.U32 R8, RZ, RZ, R24 ;  /* 0x000000ffff087224 */ /* 0x003fe400078e0018 */
[C---:B------:R-:W-:Y:S01]  /*0870*/  ISETP.GE.U32.AND P0, PT, R5.reuse, 0x1e0, PT ;  /* 0x000001e00500780c */ /* 0x040fe20003f06070 */
[----:B------:R-:W-:Y:S01]  /*0880*/  IMAD.SHL.U32 R0, R0, 0x400, RZ ;  /* 0x0000040000007824 */ /* 0x000fe200078e00ff */
[----:B------:R-:W-:-:S04]  /*0890*/  LEA.HI R6, R5, 0x1, RZ, 0x1b ;  /* 0x0000000105067811 */ /* 0x000fc800078fd8ff */
[----:B------:R-:W-:-:S04]  /*08a0*/  LOP3.LUT R9, R6, 0xf, RZ, 0xc0, !PT ;  /* 0x0000000f06097812 */ /* 0x000fc800078ec0ff */
[----:B------:R-:W-:Y:S01]  /*08b0*/  ISETP.NE.AND P1, PT, R9, RZ, PT ;  /* 0x000000ff0900720c */ /* 0x000fe20003f25270 */
[----:B--2---:R-:W-:Y:S02]  /*08c0*/  USHF.L.U32 UR4, UR5, UR4, URZ ;  /* 0x0000000405047299 */ /* 0x004fe400080006ff */
[----:B------:R-:W-:Y:S10]  /*08d0*/  @!P0 BRA `(.L_x_5) ;  /* 0x0000000000688947 */ /* 0x000ff40003800000 */
[----:B------:R-:W-:Y:S01]  /*08e0*/  IMAD R10, R24, 0x4, R0 ;  /* 0x00000004180a7824 */ /* 0x000fe200078e0200 */
[----:B------:R-:W-:Y:S01]  /*08f0*/  LOP3.LUT R5, R6, 0xffffff0, RZ, 0xc0, !PT ;  /* 0x0ffffff006057812 */ /* 0x000fe200078ec0ff */
[----:B------:R-:W-:-:S03]  /*0900*/  IMAD.MOV.U32 R8, RZ, RZ, R24 ;  /* 0x000000ffff087224 */ /* 0x000fc600078e0018 */
[----:B------:R-:W-:Y:S01]  /*0910*/  IADD3 R10, PT, PT, R10, 0x400, R7 ;  /* 0x000004000a0a7810 */ /* 0x000fe20007ffe007 */
[----:B------:R-:W-:-:S07]  /*0920*/  IMAD.MOV R5, RZ, RZ, -R5 ;  /* 0x000000ffff057224 */ /* 0x000fce00078e0a05 */
.L_x_6:
[----:B------:R-:W-:Y:S01]  /*0930*/  VIADD R5, R5, 0x10 ;  /* 0x0000001005057836 */ /* 0x000fe20000000000 */
[----:B------:R-:W-:Y:S01]  /*0940*/  STS [R10+-0x400], RZ ;  /* 0xfffc00ff0a007388 */ /* 0x000fe20000000800 */
[----:B------:R-:W-:-:S03]  /*0950*/  VIADD R8, R8, 0x200 ;  /* 0x0000020008087836 */ /* 0x000fc60000000000 */
[----:B------:R-:W-:Y:S01]  /*0960*/  ISETP.NE.AND P0, PT, R5, RZ, PT ;  /* 0x000000ff0500720c */ /* 0x000fe20003f05270 */
[----:B------:R-:W-:Y:S04]  /*0970*/  STS [R10+-0x380], RZ ;  /* 0xfffc80ff0a007388 */ /* 0x000fe80000000800 */
[----:B------:R-:W-:Y:S04]  /*0980*/  STS [R10+-0x300], RZ ;  /* 0xfffd00ff0a007388 */ /* 0x000fe80000000800 */
[----:B------:R-:W-:Y:S04]  /*0990*/  STS [R10+-0x280], RZ ;  /* 0xfffd80ff0a007388 */ /* 0x000fe80000000800 */
[----:B------:R-:W-:Y:S04]  /*09a0*/  STS [R10+-0x200], RZ ;  /* 0xfffe00ff0a007388 */ /* 0x000fe80000000800 */
[----:B------:R-:W-:Y:S04]  /*09b0*/  STS [R10+-0x180], RZ ;  /* 0xfffe80ff0a007388 */ /* 0x000fe80000000800 */
[----:B------:R-:W-:Y:S04]  /*09c0*/  STS [R10+-0x100], RZ ;  /* 0xffff00ff0a007388 */ /* 0x000fe80000000800 */
[----:B------:R-:W-:Y:S04]  /*09d0*/  STS [R10+-0x80], RZ ;  /* 0xffff80ff0a007388 */ /* 0x000fe80000000800 */
[----:B------:R-:W-:Y:S04]  /*09e0*/  STS [R10], RZ ;  /* 0x000000ff0a007388 */ /* 0x000fe80000000800 */
[----:B------:R-:W-:Y:S04]  /*09f0*/  STS [R10+0x80], RZ ;  /* 0x000080ff0a007388 */ /* 0x000fe80000000800 */
[----:B------:R-:W-:Y:S04]  /*0a00*/  STS [R10+0x100], RZ ;  /* 0x000100ff0a007388 */ /* 0x000fe80000000800 */
[----:B------:R-:W-:Y:S04]  /*0a10*/  STS [R10+0x180], RZ ;  /* 0x000180ff0a007388 */ /* 0x000fe80000000800 */
[----:B------:R-:W-:Y:S04]  /*0a20*/  STS [R10+0x200], RZ ;  /* 0x000200ff0a007388 */ /* 0x000fe80000000800 */
[----:B------:R-:W-:Y:S04]  /*0a30*/  STS [R10+0x280], RZ ;  /* 0x000280ff0a007388 */ /* 0x000fe80000000800 */
[----:B------:R-:W-:Y:S04]  /*0a40*/  STS [R10+0x300], RZ ;  /* 0x000300ff0a007388 */ /* 0x000fe80000000800 */
[----:B------:R0:W-:Y:S02]  /*0a50*/  STS [R10+0x380], RZ ;  /* 0x000380ff0a007388 */ /* 0x0001e40000000800 */
[----:B0-----:R-:W-:Y:S01]  /*0a60*/  VIADD R10, R10, 0x800 ;  /* 0x000008000a0a7836 */ /* 0x001fe20000000000 */
[----:B------:R-:W-:Y:S06]  /*0a70*/  @P0 BRA `(.L_x_6) ;  /* 0xfffffffc00ac0947 */ /* 0x000fec000383ffff */
.L_x_5:
[----:B------:R-:W-:Y:S05]  /*0a80*/  BSYNC.RECONVERGENT B0 ;  /* 0x0000000000007941 */ /* 0x000fea0003800200 */
.L_x_4:
[----:B------:R-:W-:Y:S01]  /*0a90*/  BSSY.RECONVERGENT B0, `(.L_x_7) ;  /* 0x0000026000007945 */ /* 0x000fe20003800200 */
[----:B------:R-:W-:-:S03]  /*0aa0*/  IMAD.IADD R5, R7, 0x1, R0 ;  /* 0x0000000107057824 */ /* 0x000fc600078e0200 */
[----:B------:R-:W-:Y:S05]  /*0ab0*/  @!P1 BRA `(.L_x_8) ;  /* 0x00000000008c9947 */ /* 0x000fea0003800000 */
[----:B------:R-:W-:Y:S01]  /*0ac0*/  ISETP.GE.U32.AND P0, PT, R9, 0x8, PT ;  /* 0x000000080900780c */ /* 0x000fe20003f06070 */
[----:B------:R-:W-:Y:S01]  /*0ad0*/  BSSY.RECONVERGENT B1, `(.L_x_9) ;  /* 0x000000e000017945 */ /* 0x000fe20003800200 */
[----:B------:R-:W-:-:S04]  /*0ae0*/  LOP3.LUT R10, R6, 0x7, RZ, 0xc0, !PT ;  /* 0x00000007060a7812 */ /* 0x000fc800078ec0ff */
[----:B------:R-:W-:-:S07]  /*0af0*/  ISETP.NE.AND P1, PT, R10, RZ, PT ;  /* 0x000000ff0a00720c */ /* 0x000fce0003f25270 */
[----:B------:R-:W-:Y:S06]  /*0b00*/  @!P0 BRA `(.L_x_10) ;  /* 0x0000000000288947 */ /* 0x000fec0003800000 */
[C---:B------:R-:W-:Y:S02]  /*0b10*/  IMAD R9, R8.reuse, 0x4, R5 ;  /* 0x0000000408097824 */ /* 0x040fe400078e0205 */
[----:B------:R-:W-:-:S03]  /*0b20*/  VIADD R8, R8, 0x100 ;  /* 0x0000010008087836 */ /* 0x000fc60000000000 */
[----:B------:R0:W-:Y:S04]  /*0b30*/  STS [R9], RZ ;  /* 0x000000ff09007388 */ /* 0x0001e80000000800 */
[----:B------:R0:W-:Y:S04]  /*0b40*/  STS [R9+0x80], RZ ;  /* 0x000080ff09007388 */ /* 0x0001e80000000800 */
[----:B------:R0:W-:Y:S04]  /*0b50*/  STS [R9+0x100], RZ ;  /* 0x000100ff09007388 */ /* 0x0001e80000000800 */
[----:B------:R0:W-:Y:S04]  /*0b60*/  STS [R9+0x180], RZ ;  /* 0x000180ff09007388 */ /* 0x0001e80000000800 */
[----:B------:R0:W-:Y:S04]  /*0b70*/  STS [R9+0x200], RZ ;  /* 0x000200ff09007388 */ /* 0x0001e80000000800 */
[----:B------:R0:W-:Y:S04]  /*0b80*/  STS [R9+0x280], RZ ;  /* 0x000280ff09007388 */ /* 0x0001e80000000800 */
[----:B------:R0:W-:Y:S04]  /*0b90*/  STS [R9+0x300], RZ ;  /* 0x000300ff09007388 */ /* 0x0001e80000000800 */
[----:B------:R0:W-:Y:S02]  /*0ba0*/  STS [R9+0x380], RZ ;  /* 0x000380ff09007388 */ /* 0x0001e40000000800 */
.L_x_10:
[----:B------:R-:W-:Y:S05]  /*0bb0*/  BSYNC.RECONVERGENT B1 ;  /* 0x0000000000017941 */ /* 0x000fea0003800200 */
.L_x_9:
[----:B------:R-:W-:Y:S05]  /*0bc0*/  @!P1 BRA `(.L_x_8) ;  /* 0x0000000000489947 */ /* 0x000fea0003800000 */
[----:B------:R-:W-:Y:S02]  /*0bd0*/  ISETP.GE.U32.AND P0, PT, R10, 0x4, PT ;  /* 0x000000040a00780c */ /* 0x000fe40003f06070 */
[----:B------:R-:W-:-:S04]  /*0be0*/  LOP3.LUT R6, R6, 0x3, RZ, 0xc0, !PT ;  /* 0x0000000306067812 */ /* 0x000fc800078ec0ff */
[----:B------:R-:W-:-:S07]  /*0bf0*/  ISETP.NE.AND P1, PT, R6, RZ, PT ;  /* 0x000000ff0600720c */ /* 0x000fce0003f25270 */
[C---:B0-----:R-:W-:Y:S02]  /*0c00*/  @P0 IMAD R9, R8.reuse, 0x4, R5 ;  /* 0x0000000408090824 */ /* 0x041fe400078e0205 */
[----:B------:R-:W-:-:S03]  /*0c10*/  @P0 VIADD R8, R8, 0x80 ;  /* 0x0000008008080836 */ /* 0x000fc60000000000 */
[----:B------:R1:W-:Y:S04]  /*0c20*/  @P0 STS [R9], RZ ;  /* 0x000000ff09000388 */ /* 0x0003e80000000800 */
[----:B------:R1:W-:Y:S04]  /*0c30*/  @P0 STS [R9+0x80], RZ ;  /* 0x000080ff09000388 */ /* 0x0003e80000000800 */
[----:B------:R1:W-:Y:S04]  /*0c40*/  @P0 STS [R9+0x100], RZ ;  /* 0x000100ff09000388 */ /* 0x0003e80000000800 */
[----:B------:R1:W-:Y:S01]  /*0c50*/  @P0 STS [R9+0x180], RZ ;  /* 0x000180ff09000388 */ /* 0x0003e20000000800 */
[----:B------:R-:W-:Y:S05]  /*0c60*/  @!P1 BRA `(.L_x_8) ;  /* 0x0000000000209947 */ /* 0x000fea0003800000 */
[----:B------:R-:W-:Y:S02]  /*0c70*/  IMAD R0, R8, 0x4, R0 ;  /* 0x0000000408007824 */ /* 0x000fe400078e0200 */
[----:B------:R-:W-:Y:S02]  /*0c80*/  IMAD.MOV R6, RZ, RZ, -R6 ;  /* 0x000000ffff067224 */ /* 0x000fe400078e0a06 */
[----:B------:R-:W-:-:S07]  /*0c90*/  IMAD.IADD R0, R7, 0x1, R0 ;  /* 0x0000000107007824 */ /* 0x000fce00078e0200 */
.L_x_11:
[----:B------:R-:W-:Y:S01]  /*0ca0*/  VIADD R6, R6, 0x1 ;  /* 0x0000000106067836 */ /* 0x000fe20000000000 */
[----:B------:R0:W-:Y:S04]  /*0cb0*/  STS [R0], RZ ;  /* 0x000000ff00007388 */ /* 0x0001e80000000800 */
[----:B------:R-:W-:Y:S01]  /*0cc0*/  ISETP.NE.AND P0, PT, R6, RZ, PT ;  /* 0x000000ff0600720c */ /* 0x000fe20003f05270 */
[----:B0-----:R-:W-:-:S12]  /*0cd0*/  VIADD R0, R0, 0x80 ;  /* 0x0000008000007836 */ /* 0x001fd80000000000 */
[----:B------:R-:W-:Y:S05]  /*0ce0*/  @P0 BRA `(.L_x_11) ;  /* 0xfffffffc00ec0947 */ /* 0x000fea000383ffff */
.L_x_8:
[----:B------:R-:W-:Y:S05]  /*0cf0*/  BSYNC.RECONVERGENT B0 ;  /* 0x0000000000007941 */ /* 0x000fea0003800200 */
.L_x_7:
[----:B------:R-:W2:Y:S01]  /*0d00*/  LDCU UR5, c[0x0][0x3c4] ;  /* 0x00007880ff0577ac */ /* 0x000ea20008000800 */
[----:B-----5:R-:W-:Y:S01]  /*0d10*/  LOP3.LUT R27, R28, 0x80000000, RZ, 0x3c, !PT ;  /* 0x800000001c1b7812 */ /* 0x020fe200078e3cff */
[----:B------:R-:W-:Y:S01]  /*0d20*/  BSSY.RECONVERGENT B0, `(.L_x_12) ;  /* 0x0000080000007945 */ /* 0x000fe20003800200 */
[----:B------:R-:W-:Y:S02]  /*0d30*/  LOP3.LUT R22, R29, 0x80000000, RZ, 0x3c, !PT ;  /* 0x800000001d167812 */ /* 0x000fe400078e3cff */
[----:B------:R-:W-:Y:S02]  /*0d40*/  LOP3.LUT R21, R30, 0x80000000, RZ, 0x3c, !PT ;  /* 0x800000001e157812 */ /* 0x000fe400078e3cff */
[----:B------:R-:W-:Y:S02]  /*0d50*/  LOP3.LUT R18, R31, 0x80000000, RZ, 0x3c, !PT ;  /* 0x800000001f127812 */ /* 0x000fe400078e3cff */
[----:B------:R-:W-:Y:S02]  /*0d60*/  LOP3.LUT R20, R33, 0x80000000, RZ, 0x3c, !PT ;  /* 0x8000000021147812 */ /* 0x000fe400078e3cff */
[----:B------:R-:W-:-:S02]  /*0d70*/  LOP3.LUT R23, R32, 0x80000000, RZ, 0x3c, !PT ;  /* 0x8000000020177812 */ /* 0x000fc400078e3cff */
[----:B------:R-:W-:Y:S02]  /*0d80*/  LOP3.LUT R25, R34, 0x80000000, RZ, 0x3c, !PT ;  /* 0x8000000022197812 */ /* 0x000fe400078e3cff */
[----:B------:R-:W-:Y:S02]  /*0d90*/  LOP3.LUT R17, R36, 0x80000000, RZ, 0x3c, !PT ;  /* 0x8000000024117812 */ /* 0x000fe400078e3cff */
[----:B------:R-:W-:Y:S02]  /*0da0*/  LOP3.LUT R19, R38, 0x80000000, RZ, 0x3c, !PT ;  /* 0x8000000026137812 */ /* 0x000fe400078e3cff */
[----:B--2---:R-:W-:Y:S02]  /*0db0*/  SHF.R.U32.HI R49, RZ, UR5, R27 ;  /* 0x00000005ff317c19 */ /* 0x004fe4000801161b */
[----:B------:R-:W-:Y:S02]  /*0dc0*/  SHF.R.U32.HI R52, RZ, UR5, R22 ;  /* 0x00000005ff347c19 */ /* 0x000fe40008011616 */
[----:B------:R-:W-:-:S02]  /*0dd0*/  LOP3.LUT R49, R49, UR4, RZ, 0x30, !PT ;  /* 0x0000000431317c12 */ /* 0x000fc4000f8e30ff */
[----:B------:R-:W-:Y:S02]  /*0de0*/  LOP3.LUT R52, R52, UR4, RZ, 0x30, !PT ;  /* 0x0000000434347c12 */ /* 0x000fe4000f8e30ff */
[----:B------:R-:W-:Y:S01]  /*0df0*/  SHF.R.U32.HI R56, RZ, UR5, R21 ;  /* 0x00000005ff387c19 */ /* 0x000fe20008011615 */
[--C-:B------:R-:W-:Y:S01]  /*0e00*/  IMAD R0, R49, 0x4, R5.reuse ;  /* 0x0000000431007824 */ /* 0x100fe200078e0205 */
[----:B------:R-:W-:Y:S01]  /*0e10*/  SHF.R.U32.HI R48, RZ, UR5, R18 ;  /* 0x00000005ff307c19 */ /* 0x000fe20008011612 */
[----:B------:R-:W-:Y:S01]  /*0e20*/  IMAD R6, R52, 0x4, R5 ;  /* 0x0000000434067824 */ /* 0x000fe200078e0205 */
[----:B------:R-:W-:Y:S01]  /*0e30*/  LOP3.LUT R56, R56, UR4, RZ, 0x30, !PT ;  /* 0x0000000438387c12 */ /* 0x000fe2000f8e30ff */
[----:B------:R-:W-:Y:S01]  /*0e40*/  NOP ;  /* 0x0000000000007918 */ /* 0x000fe20000000000 */
[----:B01----:R-:W-:Y:S01]  /*0e50*/  SHF.R.U32.HI R9, RZ, UR5, R20 ;  /* 0x00000005ff097c19 */ /* 0x003fe20008011614 */
[----:B------:R0:W-:Y:S01]  /*0e60*/  ATOMS.POPC.INC.32 RZ, [R0+URZ] ;  /* 0x0000000000ff7f8c */ /* 0x0001e2000d8000ff */
[----:B------:R-:W-:-:S02]  /*0e70*/  LOP3.LUT R48, R48, UR4, RZ, 0x30, !PT ;  /* 0x0000000430307c12 */ /* 0x000fc4000f8e30ff */
[----:B------:R-:W-:Y:S01]  /*0e80*/  SHF.R.U32.HI R8, RZ, UR5, R23 ;  /* 0x00000005ff087c19 */ /* 0x000fe20008011617 */
[----:B------:R1:W-:Y:S01]  /*0e90*/  ATOMS.POPC.INC.32 RZ, [R6+URZ] ;  /* 0x0000000006ff7f8c */ /* 0x0003e2000d8000ff */
[----:B------:R-:W-:Y:S02]  /*0ea0*/  SHF.R.U32.HI R11, RZ, UR5, R25 ;  /* 0x00000005ff0b7c19 */ /* 0x000fe40008011619 */
[----:B------:R-:W-:Y:S01]  /*0eb0*/  LOP3.LUT R10, R9, UR4, RZ, 0x30, !PT ;  /* 0x00000004090a7c12 */ /* 0x000fe2000f8e30ff */
[--C-:B0-----:R-:W-:Y:S01]  /*0ec0*/  IMAD R0, R56, 0x4, R5.reuse ;  /* 0x0000000438007824 */ /* 0x101fe200078e0205 */
[----:B------:R-:W-:Y:S02]  /*0ed0*/  LOP3.LUT R8, R8, UR4, RZ, 0x30, !PT ;  /* 0x0000000408087c12 */ /* 0x000fe4000f8e30ff */
[----:B------:R-:W-:Y:S01]  /*0ee0*/  LOP3.LUT R12, R11, UR4, RZ, 0x30, !PT ;  /* 0x000000040b0c7c12 */ /* 0x000fe2000f8e30ff */
[--C-:B-1----:R-:W-:Y:S01]  /*0ef0*/  IMAD R6, R48, 0x4, R5.reuse ;  /* 0x0000000430067824 */ /* 0x102fe200078e0205 */
[----:B------:R0:W-:Y:S01]  /*0f00*/  ATOMS.POPC.INC.32 RZ, [R0+URZ] ;  /* 0x0000000000ff7f8c */ /* 0x0001e2000d8000ff */
[--C-:B------:R-:W-:Y:S01]  /*0f10*/  IMAD R9, R10, 0x4, R5.reuse ;  /* 0x000000040a097824 */ /* 0x100fe200078e0205 */
[----:B------:R-:W-:Y:S01]  /*0f20*/  LOP3.LUT R10, R35, 0x80000000, RZ, 0x3c, !PT ;  /* 0x80000000230a7812 */ /* 0x000fe200078e3cff */
[--C-:B------:R-:W-:Y:S01]  /*0f30*/  IMAD R8, R8, 0x4, R5.reuse ;  /* 0x0000000408087824 */ /* 0x100fe200078e0205 */
[----:B------:R1:W-:Y:S01]  /*0f40*/  ATOMS.POPC.INC.32 RZ, [R6+URZ] ;  /* 0x0000000006ff7f8c */ /* 0x0003e2000d8000ff */
[----:B------:R-:W-:Y:S01]  /*0f50*/  IMAD R11, R12, 0x4, R5 ;  /* 0x000000040c0b7824 */ /* 0x000fe200078e0205 */
[----:B------:R-:W-:-:S02]  /*0f60*/  LOP3.LUT R12, R37, 0x80000000, RZ, 0x3c, !PT ;  /* 0x80000000250c7812 */ /* 0x000fc400078e3cff */
[----:B------:R-:W-:Y:S01]  /*0f70*/  LOP3.LUT R16, R39, 0x80000000, RZ, 0x3c, !PT ;  /* 0x8000000027107812 */ /* 0x000fe200078e3cff */
[----:B------:R-:W-:Y:S01]  /*0f80*/  ATOMS.POPC.INC.32 RZ, [R8+URZ] ;  /* 0x0000000008ff7f8c */ /* 0x000fe2000d8000ff */
[----:B0-----:R-:W-:Y:S02]  /*0f90*/  SHF.R.U32.HI R0, RZ, UR5, R10 ;  /* 0x00000005ff007c19 */ /* 0x001fe4000801160a */
[----:B-1----:R-:W-:Y:S01]  /*0fa0*/  SHF.R.U32.HI R6, RZ, UR5, R17 ;  /* 0x00000005ff067c19 */ /* 0x002fe20008011611 */
[----:B------:R0:W-:Y:S01]  /*0fb0*/  ATOMS.POPC.INC.32 RZ, [R9+URZ] ;  /* 0x0000000009ff7f8c */ /* 0x0001e2000d8000ff */
[----:B------:R-:W-:Y:S02]  /*0fc0*/  SHF.R.U32.HI R14, RZ, UR5, R19 ;  /* 0x00000005ff0e7c19 */ /* 0x000fe40008011613 */
[----:B------:R-:W-:Y:S01]  /*0fd0*/  LOP3.LUT R6, R6, UR4, RZ, 0x30, !PT ;  /* 0x0000000406067c12 */ /* 0x000fe2000f8e30ff */
[----:B------:R1:W-:Y:S01]  /*0fe0*/  ATOMS.POPC.INC.32 RZ, [R11+URZ] ;  /* 0x000000000bff7f8c */ /* 0x0003e2000d8000ff */
[----:B------:R-:W-:-:S02]  /*0ff0*/  SHF.R.U32.HI R13, RZ, UR5, R12 ;  /* 0x00000005ff0d7c19 */ /* 0x000fc4000801160c */
[----:B------:R-:W-:Y:S02]  /*1000*/  LOP3.LUT R0, R0, UR4, RZ, 0x30, !PT ;  /* 0x0000000400007c12 */ /* 0x000fe4000f8e30ff */
[----:B0-----:R-:W-:Y:S02]  /*1010*/  SHF.R.U32.HI R9, RZ, UR5, R16 ;  /* 0x00000005ff097c19 */ /* 0x001fe40008011610 */
[----:B------:R-:W-:Y:S01]  /*1020*/  LOP3.LUT R50, R14, UR4, RZ, 0x30, !PT ;  /* 0x000000040e327c12 */ /* 0x000fe2000f8e30ff */
[--C-:B------:R-:W-:Y:S01]  /*1030*/  IMAD R14, R6, 0x4, R5.reuse ;  /* 0x00000004060e7824 */ /* 0x100fe200078e0205 */
[----:B------:R-:W-:Y:S01]  /*1040*/  LOP3.LUT R8, R13, UR4, RZ, 0x30, !PT ;  /* 0x000000040d087c12 */ /* 0x000fe2000f8e30ff */
[--C-:B------:R-:W-:Y:S01]  /*1050*/  IMAD R0, R0, 0x4, R5.reuse ;  /* 0x0000000400007824 */ /* 0x100fe200078e0205 */
[----:B------:R-:W-:Y:S01]  /*1060*/  LOP3.LUT R6, R9, UR4, RZ, 0x30, !PT ;  /* 0x0000000409067c12 */ /* 0x000fe2000f8e30ff */
[--C-:B------:R-:W-:Y:S01]  /*1070*/  IMAD R50, R50, 0x4, R5.reuse ;  /* 0x0000000432327824 */ /* 0x100fe200078e0205 */
[----:B------:R-:W-:Y:S01]  /*1080*/  LOP3.LUT R9, R40, 0x80000000, RZ, 0x3c, !PT ;  /* 0x8000000028097812 */ /* 0x000fe200078e3cff */
[--C-:B------:R-:W-:Y:S01]  /*1090*/  IMAD R26, R8, 0x4, R5.reuse ;  /* 0x00000004081a7824 */ /* 0x100fe200078e0205 */
[----:B------:R0:W-:Y:S01]  /*10a0*/  ATOMS.POPC.INC.32 RZ, [R0+URZ] ;  /* 0x0000000000ff7f8c */ /* 0x0001e2000d8000ff */
[----:B------:R-:W-:Y:S01]  /*10b0*/  IMAD R51, R6, 0x4, R5 ;  /* 0x0000000406337824 */ /* 0x000fe200078e0205 */
[----:B------:R-:W-:-:S02]  /*10c0*/  LOP3.LUT R6, R43, 0x80000000, RZ, 0x3c, !PT ;  /* 0x800000002b067812 */ /* 0x000fc400078e3cff */
[----:B-1----:R-:W-:Y:S01]  /*10d0*/  LOP3.LUT R11, R44, 0x80000000, RZ, 0x3c, !PT ;  /* 0x800000002c0b7812 */ /* 0x002fe200078e3cff */
[----:B------:R1:W-:Y:S01]  /*10e0*/  ATOMS.POPC.INC.32 RZ, [R14+URZ] ;  /* 0x000000000eff7f8c */ /* 0x0003e2000d8000ff */
[----:B------:R-:W-:Y:S02]  /*10f0*/  LOP3.LUT R8, R45, 0x80000000, RZ, 0x3c, !PT ;  /* 0x800000002d087812 */ /* 0x000fe400078e3cff */
[----:B------:R-:W-:Y:S01]  /*1100*/  LOP3.LUT R13, R46, 0x80000000, RZ, 0x3c, !PT ;  /* 0x800000002e0d7812 */ /* 0x000fe200078e3cff */
[----:B------:R2:W-:Y:S01]  /*1110*/  ATOMS.POPC.INC.32 RZ, [R26+URZ] ;  /* 0x000000001aff7f8c */ /* 0x0005e2000d8000ff */
[----:B0-----:R-:W-:Y:S02]  /*1120*/  SHF.R.U32.HI R0, RZ, UR5, R9 ;  /* 0x00000005ff007c19 */ /* 0x001fe40008011609 */
[----:B------:R-:W-:Y:S01]  /*1130*/  SHF.R.U32.HI R53, RZ, UR5, R11 ;  /* 0x00000005ff357c19 */ /* 0x000fe2000801160b */
[----:B-1----:R-:W0:Y:S01]  /*1140*/  LDC.64 R14, c[0x0][0x380] ;  /* 0x0000e000ff0e7b82 */ /* 0x002e220000000a00 */
[----:B------:R-:W-:Y:S01]  /*1150*/  SHF.R.U32.HI R55, RZ, UR5, R8 ;  /* 0x00000005ff377c19 */ /* 0x000fe20008011608 */
[----:B------:R1:W-:Y:S01]  /*1160*/  ATOMS.POPC.INC.32 RZ, [R50+URZ] ;  /* 0x0000000032ff7f8c */ /* 0x0003e2000d8000ff */
[----:B------:R-:W-:-:S02]  /*1170*/  SHF.R.U32.HI R57, RZ, UR5, R13 ;  /* 0x00000005ff397c19 */ /* 0x000fc4000801160d */
[----:B--2---:R-:W-:Y:S01]  /*1180*/  SHF.R.U32.HI R26, RZ, UR5, R6 ;  /* 0x00000005ff1a7c19 */ /* 0x004fe20008011606 */
[----:B------:R2:W-:Y:S01]  /*1190*/  ATOMS.POPC.INC.32 RZ, [R51+URZ] ;  /* 0x0000000033ff7f8c */ /* 0x0005e2000d8000ff */
[----:B------:R-:W-:Y:S02]  /*11a0*/  LOP3.LUT R0, R0, UR4, RZ, 0x30, !PT ;  /* 0x0000000400007c12 */ /* 0x000fe4000f8e30ff */
[----:B------:R-:W-:Y:S02]  /*11b0*/  LOP3.LUT R54, R26, UR4, RZ, 0x30, !PT ;  /* 0x000000041a367c12 */ /* 0x000fe4000f8e30ff */
[----:B------:R-:W-:Y:S01]  /*11c0*/  LOP3.LUT R58, R53, UR4, RZ, 0x30, !PT ;  /* 0x00000004353a7c12 */ /* 0x000fe2000f8e30ff */
[--C-:B------:R-:W-:Y:S01]  /*11d0*/  IMAD R53, R0, 0x4, R5.reuse ;  /* 0x0000000400357824 */ /* 0x100fe200078e0205 */
[----:B------:R-:W-:Y:S01]  /*11e0*/  ISETP.GT.U32.AND P2, PT, R3, 0xff, PT ;  /* 0x000000ff0300780c */ /* 0x000fe20003f44070 */
[--C-:B------:R-:W-:Y:S01]  /*11f0*/  IMAD R54, R54, 0x4, R5.reuse ;  /* 0x0000000436367824 */ /* 0x100fe200078e0205 */
[----:B------:R-:W-:Y:S01]  /*1200*/  LOP3.LUT R60, R55, UR4, RZ, 0x30, !PT ;  /* 0x00000004373c7c12 */ /* 0x000fe2000f8e30ff */
[--C-:B------:R-:W-:Y:S01]  /*1210*/  IMAD R58, R58, 0x4, R5.reuse ;  /* 0x000000043a3a7824 */ /* 0x100fe200078e0205 */
[----:B------:R-:W-:Y:S01]  /*1220*/  LOP3.LUT R26, R57, UR4, RZ, 0x30, !PT ;  /* 0x00000004391a7c12 */ /* 0x000fe2000f8e30ff */
[----:B------:R3:W-:Y:S01]  /*1230*/  ATOMS.POPC.INC.32 RZ, [R53+URZ] ;  /* 0x0000000035ff7f8c */ /* 0x0007e2000d8000ff */
[----:B-1----:R-:W-:Y:S01]  /*1240*/  P2R R50, PR, RZ, 0x4 ;  /* 0x00000004ff327803 */ /* 0x002fe20000000000 */
[----:B------:R-:W-:-:S02]  /*1250*/  IMAD R60, R60, 0x4, R5 ;  /* 0x000000043c3c7824 */ /* 0x000fc400078e0205 */
[----:B------:R-:W-:Y:S01]  /*1260*/  IMAD R5, R26, 0x4, R5 ;  /* 0x000000041a057824 */ /* 0x000fe200078e0205 */
[----:B------:R3:W-:Y:S01]  /*1270*/  ATOMS.POPC.INC.32 RZ, [R54+URZ] ;  /* 0x0000000036ff7f8c */ /* 0x0007e2000d8000ff */
[----:B--2---:R-:W-:Y:S02]  /*1280*/  IMAD R51, R3, 0x4, R7 ;  /* 0x0000000403337824 */ /* 0x004fe400078e0207 */
[----:B------:R-:W-:Y:S01]  /*1290*/  IMAD.MOV.U32 R0, RZ, RZ, RZ ;  /* 0x000000ffff007224 */ /* 0x000fe200078e00ff */
[----:B------:R3:W-:Y:S04]  /*12a0*/  ATOMS.POPC.INC.32 RZ, [R58+URZ] ;  /* 0x000000003aff7f8c */ /* 0x0007e8000d8000ff */
[----:B------:R3:W-:Y:S04]  /*12b0*/  ATOMS.POPC.INC.32 RZ, [R60+URZ] ;  /* 0x000000003cff7f8c */ /* 0x0007e8000d8000ff */
[----:B------:R3:W-:Y:S01]  /*12c0*/  ATOMS.POPC.INC.32 RZ, [R5+URZ] ;  /* 0x0000000005ff7f8c */ /* 0x0007e2000d8000ff */
[----:B------:R-:W-:Y:S06]  /*12d0*/  BAR.SYNC.DEFER_BLOCKING 0x0 ;  /* 0x0000000000007b1d */ /* 0x000fec0000010000 */
[----:B------:R-:W-:Y:S05]  /*12e0*/  @P2 BRA `(.L_x_13) ;  /* 0x00000000008c2947 */ /* 0x000fea0003800000 */
[----:B------:R-:W1:Y:S04]  /*12f0*/  LDS R0, [R51] ;  /* 0x0000000033007984 */ /* 0x000e680000000800 */
[----:B---3--:R-:W2:Y:S04]  /*1300*/  LDS R5, [R51+0x400] ;  /* 0x0004000033057984 */ /* 0x008ea80000000800 */
[----:B------:R-:W3:Y:S04]  /*1310*/  LDS R53, [R51+0x800] ;  /* 0x0008000033357984 */ /* 0x000ee80000000800 */
[----:B------:R-:W4:Y:S04]  /*1320*/  LDS R55, [R51+0xc00] ;  /* 0x000c000033377984 */ /* 0x000f280000000800 */
[----:B------:R-:W5:Y:S04]  /*1330*/  LDS R57, [R51+0x1000] ;  /* 0x0010000033397984 */ /* 0x000f680000000800 */
[----:B------:R-:W0:Y:S04]  /*1340*/  LDS R59, [R51+0x1400] ;  /* 0x00140000333b7984 */ /* 0x000e280000000800 */
[----:B------:R-:W-:Y:S04]  /*1350*/  LDS R61, [R51+0x2000] ;  /* 0x00200000333d7984 */ /* 0x000fe80000000800 */
[----:B------:R-:W-:Y:S04]  /*1360*/  LDS R63, [R51+0x2400] ;  /* 0x00240000333f7984 */ /* 0x000fe80000000800 */
[----:B------:R-:W-:Y:S04]  /*1370*/  LDS R65, [R51+0x2800] ;  /* 0x0028000033417984 */ /* 0x000fe80000000800 */
[----:B------:R-:W-:Y:S04]  /*1380*/  STS [R51], RZ ;  /* 0x000000ff33007388 */ /* 0x000fe80000000800 */
[----:B-1----:R-:W-:Y:S01]  /*1390*/  STS [R51+0x400], R0 ;  /* 0x0004000033007388 */ /* 0x002fe20000000800 */
[----:B--2---:R-:W-:-:S03]  /*13a0*/  IMAD.IADD R54, R0, 0x1, R5 ;  /* 0x0000000100367824 */ /* 0x004fc600078e0205 */
[----:B------:R-:W1:Y:S01]  /*13b0*/  LDS R5, [R51+0x1800] ;  /* 0x0018000033057984 */ /* 0x000e620000000800 */
[----:B---3--:R-:W-:-:S03]  /*13c0*/  IMAD.IADD R58, R54, 0x1, R53 ;  /* 0x00000001363a7824 */ /* 0x008fc600078e0235 */
[----:B------:R-:W2:Y:S01]  /*13d0*/  LDS R53, [R51+0x1c00] ;  /* 0x001c000033357984 */ /* 0x000ea20000000800 */
[----:B----4-:R-:W-:-:S03]  /*13e0*/  IMAD.IADD R60, R58, 0x1, R55 ;  /* 0x000000013a3c7824 */ /* 0x010fc600078e0237 */
[----:B------:R1:W-:Y:S01]  /*13f0*/  STS [R51+0x800], R54 ;  /* 0x0008003633007388 */ /* 0x0003e20000000800 */
[----:B-----5:R-:W-:-:S03]  /*1400*/  IMAD.IADD R62, R60, 0x1, R57 ;  /* 0x000000013c3e7824 */ /* 0x020fc600078e0239 */
[----:B------:R-:W3:Y:S01]  /*1410*/  LDS R55, [R51+0x2c00] ;  /* 0x002c000033377984 */ /* 0x000ee20000000800 */
[----:B0-----:R-:W-:-:S03]  /*1420*/  IMAD.IADD R64, R62, 0x1, R59 ;  /* 0x000000013e407824 */ /* 0x001fc600078e023b */
[----:B------:R0:W-:Y:S04]  /*1430*/  STS [R51+0xc00], R58 ;  /* 0x000c003a33007388 */ /* 0x0001e80000000800 */
[----:B------:R4:W-:Y:S04]  /*1440*/  STS [R51+0x1000], R60 ;  /* 0x0010003c33007388 */ /* 0x0009e80000000800 */
[----:B------:R4:W-:Y:S04]  /*1450*/  STS [R51+0x1400], R62 ;  /* 0x0014003e33007388 */ /* 0x0009e80000000800 */
[----:B------:R4:W-:Y:S01]  /*1460*/  STS [R51+0x1800], R64 ;  /* 0x0018004033007388 */ /* 0x0009e20000000800 */
[----:B-1----:R-:W-:-:S04]  /*1470*/  IMAD.IADD R54, R64, 0x1, R5 ;  /* 0x0000000140367824 */ /* 0x002fc800078e0205 */
[----:B--2---:R-:W-:Y:S01]  /*1480*/  IMAD.IADD R66, R54, 0x1, R53 ;  /* 0x0000000136427824 */ /* 0x004fe200078e0235 */
[----:B------:R4:W-:Y:S03]  /*1490*/  STS [R51+0x1c00], R54 ;  /* 0x001c003633007388 */ /* 0x0009e60000000800 */
[----:B------:R-:W-:Y:S01]  /*14a0*/  IMAD.IADD R68, R66, 0x1, R61 ;  /* 0x0000000142447824 */ /* 0x000fe200078e023d */
[----:B------:R4:W-:Y:S03]  /*14b0*/  STS [R51+0x2000], R66 ;  /* 0x0020004233007388 */ /* 0x0009e60000000800 */
[----:B------:R-:W-:Y:S01]  /*14c0*/  IMAD.IADD R70, R68, 0x1, R63 ;  /* 0x0000000144467824 */ /* 0x000fe200078e023f */
[----:B------:R4:W-:Y:S03]  /*14d0*/  STS [R51+0x2400], R68 ;  /* 0x0024004433007388 */ /* 0x0009e60000000800 */
[----:B0-----:R-:W-:Y:S01]  /*14e0*/  IMAD.IADD R58, R70, 0x1, R65 ;  /* 0x00000001463a7824 */ /* 0x001fe200078e0241 */
[----:B------:R4:W-:Y:S03]  /*14f0*/  STS [R51+0x2800], R70 ;  /* 0x0028004633007388 */ /* 0x0009e60000000800 */
[----:B---3--:R-:W-:Y:S01]  /*1500*/  IMAD.IADD R0, R58, 0x1, R55 ;  /* 0x000000013a007824 */ /* 0x008fe200078e0237 */
[----:B------:R4:W-:Y:S06]  /*1510*/  STS [R51+0x2c00], R58 ;  /* 0x002c003a33007388 */ /* 0x0009ec0000000800 */
.L_x_13:
[----:B------:R-:W-:Y:S05]  /*1520*/  BSYNC.RECONVERGENT B0 ;  /* 0x0000000000007941 */ /* 0x000fea0003800200 */
.L_x_12:
[----:B------:R-:W-:Y:S01]  /*1530*/  ISETP.NE.AND P0, PT, R0, 0x1980, PT ;  /* 0x000019800000780c */ /* 0x000fe20003f05270 */
[----:B---3--:R-:W-:Y:S01]  /*1540*/  IMAD R5, R42, 0x100, R3 ;  /* 0x000001002a057824 */ /* 0x008fe200078e0203 */
[----:B------:R-:W-:Y:S01]  /*1550*/  @!P2 LOP3.LUT R53, R0, 0x40000000, RZ, 0xfc, !PT ;  /* 0x400000000035a812 */ /* 0x000fe200078efcff */
[----:B------:R-:W-:Y:S01]  /*1560*/  IMAD R41, R41, 0x11, RZ ;  /* 0x0000001129297824 */ /* 0x000fe200078e02ff */
[----:B------:R-:W-:Y:S01]  /*1570*/  ISETP.LT.U32.AND P0, PT, R3, 0x100, !P0 ;  /* 0x000001000300780c */ /* 0x000fe20004701070 */
[----:B0-----:R-:W-:-:S03]  /*1580*/  IMAD.WIDE R14, R5, 0x4, R14 ;  /* 0x00000004050e7825 */ /* 0x001fc600078e020e */
[----:B------:R-:W-:Y:S01]  /*1590*/  LOP3.LUT R57, R41, R4, RZ, 0xfc, !PT ;  /* 0x0000000429397212 */ /* 0x000fe200078efcff */
[----:B----4-:R-:W-:Y:S01]  /*15a0*/  IMAD R54, R42, 0x1980, RZ ;  /* 0x000019802a367824 */ /* 0x010fe200078e02ff */
[----:B------:R0:W-:Y:S07]  /*15b0*/  @!P2 STG.E.STRONG.SYS desc[UR6][R14.64], R53 ;  /* 0x000000350e00a986 */ /* 0x0001ee000c115906 */
[----:B------:R-:W-:Y:S06]  /*15c0*/  BAR.RED.OR.DEFER_BLOCKING 0x0, P0 ;  /* 0x0000000000007b1d */ /* 0x000fec0000014800 */
[----:B------:R-:W1:Y:S01]  /*15d0*/  B2R.RESULT RZ, P0 ;  /* 0x0000000000ff731c */ /* 0x000e620000004000 */
[----:B------:R-:W-:-:S04]  /*15e0*/  IADD3 R4, P1, PT, R54, R57, RZ ;  /* 0x0000003936047210 */ /* 0x000fc80007f3e0ff */
[----:B------:R-:W-:Y:S01]  /*15f0*/  LEA.HI.X.SX32 R55, R54, RZ, 0x1, P1 ;  /* 0x000000ff36377211 */ /* 0x000fe200008f0eff */
[----:B------:R-:W-:-:S03]  /*1600*/  IMAD.SHL.U32 R5, R4, 0x4, RZ ;  /* 0x0000000404057824 */ /* 0x000fc600078e00ff */
[----:B------:R-:W-:Y:S01]  /*1610*/  SHF.L.U64.HI R4, R4, 0x2, R55 ;  /* 0x0000000204047819 */ /* 0x000fe20000010237 */
[----:B01----:R-:W-:Y:S06]  /*1620*/  @!P0 BRA `(.L_x_14) ;  /* 0x0000001000b48947 */ /* 0x003fec0003800000 */
[----:B------:R-:W0:Y:S01]  /*1630*/  LDCU.64 UR8, c[0x0][0x3b8] ;  /* 0x00007700ff0877ac */ /* 0x000e220008000a00 */
[----:B------:R-:W-:Y:S01]  /*1640*/  BSSY B1, `(.L_x_15) ;  /* 0x0000032000017945 */ /* 0x000fe20003800000 */
[----:B------:R-:W-:Y:S01]  /*1650*/  IMAD R13, R3, 0x8, R7 ;  /* 0x00000008030d7824 */ /* 0x000fe200078e0207 */
[----:B0-----:R-:W-:-:S04]  /*1660*/  IADD3 R8, P0, PT, R5, UR8, RZ ;  /* 0x0000000805087c10 */ /* 0x001fc8000ff1e0ff */
[----:B------:R-:W-:Y:S01]  /*1670*/  IADD3.X R9, PT, PT, R4, UR9, RZ, P0, !PT ;  /* 0x0000000904097c10 */ /* 0x000fe200087fe4ff */
[----:B------:R-:W-:Y:S08]  /*1680*/  @P2 BRA `(.L_x_16) ;  /* 0x0000000000b42947 */ /* 0x000ff00003800000 */
[----:B------:R-:W0:Y:S02]  /*1690*/  LDCU.64 UR8, c[0x0][0x398] ;  /* 0x00007300ff0877ac */ /* 0x000e240008000a00 */
[----:B0-----:R-:W-:-:S04]  /*16a0*/  LEA R10, P0, R3, UR8, 0x3 ;  /* 0x00000008030a7c11 */ /* 0x001fc8000f8018ff */
[----:B------:R-:W-:-:S05]  /*16b0*/  LEA.HI.X R11, R3, UR9, RZ, 0x3, P0 ;  /* 0x00000009030b7c11 */ /* 0x000fca00080f1cff */
[----:B------:R-:W2:Y:S01]  /*16c0*/  LDG.E.64 R4, desc[UR6][R10.64] ;  /* 0x000000060a047981 */ /* 0x000ea2000c1e1b00 */
[----:B------:R-:W-:-:S04]  /*16d0*/  ISETP.GT.U32.AND P0, PT, R3, R49, PT ;  /* 0x000000310300720c */ /* 0x000fc80003f04070 */
[----:B------:R-:W-:-:S04]  /*16e0*/  SEL R17, RZ, 0x1980, !P0 ;  /* 0x00001980ff117807 */ /* 0x000fc80004000000 */
[----:B--2---:R-:W-:Y:S01]  /*16f0*/  IADD3 R4, P0, PT, R4, -R17, RZ ;  /* 0x8000001104047210 */ /* 0x004fe20007f1e0ff */
[----:B------:R-:W-:-:S03]  /*1700*/  IMAD.MOV.U32 R17, RZ, RZ, R0 ;  /* 0x000000ffff117224 */ /* 0x000fc600078e0000 */
[----:B------:R-:W-:Y:S02]  /*1710*/  IADD3.X R5, PT, PT, R5, -0x1, RZ, P0, !PT ;  /* 0xffffffff05057810 */ /* 0x000fe400007fe4ff */
[----:B------:R-:W-:-:S03]  /*1720*/  ISETP.GE.AND P0, PT, R42, 0x1, PT ;  /* 0x000000012a00780c */ /* 0x000fc60003f06270 */
[----:B------:R0:W-:Y:S10]  /*1730*/  STS.64 [R13+0x6600], R4 ;  /* 0x006600040d007388 */ /* 0x0001f40000000a00 */
[----:B------:R-:W-:Y:S05]  /*1740*/  @!P0 BRA `(.L_x_17) ;  /* 0x00000000006c8947 */ /* 0x000fea0003800000 */
[----:B------:R-:W-:Y:S01]  /*1750*/  BSSY B0, `(.L_x_18) ;  /* 0x0000019000007945 */ /* 0x000fe20003800000 */
[----:B------:R-:W-:Y:S02]  /*1760*/  IMAD.MOV.U32 R6, RZ, RZ, -0x1 ;  /* 0xffffffffff067424 */ /* 0x000fe400078e00ff */
[----:B------:R-:W-:Y:S02]  /*1770*/  IMAD.MOV.U32 R10, RZ, RZ, R42 ;  /* 0x000000ffff0a7224 */ /* 0x000fe400078e002a */
[----:B------:R-:W-:-:S07]  /*1780*/  IMAD.MOV.U32 R17, RZ, RZ, R0 ;  /* 0x000000ffff117224 */ /* 0x000fce00078e0000 */
.L_x_22:
[----:B0-----:R-:W0:Y:S01]  /*1790*/  LDC.64 R4, c[0x0][0x380] ;  /* 0x0000e000ff047b82 */ /* 0x001e220000000a00 */
[----:B------:R-:W-:Y:S01]  /*17a0*/  VIADD R19, R10, 0xffffffff ;  /* 0xffffffff0a137836 */ /* 0x000fe20000000000 */
[----:B------:R-:W-:Y:S03]  /*17b0*/  BSSY B2, `(.L_x_19) ;  /* 0x0000008000027945 */ /* 0x000fe60003800000 */
[----:B------:R-:W-:-:S04]  /*17c0*/  IMAD R11, R19, 0x100, R3 ;  /* 0x00000100130b7824 */ /* 0x000fc800078e0203 */
[----:B0-----:R-:W-:-:S07]  /*17d0*/  IMAD.WIDE R4, R11, 0x4, R4 ;  /* 0x000000040b047825 */ /* 0x001fce00078e0204 */
.L_x_20:
[----:B------:R-:W-:Y:S05]  /*17e0*/  YIELD ;  /* 0x0000000000007946 */ /* 0x000fea0003800000 */
[----:B------:R0:W-:Y:S06]  /*17f0*/  MEMBAR.SC.CTA ;  /* 0x0000000000007992 */ /* 0x0001ec0000000000 */
[----:B0-----:R-:W2:Y:S02]  /*1800*/  LDG.E.STRONG.SYS R11, desc[UR6][R4.64] ;  /* 0x00000006040b7981 */ /* 0x001ea4000c1f5900 */
[----:B--2---:R-:W-:-:S13]  /*1810*/  ISETP.NE.AND P0, PT, R11, RZ, PT ;  /* 0x000000ff0b00720c */ /* 0x004fda0003f05270 */
[----:B------:R-:W-:Y:S05]  /*1820*/  @!P0 BRA `(.L_x_20) ;  /* 0xfffffffc00ec8947 */ /* 0x000fea000383ffff */
[----:B------:R-:W-:Y:S05]  /*1830*/  BSYNC B2 ;  /* 0x0000000000027941 */ /* 0x000fea0003800000 */
.L_x_19:
[----:B------:R-:W-:Y:S01]  /*1840*/  BSSY.RECONVERGENT B2, `(.L_x_21) ;  /* 0x0000006000027945 */ /* 0x000fe20003800200 */
[C---:B------:R-:W-:Y:S02]  /*1850*/  ISETP.GT.AND P0, PT, R11.reuse, -0x1, PT ;  /* 0xffffffff0b00780c */ /* 0x040fe40003f04270 */
[----:B------:R-:W-:Y:S01]  /*1860*/  LOP3.LUT R4, R11, 0x3fffffff, RZ, 0xc0, !PT ;  /* 0x3fffffff0b047812 */ /* 0x000fe200078ec0ff */
[----:B------:R-:W-:Y:S05]  /*1870*/  WARPSYNC.EXCLUSIVE R6 ;  /* 0x0000000006007348 */ /* 0x000fea0003a00000 */
[----:B------:R-:W-:-:S05]  /*1880*/  IMAD.IADD R17, R4, 0x1, R17 ;  /* 0x0000000104117824 */ /* 0x000fca00078e0211 */
[----:B------:R-:W-:-:S07]  /*1890*/  VOTE.ANY R6, PT, P0 ;  /* 0x0000000000067806 */ /* 0x000fce00000e0100 */
[----:B------:R-:W-:Y:S05]  /*18a0*/  BSYNC.RECONVERGENT B2 ;  /* 0x0000000000027941 */ /* 0x000fea0003800200 */
.L_x_21:
[----:B------:R-:W-:Y:S01]  /*18b0*/  ISETP.GT.U32.AND P1, PT, R10, 0x1, PT ;  /* 0x000000010a00780c */ /* 0x000fe20003f24070 */
[----:B------:R-:W-:-:S12]  /*18c0*/  IMAD.MOV.U32 R10, RZ, RZ, R19 ;  /* 0x000000ffff0a7224 */ /* 0x000fd800078e0013 */
[----:B------:R-:W-:Y:S05]  /*18d0*/  @P0 BRA P1, `(.L_x_22) ;  /* 0xfffffffc00ac0947 */ /* 0x000fea000083ffff */
[----:B------:R-:W-:Y:S05]  /*18e0*/  BSYNC B0 ;  /* 0x0000000000007941 */ /* 0x000fea0003800000 */
.L_x_18:
[----:B------:R1:W2:Y:S02]  /*18f0*/  LDS.64 R4, [R13+0x6600] ;  /* 0x006600000d047984 */ /* 0x0002a40000000a00 */
.L_x_17:
[C---:B------:R-:W-:Y:S01]  /*1900*/  IMAD.IADD R19, R17.reuse, 0x1, -R0 ;  /* 0x0000000111137824 */ /* 0x040fe200078e0a00 */
[----:B------:R-:W-:-:S04]  /*1910*/  LOP3.LUT R11, R17, 0x80000000, RZ, 0xfc, !PT ;  /* 0x80000000110b7812 */ /* 0x000fc800078efcff */
[C---:B0-2---:R-:W-:Y:S01]  /*1920*/  IADD3 R4, P0, PT, R19.reuse, R4, RZ ;  /* 0x0000000413047210 */ /* 0x045fe20007f1e0ff */
[----:B------:R0:W-:Y:S03]  /*1930*/  STG.E.STRONG.SYS desc[UR6][R14.64], R11 ;  /* 0x0000000b0e007986 */ /* 0x0001e6000c115906 */
[----:B------:R-:W-:-:S05]  /*1940*/  LEA.HI.X.SX32 R5, R19, R5, 0x1, P0 ;  /* 0x0000000513057211 */ /* 0x000fca00000f0eff */
[----:B------:R0:W-:Y:S04]  /*1950*/  STS.64 [R13+0x6600], R4 ;  /* 0x006600040d007388 */ /* 0x0001e80000000a00 */
.L_x_16:
[----:B------:R-:W-:Y:S05]  /*1960*/  BSYNC B1 ;  /* 0x0000000000017941 */ /* 0x000fea0003800000 */
.L_x_15:
[----:B0-----:R-:W0:Y:S01]  /*1970*/  LDC R5, c[0x0][0x3c0] ;  /* 0x0000f000ff057b82 */ /* 0x001e220000000800 */
[----:B------:R-:W-:-:S07]  /*1980*/  IMAD R4, R49, 0x8, R7 ;  /* 0x0000000831047824 */ /* 0x000fce00078e0207 */
[----:B------:R-:W2:Y:S01]  /*1990*/  LDC.64 R16, c[0x0][0x390] ;  /* 0x0000e400ff107b82 */ /* 0x000ea20000000a00 */
[----:B0-----:R-:W-:Y:S02]  /*19a0*/  ISETP.GE.AND P0, PT, R47, R5, PT ;  /* 0x000000052f00720c */ /* 0x001fe40003f06270 */
[----:B--2---:R-:W-:-:S04]  /*19b0*/  ISETP.EQ.U32.AND P1, PT, R16, RZ, PT ;  /* 0x000000ff1000720c */ /* 0x004fc80003f22070 */
[----:B------:R-:W-:-:S04]  /*19c0*/  ISETP.EQ.OR.EX P0, PT, R17, RZ, !P0, P1 ;  /* 0x000000ff1100720c */ /* 0x000fc80004702710 */
[----:B------:R-:W-:-:S13]  /*19d0*/  ISETP.GT.U32.OR P0, PT, R3, 0xff, P0 ;  /* 0x000000ff0300780c */ /* 0x000fda0000704470 */
[----:B------:R-:W-:Y:S05]  /*19e0*/  @P0 BRA `(.L_x_23) ;  /* 0x0000000000240947 */ /* 0x000fea0003800000 */
[----:B------:R-:W0:Y:S01]  /*19f0*/  LDS.64 R10, [R13+0x6600] ;  /* 0x006600000d0a7984 */ /* 0x000e220000000a00 */
[C---:B------:R-:W-:Y:S02]  /*1a00*/  ISETP.GT.U32.AND P0, PT, R3.reuse, R49, PT ;  /* 0x000000310300720c */ /* 0x040fe40003f04070 */
[C---:B------:R-:W-:Y:S02]  /*1a10*/  LEA R6, P2, R3.reuse, R16, 0x3 ;  /* 0x0000001003067211 */ /* 0x040fe400078418ff */
[----:B------:R-:W-:Y:S02]  /*1a20*/  SEL R7, RZ, 0x1980, !P0 ;  /* 0x00001980ff077807 */ /* 0x000fe40004000000 */
[--C-:B------:R-:W-:Y:S02]  /*1a30*/  SHF.R.S32.HI R15, RZ, 0x1f, R0.reuse ;  /* 0x0000001fff0f7819 */ /* 0x100fe40000011400 */
[----:B0-----:R-:W-:Y:S02]  /*1a40*/  IADD3 R2, P0, P1, R10, R7, R0 ;  /* 0x000000070a027210 */ /* 0x001fe4000791e000 */
[----:B------:R-:W-:-:S02]  /*1a50*/  LEA.HI.X R7, R3, R17, RZ, 0x3, P2 ;  /* 0x0000001103077211 */ /* 0x000fc400010f1cff */
[----:B------:R-:W-:-:S05]  /*1a60*/  IADD3.X R3, PT, PT, R11, RZ, R15, P0, P1 ;  /* 0x000000ff0b037210 */ /* 0x000fca00007e240f */
[----:B------:R0:W-:Y:S04]  /*1a70*/  STG.E.64 desc[UR6][R6.64], R2 ;  /* 0x0000000206007986 */ /* 0x0001e8000c101b06 */
.L_x_23:
[----:B------:R-:W-:Y:S05]  /*1a80*/  WARPSYNC.ALL ;  /* 0x0000000000007948 */ /* 0x000fea0003800000 */
[----:B------:R-:W-:Y:S01]  /*1a90*/  BAR.SYNC.DEFER_BLOCKING 0x0 ;  /* 0x0000000000007b1d */ /* 0x000fe20000010000 */
[----:B------:R-:W-:-:S05]  /*1aa0*/  ISETP.GT.AND P0, PT, R47, R5, PT ;  /* 0x000000052f00720c */ /* 0x000fca0003f04270 */
[----:B0-----:R0:W2:Y:S08]  /*1ab0*/  LDS.64 R2, [R4+0x6600] ;  /* 0x0066000004027984 */ /* 0x0010b00000000a00 */
[----:B0-----:R-:W-:Y:S05]  /*1ac0*/  @P0 BRA `(.L_x_24) ;  /* 0x00000000005c0947 */ /* 0x001fea0003800000 */
[----:B------:R-:W0:Y:S01]  /*1ad0*/  LDCU.64 UR4, c[0x0][0x3a0] ;  /* 0x00007400ff0477ac */ /* 0x000e220008000a00 */
[----:B--2---:R-:W-:-:S05]  /*1ae0*/  IADD3 R0, P1, PT, R57, R2, RZ ;  /* 0x0000000239007210 */ /* 0x004fca0007f3e0ff */
[----:B------:R-:W-:Y:S01]  /*1af0*/  IMAD.X R7, RZ, RZ, R3, P1 ;  /* 0x000000ffff077224 */ /* 0x000fe200008e0603 */
[----:B0-----:R-:W-:-:S04]  /*1b00*/  LEA R2, P1, R0, UR4, 0x2 ;  /* 0x0000000400027c11 */ /* 0x001fc8000f8210ff */
[----:B------:R-:W-:-:S05]  /*1b10*/  LEA.HI.X R3, R0, UR5, R7, 0x2, P1 ;  /* 0x0000000500037c11 */ /* 0x000fca00088f1407 */
[----:B------:R2:W-:Y:S04]  /*1b20*/  STG.E desc[UR6][R2.64], R28 ;  /* 0x0000001c02007986 */ /* 0x0005e8000c101906 */
        /* <DEDUP_REMOVED lines=15> */
[----:B------:R2:W-:Y:S01]  /*1c20*/  STG.E desc[UR6][R2.64+0x800], R46 ;  /* 0x0008002e02007986 */ /* 0x0005e2000c101906 */
[----:B------:R-:W-:Y:S05]  /*1c30*/  BRA `(.L_x_25) ;  /* 0x0000000000e07947 */ /* 0x000fea0003800000 */
.L_x_24:
[----:B------:R-:W0:Y:S01]  /*1c40*/  LDCU.64 UR4, c[0x0][0x3a0] ;  /* 0x00007400ff0477ac */ /* 0x000e220008000a00 */
[----:B------:R-:W-:Y:S01]  /*1c50*/  IMAD R4, R42, -0x1980, R5 ;  /* 0xffffe6802a047824 */ /* 0x000fe200078e0205 */
[C---:B--2---:R-:W-:Y:S01]  /*1c60*/  IADD3 R0, P1, PT, R57.reuse, R2, RZ ;  /* 0x0000000239007210 */ /* 0x044fe20007f3e0ff */
[C---:B------:R-:W-:Y:S02]  /*1c70*/  VIADD R11, R57.reuse, 0x20 ;  /* 0x00000020390b7836 */ /* 0x040fe40000000000 */
[C---:B-1----:R-:W-:Y:S01]  /*1c80*/  VIADD R13, R57.reuse, 0x40 ;  /* 0x00000040390d7836 */ /* 0x042fe20000000000 */
[-C--:B------:R-:W-:Y:S01]  /*1c90*/  ISETP.GE.AND P5, PT, R57, R4.reuse, PT ;  /* 0x000000043900720c */ /* 0x080fe20003fa6270 */
[----:B------:R-:W-:Y:S01]  /*1ca0*/  IMAD.X R7, RZ, RZ, R3, P1 ;  /* 0x000000ffff077224 */ /* 0x000fe200008e0603 */
[-C--:B------:R-:W-:Y:S01]  /*1cb0*/  ISETP.GE.AND P4, PT, R11, R4.reuse, PT ;  /* 0x000000040b00720c */ /* 0x080fe20003f86270 */
[----:B------:R-:W-:Y:S01]  /*1cc0*/  VIADD R11, R57, 0x60 ;  /* 0x00000060390b7836 */ /* 0x000fe20000000000 */
[----:B------:R-:W-:Y:S01]  /*1cd0*/  ISETP.GE.AND P3, PT, R13, R4, PT ;  /* 0x000000040d00720c */ /* 0x000fe20003f66270 */
[----:B------:R-:W-:-:S02]  /*1ce0*/  VIADD R13, R57, 0x80 ;  /* 0x00000080390d7836 */ /* 0x000fc40000000000 */
[----:B------:R-:W-:Y:S01]  /*1cf0*/  VIADD R15, R57, 0xa0 ;  /* 0x000000a0390f7836 */ /* 0x000fe20000000000 */
[-C--:B------:R-:W-:Y:S01]  /*1d00*/  ISETP.GE.AND P2, PT, R11, R4.reuse, PT ;  /* 0x000000040b00720c */ /* 0x080fe20003f46270 */
[----:B------:R-:W-:Y:S01]  /*1d10*/  VIADD R11, R57, 0xc0 ;  /* 0x000000c0390b7836 */ /* 0x000fe20000000000 */
[C---:B0-----:R-:W-:Y:S02]  /*1d20*/  LEA R2, P1, R0.reuse, UR4, 0x2 ;  /* 0x0000000400027c11 */ /* 0x041fe4000f8210ff */
[-C--:B------:R-:W-:Y:S02]  /*1d30*/  ISETP.GE.AND P6, PT, R15, R4.reuse, PT ;  /* 0x000000040f00720c */ /* 0x080fe40003fc6270 */
[----:B------:R-:W-:Y:S02]  /*1d40*/  LEA.HI.X R3, R0, UR5, R7, 0x2, P1 ;  /* 0x0000000500037c11 */ /* 0x000fe400088f1407 */
[----:B------:R-:W-:Y:S01]  /*1d50*/  ISETP.GE.AND P1, PT, R13, R4, PT ;  /* 0x000000040d00720c */ /* 0x000fe20003f26270 */
[----:B------:R-:W-:-:S02]  /*1d60*/  VIADD R13, R57, 0xe0 ;  /* 0x000000e0390d7836 */ /* 0x000fc40000000000 */
[----:B------:R0:W-:Y:S01]  /*1d70*/  @!P5 STG.E desc[UR6][R2.64], R28 ;  /* 0x0000001c0200d986 */ /* 0x0001e2000c101906 */
[-C--:B------:R-:W-:Y:S01]  /*1d80*/  ISETP.GE.AND P5, PT, R11, R4.reuse, PT ;  /* 0x000000040b00720c */ /* 0x080fe20003fa6270 */
[----:B------:R-:W-:Y:S02]  /*1d90*/  VIADD R11, R57, 0x100 ;  /* 0x00000100390b7836 */ /* 0x000fe40000000000 */
[----:B------:R0:W-:Y:S01]  /*1da0*/  @!P4 STG.E desc[UR6][R2.64+0x80], R29 ;  /* 0x0000801d0200c986 */ /* 0x0001e2000c101906 */
[-C--:B------:R-:W-:Y:S01]  /*1db0*/  ISETP.GE.AND P4, PT, R13, R4.reuse, PT ;  /* 0x000000040d00720c */ /* 0x080fe20003f86270 */
[----:B------:R-:W-:Y:S02]  /*1dc0*/  VIADD R13, R57, 0x120 ;  /* 0x00000120390d7836 */ /* 0x000fe40000000000 */
[----:B------:R0:W-:Y:S01]  /*1dd0*/  @!P3 STG.E desc[UR6][R2.64+0x100], R30 ;  /* 0x0001001e0200b986 */ /* 0x0001e2000c101906 */
        /* <DEDUP_REMOVED lines=21> */
[----:B------:R-:W-:-:S03]  /*1f30*/  ISETP.GE.AND P2, PT, R13, R4, PT ;  /* 0x000000040d00720c */ /* 0x000fc60003f46270 */
[----:B------:R0:W-:Y:S01]  /*1f40*/  @!P1 STG.E desc[UR6][R2.64+0x500], R38 ;  /* 0x0005002602009986 */ /* 0x0001e2000c101906 */
[----:B------:R-:W-:-:S03]  /*1f50*/  ISETP.GE.AND P1, PT, R11, R4, PT ;  /* 0x000000040b00720c */ /* 0x000fc60003f26270 */
[----:B------:R0:W-:Y:S04]  /*1f60*/  @!P6 STG.E desc[UR6][R2.64+0x580], R39 ;  /* 0x000580270200e986 */ /* 0x0001e8000c101906 */
[----:B------:R0:W-:Y:S04]  /*1f70*/  @!P5 STG.E desc[UR6][R2.64+0x600], R40 ;  /* 0x000600280200d986 */ /* 0x0001e8000c101906 */
[----:B------:R0:W-:Y:S04]  /*1f80*/  @!P4 STG.E desc[UR6][R2.64+0x680], R43 ;  /* 0x0006802b0200c986 */ /* 0x0001e8000c101906 */
[----:B------:R0:W-:Y:S04]  /*1f90*/  @!P3 STG.E desc[UR6][R2.64+0x700], R44 ;  /* 0x0007002c0200b986 */ /* 0x0001e8000c101906 */
[----:B------:R0:W-:Y:S04]  /*1fa0*/  @!P2 STG.E desc[UR6][R2.64+0x780], R45 ;  /* 0x0007802d0200a986 */ /* 0x0001e8000c101906 */
[----:B------:R0:W-:Y:S02]  /*1fb0*/  @!P1 STG.E desc[UR6][R2.64+0x800], R46 ;  /* 0x0008002e02009986 */ /* 0x0001e4000c101906 */
.L_x_25:
[----:B------:R-:W-:Y:S05]  /*1fc0*/  @P0 BRA `(.L_x_26) ;  /* 0x0000000000480947 */ /* 0x000fea0003800000 */
[----:B------:R3:W5:Y:S04]  /*1fd0*/  LDG.E R11, desc[UR6][R8.64] ;  /* 0x00000006080b7981 */ /* 0x000768000c1e1900 */
[----:B-1----:R3:W5:Y:S04]  /*1fe0*/  LDG.E R13, desc[UR6][R8.64+0x80] ;  /* 0x00008006080d7981 */ /* 0x002768000c1e1900 */
[----:B------:R3:W5:Y:S04]  /*1ff0*/  LDG.E R15, desc[UR6][R8.64+0x100] ;  /* 0x00010006080f7981 */ /* 0x000768000c1e1900 */
[----:B------:R3:W5:Y:S04]  /*2000*/  LDG.E R17, desc[UR6][R8.64+0x180] ;  /* 0x0001800608117981 */ /* 0x000768000c1e1900 */
[----:B------:R3:W5:Y:S04]  /*2010*/  LDG.E R19, desc[UR6][R8.64+0x200] ;  /* 0x0002000608137981 */ /* 0x000768000c1e1900 */
[----:B------:R3:W5:Y:S04]  /*2020*/  LDG.E R21, desc[UR6][R8.64+0x280] ;  /* 0x0002800608157981 */ /* 0x000768000c1e1900 */
[----:B------:R3:W5:Y:S04]  /*2030*/  LDG.E R23, desc[UR6][R8.64+0x300] ;  /* 0x0003000608177981 */ /* 0x000768000c1e1900 */
[----:B------:R3:W5:Y:S04]  /*2040*/  LDG.E R25, desc[UR6][R8.64+0x380] ;  /* 0x0003800608197981 */ /* 0x000768000c1e1900 */
[----:B------:R3:W5:Y:S04]  /*2050*/  LDG.E R27, desc[UR6][R8.64+0x400] ;  /* 0x00040006081b7981 */ /* 0x000768000c1e1900 */
[----:B0-2---:R3:W5:Y:S04]  /*2060*/  LDG.E R29, desc[UR6][R8.64+0x480] ;  /* 0x00048006081d7981 */ /* 0x005768000c1e1900 */
        /* <DEDUP_REMOVED lines=8> */
.L_x_26:
[----:B------:R-:W-:Y:S02]  /*20f0*/  IMAD.IADD R54, R5, 0x1, -R54 ;  /* 0x0000000105367824 */ /* 0x000fe400078e0a36 */
[C---:B0-2---:R-:W-:Y:S02]  /*2100*/  VIADD R3, R57.reuse, 0x20 ;  /* 0x0000002039037836 */ /* 0x045fe40000000000 */
[C---:B------:R-:W-:Y:S01]  /*2110*/  VIADD R45, R57.reuse, 0x40 ;  /* 0x00000040392d7836 */ /* 0x040fe20000000000 */
[CC--:B------:R-:W-:Y:S01]  /*2120*/  ISETP.GE.AND P5, PT, R57.reuse, R54.reuse, PT ;  /* 0x000000363900720c */ /* 0x0c0fe20003fa6270 */
[----:B------:R-:W-:Y:S01]  /*2130*/  VIADD R47, R57, 0x80 ;  /* 0x00000080392f7836 */ /* 0x000fe20000000000 */
[-C--:B------:R-:W-:Y:S01]  /*2140*/  ISETP.GE.AND P4, PT, R3, R54.reuse, PT ;  /* 0x000000360300720c */ /* 0x080fe20003f86270 */
[----:B------:R-:W-:Y:S01]  /*2150*/  VIADD R3, R57, 0x60 ;  /* 0x0000006039037836 */ /* 0x000fe20000000000 */
[-C--:B------:R-:W-:Y:S01]  /*2160*/  ISETP.GE.AND P3, PT, R45, R54.reuse, PT ;  /* 0x000000362d00720c */ /* 0x080fe20003f66270 */
[----:B------:R-:W-:Y:S01]  /*2170*/  VIADD R45, R57, 0xa0 ;  /* 0x000000a0392d7836 */ /* 0x000fe20000000000 */
[----:B------:R-:W-:-:S02]  /*2180*/  ISETP.GE.AND P1, PT, R47, R54, PT ;  /* 0x000000362f00720c */ /* 0x000fc40003f26270 */
[-C--:B------:R-:W-:Y:S01]  /*2190*/  ISETP.GE.AND P2, PT, R3, R54.reuse, PT ;  /* 0x000000360300720c */ /* 0x080fe20003f46270 */
[----:B------:R-:W-:Y:S01]  /*21a0*/  VIADD R3, R57, 0xc0 ;  /* 0x000000c039037836 */ /* 0x000fe20000000000 */
[-C--:B------:R-:W-:Y:S01]  /*21b0*/  ISETP.GE.AND P6, PT, R45, R54.reuse, PT ;  /* 0x000000362d00720c */ /* 0x080fe20003fc6270 */
[----:B------:R-:W-:Y:S02]  /*21c0*/  VIADD R45, R57, 0xe0 ;  /* 0x000000e0392d7836 */ /* 0x000fe40000000000 */
[----:B------:R0:W5:Y:S01]  /*21d0*/  @!P5 LDG.E R11, desc[UR6][R8.64] ;  /* 0x00000006080bd981 */ /* 0x000162000c1e1900 */
[-C--:B------:R-:W-:Y:S01]  /*21e0*/  ISETP.GE.AND P5, PT, R3, R54.reuse, PT ;  /* 0x000000360300720c */ /* 0x080fe20003fa6270 */
[----:B------:R-:W-:Y:S02]  /*21f0*/  VIADD R3, R57, 0x100 ;  /* 0x0000010039037836 */ /* 0x000fe40000000000 */
[----:B-1----:R0:W5:Y:S01]  /*2200*/  @!P4 LDG.E R13, desc[UR6][R8.64+0x80] ;  /* 0x00008006080dc981 */ /* 0x002162000c1e1900 */
[----:B------:R-:W-:Y:S01]  /*2210*/  ISETP.GE.AND P4, PT, R45, R54, PT ;  /* 0x000000362d00720c */ /* 0x000fe20003f86270 */
[----:B------:R-:W-:-:S02]  /*2220*/  VIADD R45, R57, 0x120 ;  /* 0x00000120392d7836 */ /* 0x000fc40000000000 */
[----:B------:R0:W5:Y:S01]  /*2230*/  @!P3 LDG.E R15, desc[UR6][R8.64+0x100] ;  /* 0x00010006080fb981 */ /* 0x000162000c1e1900 */
[-C--:B------:R-:W-:Y:S01]  /*2240*/  ISETP.GE.AND P3, PT, R3, R54.reuse, PT ;  /* 0x000000360300720c */ /* 0x080fe20003f66270 */
[----:B------:R-:W-:Y:S02]  /*2250*/  VIADD R3, R57, 0x140 ;  /* 0x0000014039037836 */ /* 0x000fe40000000000 */
[----:B------:R0:W5:Y:S01]  /*2260*/  @!P2 LDG.E R17, desc[UR6][R8.64+0x180] ;  /* 0x000180060811a981 */ /* 0x000162000c1e1900 */
[-C--:B------:R-:W-:Y:S01]  /*2270*/  ISETP.GE.AND P2, PT, R45, R54.reuse, PT ;  /* 0x000000362d00720c */ /* 0x080fe20003f46270 */
[----:B------:R-:W-:Y:S02]  /*2280*/  VIADD R45, R57, 0x160 ;  /* 0x00000160392d7836 */ /* 0x000fe40000000000 */
[----:B------:R0:W5:Y:S01]  /*2290*/  @!P1 LDG.E R19, desc[UR6][R8.64+0x200] ;  /* 0x0002000608139981 */ /* 0x000162000c1e1900 */
        /* <DEDUP_REMOVED lines=15> */
[----:B------:R-:W-:-:S03]  /*2390*/  ISETP.GE.AND P2, PT, R45, R54, PT ;  /* 0x000000362d00720c */ /* 0x000fc60003f46270 */
[----:B------:R0:W5:Y:S01]  /*23a0*/  @!P1 LDG.E R31, desc[UR6][R8.64+0x500] ;  /* 0x00050006081f9981 */ /* 0x000162000c1e1900 */
[----:B------:R-:W-:-:S03]  /*23b0*/  ISETP.GE.AND P1, PT, R3, R54, PT ;  /* 0x000000360300720c */ /* 0x000fc60003f26270 */
[----:B------:R0:W5:Y:S04]  /*23c0*/  @!P6 LDG.E R33, desc[UR6][R8.64+0x580] ;  /* 0x000580060821e981 */ /* 0x000168000c1e1900 */
[----:B------:R0:W5:Y:S04]  /*23d0*/  @!P5 LDG.E R35, desc[UR6][R8.64+0x600] ;  /* 0x000600060823d981 */ /* 0x000168000c1e1900 */
[----:B------:R0:W5:Y:S04]  /*23e0*/  @!P4 LDG.E R37, desc[UR6][R8.64+0x680] ;  /* 0x000680060825c981 */ /* 0x000168000c1e1900 */
[----:B------:R0:W5:Y:S04]  /*23f0*/  @!P3 LDG.E R39, desc[UR6][R8.64+0x700] ;  /* 0x000700060827b981 */ /* 0x000168000c1e1900 */
[----:B------:R0:W5:Y:S04]  /*2400*/  @!P2 LDG.E R41, desc[UR6][R8.64+0x780] ;  /* 0x000780060829a981 */ /* 0x000168000c1e1900 */
[----:B------:R0:W5:Y:S02]  /*2410*/  @!P1 LDG.E R43, desc[UR6][R8.64+0x800] ;  /* 0x00080006082b9981 */ /* 0x000164000c1e1900 */
.L_x_27:
[----:B------:R-:W-:Y:S05]  /*2420*/  @P0 BRA `(.L_x_28) ;  /* 0x0000000000540947 */ /* 0x000fea0003800000 */
[----:B------:R-:W1:Y:S02]  /*2430*/  LDCU.64 UR4, c[0x0][0x3b0] ;  /* 0x00007600ff0477ac */ /* 0x000e640008000a00 */
[----:B-1----:R-:W-:-:S04]  /*2440*/  LEA R2, P0, R0, UR4, 0x2 ;  /* 0x0000000400027c11 */ /* 0x002fc8000f8010ff */
[----:B------:R-:W-:-:S05]  /*2450*/  LEA.HI.X R3, R0, UR5, R7, 0x2, P0 ;  /* 0x0000000500037c11 */ /* 0x000fca00080f1407 */
[----:B-----5:R-:W-:Y:S04]  /*2460*/  STG.E desc[UR6][R2.64], R11 ;  /* 0x0000000b02007986 */ /* 0x020fe8000c101906 */
[----:B------:R-:W-:Y:S04]  /*2470*/  STG.E desc[UR6][R2.64+0x80], R13 ;  /* 0x0000800d02007986 */ /* 0x000fe8000c101906 */
        /* <DEDUP_REMOVED lines=14> */
[----:B------:R-:W-:Y:S01]  /*2560*/  STG.E desc[UR6][R2.64+0x800], R43 ;  /* 0x0008002b02007986 */ /* 0x000fe2000c101906 */
[----:B------:R-:W-:Y:S05]  /*2570*/  EXIT ;  /* 0x000000000000794d */ /* 0x000fea0003800000 */
.L_x_28:
[----:B------:R-:W1:Y:S01]  /*2580*/  LDCU.64 UR4, c[0x0][0x3b0] ;  /* 0x00007600ff0477ac */ /* 0x000e620008000a00 */
[----:B------:R-:W-:Y:S02]  /*2590*/  IMAD R42, R42, -0x1980, R5 ;  /* 0xffffe6802a2a7824 */ /* 0x000fe400078e0205 */
[C---:B------:R-:W-:Y:S02]  /*25a0*/  VIADD R5, R57.reuse, 0x40 ;  /* 0x0000004039057836 */ /* 0x040fe40000000000 */
[C---:B------:R-:W-:Y:S01]  /*25b0*/  VIADD R3, R57.reuse, 0x20 ;  /* 0x0000002039037836 */ /* 0x040fe20000000000 */
[CC--:B------:R-:W-:Y:S01]  /*25c0*/  ISETP.GE.AND P3, PT, R57.reuse, R42.reuse, PT ;  /* 0x0000002a3900720c */ /* 0x0c0fe20003f66270 */
[----:B0--3--:R-:W-:Y:S01]  /*25d0*/  VIADD R9, R57, 0x60 ;  /* 0x0000006039097836 */ /* 0x009fe20000000000 */
[-C--:B------:R-:W-:Y:S01]  /*25e0*/  ISETP.GE.AND P1, PT, R5, R42.reuse, PT ;  /* 0x0000002a0500720c */ /* 0x080fe20003f26270 */
[----:B------:R-:W-:Y:S01]  /*25f0*/  VIADD R5, R57, 0x80 ;  /* 0x0000008039057836 */ /* 0x000fe20000000000 */
[-C--:B------:R-:W-:Y:S01]  /*2600*/  ISETP.GE.AND P2, PT, R3, R42.reuse, PT ;  /* 0x0000002a0300720c */ /* 0x080fe20003f46270 */
[----:B------:R-:W-:Y:S01]  /*2610*/  VIADD R45, R57, 0xc0 ;  /* 0x000000c0392d7836 */ /* 0x000fe20000000000 */
[-C--:B------:R-:W-:Y:S01]  /*2620*/  ISETP.GE.AND P0, PT, R9, R42.reuse, PT ;  /* 0x0000002a0900720c */ /* 0x080fe20003f06270 */
[----:B------:R-:W-:Y:S01]  /*2630*/  VIADD R9, R57, 0xa0 ;  /* 0x000000a039097836 */ /* 0x000fe20000000000 */
[----:B------:R-:W-:Y:S01]  /*2640*/  ISETP.GE.AND P6, PT, R5, R42, PT ;  /* 0x0000002a0500720c */ /* 0x000fe20003fc6270 */
[----:B------:R-:W-:Y:S01]  /*2650*/  VIADD R5, R57, 0xe0 ;  /* 0x000000e039057836 */ /* 0x000fe20000000000 */
[----:B-1----:R-:W-:-:S02]  /*2660*/  LEA R2, P4, R0, UR4, 0x2 ;  /* 0x0000000400027c11 */ /* 0x002fc4000f8810ff */
[-C--:B------:R-:W-:Y:S02]  /*2670*/  ISETP.GE.AND P5, PT, R9, R42.reuse, PT ;  /* 0x0000002a0900720c */ /* 0x080fe40003fa6270 */
[----:B------:R-:W-:Y:S01]  /*2680*/  LEA.HI.X R3, R0, UR5, R7, 0x2, P4 ;  /* 0x0000000500037c11 */ /* 0x000fe2000a0f1407 */
[----:B------:R-:W-:Y:S01]  /*2690*/  VIADD R7, R57, 0x100 ;  /* 0x0000010039077836 */ /* 0x000fe20000000000 */
[----:B------:R-:W-:-:S03]  /*26a0*/  ISETP.GE.AND P4, PT, R45, R42, PT ;  /* 0x0000002a2d00720c */ /* 0x000fc60003f86270 */
[----:B-----5:R0:W-:Y:S01]  /*26b0*/  @!P3 STG.E desc[UR6][R2.64], R11 ;  /* 0x0000000b0200b986 */ /* 0x0201e2000c101906 */
        /* <DEDUP_REMOVED lines=19> */
[C---:B------:R-:W-:Y:S02]  /*27f0*/  VIADD R5, R57.reuse, 0x1e0 ;  /* 0x000001e039057836 */ /* 0x040fe40000000000 */
[----:B------:R-:W-:Y:S01]  /*2800*/  VIADD R57, R57, 0x200 ;  /* 0x0000020039397836 */ /* 0x000fe20000000000 */
[----:B------:R0:W-:Y:S01]  /*2810*/  @!P3 STG.E desc[UR6][R2.64+0x380], R25 ;  /* 0x000380190200b986 */ /* 0x0001e2000c101906 */
[----:B------:R-:W-:-:S03]  /*2820*/  ISETP.GE.AND P3, PT, R7, R42, PT ;  /* 0x0000002a0700720c */ /* 0x000fc60003f66270 */
        /* <DEDUP_REMOVED lines=9> */
[----:B------:R0:W-:Y:S01]  /*28c0*/  @!P2 STG.E desc[UR6][R2.64+0x780], R41 ;  /* 0x000780290200a986 */ /* 0x0001e2000c101906 */
[----:B------:R-:W-:Y:S05]  /*28d0*/  @P1 EXIT ;  /* 0x000000000000194d */ /* 0x000fea0003800000 */
[----:B------:R-:W-:Y:S01]  /*28e0*/  STG.E desc[UR6][R2.64+0x800], R43 ;  /* 0x0008002b02007986 */ /* 0x000fe2000c101906 */
[----:B------:R-:W-:Y:S05]  /*28f0*/  EXIT ;  /* 0x000000000000794d */ /* 0x000fea0003800000 */
.L_x_14:
[----:B------:R-:W-:Y:S01]  /*2900*/  IMAD.MOV.U32 R2, RZ, RZ, RZ ;  /* 0x000000ffff027224 */ /* 0x000fe200078e00ff */
[C---:B------:R-:W-:Y:S01]  /*2910*/  ISETP.GT.U32.AND P0, PT, R3.reuse, 0x1f, PT ;  /* 0x0000001f0300780c */ /* 0x040fe20003f04070 */
[----:B------:R-:W-:Y:S05]  /*2920*/  WARPSYNC.ALL ;  /* 0x0000000000007948 */ /* 0x000fea0003800000 */
[----:B------:R-:W-:-:S04]  /*2930*/  IMAD.HI.U32 R14, R3, 0x15555556, R2 ;  /* 0x15555556030e7827 */ /* 0x000fc800078e0002 */
[----:B------:R-:W-:-:S05]  /*2940*/  IMAD R15, R14, 0x4, R7 ;  /* 0x000000040e0f7824 */ /* 0x000fca00078e0207 */
[----:B------:R0:W-:Y:S01]  /*2950*/  STS [R15+0x3410], R0 ;  /* 0x003410000f007388 */ /* 0x0001e20000000800 */
[----:B------:R-:W-:Y:S06]  /*2960*/  BAR.SYNC.DEFER_BLOCKING 0x0 ;  /* 0x0000000000007b1d */ /* 0x000fec0000010000 */
[----:B------:R-:W-:Y:S05]  /*2970*/  @P0 BRA `(.L_x_29) ;  /* 0x0000000000dc0947 */ /* 0x000fea0003800000 */
[----:B------:R-:W-:Y:S01]  /*2980*/  IMAD R14, R3, 0x34, R7 ;  /* 0x00000034030e7824 */ /* 0x000fe200078e0207 */
[----:B------:R-:W-:-:S04]  /*2990*/  UMOV UR8, 0xffffffff ;  /* 0xffffffff00087882 */ /* 0x000fc80000000000 */
[----:B------:R-:W-:Y:S04]  /*29a0*/  LDS R28, [R14+0x3410] ;  /* 0x003410000e1c7984 */ /* 0x000fe80000000800 */
[----:B------:R-:W-:Y:S04]  /*29b0*/  LDS R29, [R14+0x3414] ;  /* 0x003414000e1d7984 */ /* 0x000fe80000000800 */
[----:B------:R-:W1:Y:S04]  /*29c0*/  LDS R30, [R14+0x3418] ;  /* 0x003418000e1e7984 */ /* 0x000e680000000800 */
[----:B------:R-:W-:Y:S04]  /*29d0*/  LDS R31, [R14+0x341c] ;  /* 0x00341c000e1f7984 */ /* 0x000fe80000000800 */
[----:B------:R-:W2:Y:S04]  /*29e0*/  LDS R32, [R14+0x3420] ;  /* 0x003420000e207984 */ /* 0x000ea80000000800 */
[----:B------:R-:W-:Y:S04]  /*29f0*/  LDS R33, [R14+0x3424] ;  /* 0x003424000e217984 */ /* 0x000fe80000000800 */
[----:B------:R-:W3:Y:S04]  /*2a00*/  LDS R34, [R14+0x3428] ;  /* 0x003428000e227984 */ /* 0x000ee80000000800 */
[----:B------:R-:W-:Y:S04]  /*2a10*/  LDS R35, [R14+0x342c] ;  /* 0x00342c000e237984 */ /* 0x000fe80000000800 */
[----:B------:R-:W4:Y:S04]  /*2a20*/  LDS R36, [R14+0x3430] ;  /* 0x003430000e247984 */ /* 0x000f280000000800 */
[----:B------:R-:W-:Y:S04]  /*2a30*/  LDS R37, [R14+0x3434] ;  /* 0x003434000e257984 */ /* 0x000fe80000000800 */
[----:B------:R-:W5:Y:S04]  /*2a40*/  LDS R38, [R14+0x3438] ;  /* 0x003438000e267984 */ /* 0x000f680000000800 */
[----:B------:R-:W0:Y:S01]  /*2a50*/  LDS R39, [R14+0x343c] ;  /* 0x00343c000e277984 */ /* 0x000e220000000800 */
[----:B-1----:R-:W-:-:S04]  /*2a60*/  IADD3 R40, PT, PT, R30, R29, R28 ;  /* 0x0000001d1e287210 */ /* 0x002fc80007ffe01c */
[----:B--2---:R-:W-:-:S04]  /*2a70*/  IADD3 R40, PT, PT, R32, R40, R31 ;  /* 0x0000002820287210 */ /* 0x004fc80007ffe01f */
[----:B---3--:R-:W-:-:S04]  /*2a80*/  IADD3 R40, PT, PT, R34, R40, R33 ;  /* 0x0000002822287210 */ /* 0x008fc80007ffe021 */
[----:B----4-:R-:W-:-:S04]  /*2a90*/  IADD3 R40, PT, PT, R36, R40, R35 ;  /* 0x0000002824287210 */ /* 0x010fc80007ffe023 */
[----:B-----5:R-:W-:-:S05]  /*2aa0*/  IADD3 R40, PT, PT, R38, R40, R37 ;  /* 0x0000002826287210 */ /* 0x020fca0007ffe025 */
[----:B0-----:R-:W-:Y:S01]  /*2ab0*/  IMAD.IADD R39, R39, 0x1, R40 ;  /* 0x0000000127277824 */ /* 0x001fe200078e0228 */
[----:B------:R-:W-:Y:S06]  /*2ac0*/  BRA.DIV UR8, `(.L_x_30) ;  /* 0x0000007a08547947 */ /* 0x000fec000b800000 */
[----:B------:R-:W0:Y:S02]  /*2ad0*/  SHFL.UP P0, R40, R39, 0x1, RZ ;  /* 0x0420000027287989 */ /* 0x000e2400000000ff */
[----:B0-----:R-:W-:-:S05]  /*2ae0*/  @P0 IMAD.IADD R40, R39, 0x1, R40 ;  /* 0x0000000127280824 */ /* 0x001fca00078e0228 */
[----:B------:R-:W0:Y:S02]  /*2af0*/  SHFL.UP P0, R43, R40, 0x2, RZ ;  /* 0x04400000282b7989 */ /* 0x000e2400000000ff */
[----:B0-----:R-:W-:-:S05]  /*2b00*/  @P0 IMAD.IADD R43, R40, 0x1, R43 ;  /* 0x00000001282b0824 */ /* 0x001fca00078e022b */
[----:B------:R-:W0:Y:S02]  /*2b10*/  SHFL.UP P0, R44, R43, 0x4, RZ ;  /* 0x048000002b2c7989 */ /* 0x000e2400000000ff */
[----:B0-----:R-:W-:-:S05]  /*2b20*/  @P0 IMAD.IADD R44, R43, 0x1, R44 ;  /* 0x000000012b2c0824 */ /* 0x001fca00078e022c */
[----:B------:R-:W0:Y:S02]  /*2b30*/  SHFL.UP P0, R45, R44, 0x8, RZ ;  /* 0x050000002c2d7989 */ /* 0x000e2400000000ff */
[----:B0-----:R-:W-:-:S05]  /*2b40*/  @P0 IMAD.IADD R45, R44, 0x1, R45 ;  /* 0x000000012c2d0824 */ /* 0x001fca00078e022d */
[----:B------:R0:W1:Y:S02]  /*2b50*/  SHFL.UP P0, R46, R45, 0x10, RZ ;  /* 0x060000002d2e7989 */ /* 0x00006400000000ff */
.L_x_120:
[----:B-1----:R-:W-:-:S04]  /*2b60*/  @P0 IMAD.IADD R46, R45, 0x1, R46 ;  /* 0x000000012d2e0824 */ /* 0x002fc800078e022e */
[----:B------:R-:W-:-:S04]  /*2b70*/  IMAD.IADD R39, R46, 0x1, -R39 ;  /* 0x000000012e277824 */ /* 0x000fc800078e0a27 */
[----:B------:R-:W-:Y:S01]  /*2b80*/  IMAD.IADD R28, R28, 0x1, R39 ;  /* 0x000000011c1c7824 */ /* 0x000fe200078e0227 */
[----:B------:R1:W-:Y:S03]  /*2b90*/  STS [R14+0x3410], R39 ;  /* 0x003410270e007388 */ /* 0x0003e60000000800 */
        /* <DEDUP_REMOVED lines=19> */
[----:B------:R1:W-:Y:S04]  /*2cd0*/  STS [R14+0x3438], R37 ;  /* 0x003438250e007388 */ /* 0x0003e80000000800 */
[----:B------:R1:W-:Y:S02]  /*2ce0*/  STS [R14+0x343c], R43 ;  /* 0x00343c2b0e007388 */ /* 0x0003e40000000800 */
.L_x_29:
[----:B------:R-:W-:Y:S05]  /*2cf0*/  WARPSYNC.ALL ;  /* 0x0000000000007948 */ /* 0x000fea0003800000 */
[----:B------:R-:W-:Y:S01]  /*2d00*/  BAR.SYNC.DEFER_BLOCKING 0x0 ;  /* 0x0000000000007b1d */ /* 0x000fe20000010000 */
[----:B------:R-:W-:Y:S02]  /*2d10*/  ISETP.NE.AND P0, PT, R50, RZ, PT ;  /* 0x000000ff3200720c */ /* 0x000fe40003f05270 */
[----:B-1----:R-:W-:-:S03]  /*2d20*/  SHF.R.U32.HI R28, RZ, UR5, R27 ;  /* 0x00000005ff1c7c19 */ /* 0x002fc6000801161b */
[----:B------:R-:W-:Y:S01]  /*2d30*/  BSSY.RECONVERGENT B0, `(.L_x_31) ;  /* 0x0000028000007945 */ /* 0x000fe20003800200 */
[----:B------:R-:W-:Y:S01]  /*2d40*/  LOP3.LUT R28, R28, UR4, RZ, 0x30, !PT ;  /* 0x000000041c1c7c12 */ /* 0x000fe2000f8e30ff */
[----:B0-----:R-:W0:Y:S06]  /*2d50*/  LDS R15, [R15+0x3410] ;  /* 0x003410000f0f7984 */ /* 0x001e2c0000000800 */
[----:B------:R-:W-:Y:S05]  /*2d60*/  @P0 BRA `(.L_x_32) ;  /* 0x0000000000900947 */ /* 0x000fea0003800000 */
[----:B------:R-:W0:Y:S04]  /*2d70*/  LDS R14, [R51] ;  /* 0x00000000330e7984 */ /* 0x000e280000000800 */
[----:B------:R-:W1:Y:S04]  /*2d80*/  LDS R30, [R51+0x400] ;  /* 0x00040000331e7984 */ /* 0x000e680000000800 */
[----:B------:R-:W2:Y:S04]  /*2d90*/  LDS R32, [R51+0x800] ;  /* 0x0008000033207984 */ /* 0x000ea80000000800 */
[----:B------:R-:W3:Y:S04]  /*2da0*/  LDS R34, [R51+0xc00] ;  /* 0x000c000033227984 */ /* 0x000ee80000000800 */
[----:B------:R-:W4:Y:S04]  /*2db0*/  LDS R36, [R51+0x1000] ;  /* 0x0010000033247984 */ /* 0x000f280000000800 */
[----:B------:R-:W5:Y:S04]  /*2dc0*/  LDS R38, [R51+0x1400] ;  /* 0x0014000033267984 */ /* 0x000f680000000800 */
[----:B------:R-:W5:Y:S04]  /*2dd0*/  LDS R40, [R51+0x1800] ;  /* 0x0018000033287984 */ /* 0x000f680000000800 */
[----:B------:R-:W5:Y:S04]  /*2de0*/  LDS R44, [R51+0x1c00] ;  /* 0x001c0000332c7984 */ /* 0x000f680000000800 */
[----:B------:R-:W5:Y:S04]  /*2df0*/  LDS R46, [R51+0x2000] ;  /* 0x00200000332e7984 */ /* 0x000f680000000800 */
[----:B------:R-:W5:Y:S04]  /*2e00*/  LDS R58, [R51+0x2400] ;  /* 0x00240000333a7984 */ /* 0x000f680000000800 */
[----:B------:R-:W5:Y:S01]  /*2e10*/  LDS R60, [R51+0x2800] ;  /* 0x00280000333c7984 */ /* 0x000f620000000800 */
[----:B0-----:R-:W-:-:S03]  /*2e20*/  IMAD.IADD R14, R15, 0x1, R14 ;  /* 0x000000010f0e7824 */ /* 0x001fc600078e020e */
[----:B------:R-:W0:Y:S01]  /*2e30*/  LDS R62, [R51+0x2c00] ;  /* 0x002c0000333e7984 */ /* 0x000e220000000800 */
[C---:B-1----:R-:W-:Y:S02]  /*2e40*/  IMAD.IADD R30, R15.reuse, 0x1, R30 ;  /* 0x000000010f1e7824 */ /* 0x042fe400078e021e */
[C---:B--2---:R-:W-:Y:S01]  /*2e50*/  IMAD.IADD R32, R15.reuse, 0x1, R32 ;  /* 0x000000010f207824 */ /* 0x044fe200078e0220 */
[----:B------:R1:W-:Y:S01]  /*2e60*/  STS [R51], R14 ;  /* 0x0000000e33007388 */ /* 0x0003e20000000800 */
[----:B---3--:R-:W-:-:S03]  /*2e70*/  IMAD.IADD R34, R15, 0x1, R34 ;  /* 0x000000010f227824 */ /* 0x008fc600078e0222 */
[----:B------:R1:W-:Y:S01]  /*2e80*/  STS [R51+0x400], R30 ;  /* 0x0004001e33007388 */ /* 0x0003e20000000800 */
[----:B----4-:R-:W-:-:S03]  /*2e90*/  IMAD.IADD R36, R15, 0x1, R36 ;  /* 0x000000010f247824 */ /* 0x010fc600078e0224 */
[----:B------:R1:W-:Y:S01]  /*2ea0*/  STS [R51+0x800], R32 ;  /* 0x0008002033007388 */ /* 0x0003e20000000800 */
[----:B-----5:R-:W-:-:S03]  /*2eb0*/  IMAD.IADD R38, R15, 0x1, R38 ;  /* 0x000000010f267824 */ /* 0x020fc600078e0226 */
[----:B------:R1:W-:Y:S01]  /*2ec0*/  STS [R51+0xc00], R34 ;  /* 0x000c002233007388 */ /* 0x0003e20000000800 */
[----:B------:R-:W-:-:S03]  /*2ed0*/  IMAD.IADD R40, R15, 0x1, R40 ;  /* 0x000000010f287824 */ /* 0x000fc600078e0228 */
        /* <DEDUP_REMOVED lines=9> */
[----:B0-----:R-:W-:-:S03]  /*2f70*/  IMAD.IADD R62, R15, 0x1, R62 ;  /* 0x000000010f3e7824 */ /* 0x001fc600078e023e */
[----:B------:R1:W-:Y:S04]  /*2f80*/  STS [R51+0x2400], R58 ;  /* 0x0024003a33007388 */ /* 0x0003e80000000800 */
[----:B------:R1:W-:Y:S04]  /*2f90*/  STS [R51+0x2800], R60 ;  /* 0x0028003c33007388 */ /* 0x0003e80000000800 */
[----:B------:R1:W-:Y:S02]  /*2fa0*/  STS [R51+0x2c00], R62 ;  /* 0x002c003e33007388 */ /* 0x0003e40000000800 */
.L_x_32:
[----:B------:R-:W-:Y:S05]  /*2fb0*/  BSYNC.RECONVERGENT B0 ;  /* 0x0000000000007941 */ /* 0x000fea0003800200 */
.L_x_31:
[----:B------:R-:W-:Y:S01]  /*2fc0*/  BAR.SYNC.DEFER_BLOCKING 0x0 ;  /* 0x0000000000007b1d */ /* 0x000fe20000010000 */
[----:B------:R-:W-:Y:S01]  /*2fd0*/  R2P PR, R28, 0x7f ;  /* 0x0000007f1c007804 */ /* 0x000fe20000000000 */
[----:B------:R-:W-:-:S04]  /*2fe0*/  IMAD.MOV.U32 R47, RZ, RZ, RZ ;  /* 0x000000ffff2f7224 */ /* 0x000fc800078e00ff */
[----:B------:R-:W-:Y:S08]  /*2ff0*/  BSSY.RECONVERGENT B0, `(.L_x_33) ;  /* 0x0000024000007945 */ /* 0x000ff00003800200 */
[----:B-1----:R-:W-:Y:S02]  /*3000*/  VOTE.ANY R14, PT, P0 ;  /* 0x00000000000e7806 */ /* 0x002fe400000e0100 */
[----:B------:R-:W-:-:S02]  /*3010*/  VOTE.ANY R29, PT, P1 ;  /* 0x00000000001d7806 */ /* 0x000fc400008e0100 */
[----:B------:R-:W-:Y:S02]  /*3020*/  @!P0 LOP3.LUT R14, RZ, R14, RZ, 0x33, !PT ;  /* 0x0000000eff0e8212 */ /* 0x000fe400078e33ff */
[----:B------:R-:W-:Y:S02]  /*3030*/  VOTE.ANY R31, PT, P2 ;  /* 0x00000000001f7806 */ /* 0x000fe400010e0100 */
[----:B------:R-:W-:Y:S02]  /*3040*/  @!P1 LOP3.LUT R29, RZ, R29, RZ, 0x33, !PT ;  /* 0x0000001dff1d9212 */ /* 0x000fe400078e33ff */
[----:B------:R-:W-:Y:S02]  /*3050*/  VOTE.ANY R33, PT, P3 ;  /* 0x0000000000217806 */ /* 0x000fe400018e0100 */
[----:B------:R-:W-:Y:S02]  /*3060*/  @!P2 LOP3.LUT R31, RZ, R31, RZ, 0x33, !PT ;  /* 0x0000001fff1fa212 */ /* 0x000fe400078e33ff */
[----:B------:R-:W-:-:S02]  /*3070*/  LOP3.LUT R14, R29, R14, RZ, 0xc0, !PT ;  /* 0x0000000e1d0e7212 */ /* 0x000fc400078ec0ff */
[----:B------:R-:W-:Y:S02]  /*3080*/  @!P3 LOP3.LUT R33, RZ, R33, RZ, 0x33, !PT ;  /* 0x00000021ff21b212 */ /* 0x000fe400078e33ff */
[----:B------:R-:W-:Y:S02]  /*3090*/  LOP3.LUT R14, R31, R14, RZ, 0xc0, !PT ;  /* 0x0000000e1f0e7212 */ /* 0x000fe400078ec0ff */
[----:B------:R-:W-:Y:S02]  /*30a0*/  VOTE.ANY R29, PT, P4 ;  /* 0x00000000001d7806 */ /* 0x000fe400020e0100 */
[----:B------:R-:W-:Y:S02]  /*30b0*/  LOP3.LUT R14, R33, R14, RZ, 0xc0, !PT ;  /* 0x0000000e210e7212 */ /* 0x000fe400078ec0ff */
[----:B------:R-:W-:Y:S02]  /*30c0*/  @!P4 LOP3.LUT R29, RZ, R29, RZ, 0x33, !PT ;  /* 0x0000001dff1dc212 */ /* 0x000fe400078e33ff */
[----:B------:R-:W-:-:S02]  /*30d0*/  VOTE.ANY R31, PT, P5 ;  /* 0x00000000001f7806 */ /* 0x000fc400028e0100 */
[----:B------:R-:W-:Y:S01]  /*30e0*/  LOP3.LUT R14, R29, R14, RZ, 0xc0, !PT ;  /* 0x0000000e1d0e7212 */ /* 0x000fe200078ec0ff */
[----:B------:R-:W-:Y:S01]  /*30f0*/  IMAD.SHL.U32 R29, R3, 0x20, RZ ;  /* 0x00000020031d7824 */ /* 0x000fe200078e00ff */
[----:B------:R-:W-:Y:S02]  /*3100*/  LOP3.LUT P0, RZ, R28, 0x80, RZ, 0xc0, !PT ;  /* 0x000000801cff7812 */ /* 0x000fe4000780c0ff */
[----:B------:R-:W-:Y:S02]  /*3110*/  @!P5 LOP3.LUT R31, RZ, R31, RZ, 0x33, !PT ;  /* 0x0000001fff1fd212 */ /* 0x000fe400078e33ff */
[----:B------:R-:W-:Y:S02]  /*3120*/  VOTE.ANY R30, PT, P6 ;  /* 0x00000000001e7806 */ /* 0x000fe400030e0100 */
[----:B------:R-:W-:Y:S02]  /*3130*/  LOP3.LUT R31, R31, R14, RZ, 0xc0, !PT ;  /* 0x0000000e1f1f7212 */ /* 0x000fe400078ec0ff */
[----:B------:R-:W1:Y:S01]  /*3140*/  S2R R14, SR_LEMASK ;  /* 0x00000000000e7919 */ /* 0x000e620000003a00 */
[----:B------:R-:W-:-:S04]  /*3150*/  @!P6 LOP3.LUT R30, RZ, R30, RZ, 0x33, !PT ;  /* 0x0000001eff1ee212 */ /* 0x000fc800078e33ff */
[----:B------:R-:W-:Y:S02]  /*3160*/  VOTE.ANY R32, PT, P0 ;  /* 0x0000000000207806 */ /* 0x000fe400000e0100 */
[----:B------:R-:W-:Y:S02]  /*3170*/  LOP3.LUT R31, R30, R31, RZ, 0xc0, !PT ;  /* 0x0000001f1e1f7212 */ /* 0x000fe400078ec0ff */
[----:B------:R-:W-:Y:S02]  /*3180*/  @!P0 LOP3.LUT R32, RZ, R32, RZ, 0x33, !PT ;  /* 0x00000020ff208212 */ /* 0x000fe400078e33ff */
[----:B------:R-:W-:Y:S02]  /*3190*/  LOP3.LUT R30, R29, 0x7c00, RZ, 0xc0, !PT ;  /* 0x00007c001d1e7812 */ /* 0x000fe400078ec0ff */
[----:B------:R-:W-:-:S03]  /*31a0*/  LOP3.LUT R31, R32, R31, RZ, 0xc0, !PT ;  /* 0x0000001f201f7212 */ /* 0x000fc600078ec0ff */
[----:B------:R-:W-:Y:S01]  /*31b0*/  IMAD.IADD R29, R7, 0x1, R30 ;  /* 0x00000001071d7824 */ /* 0x000fe200078e021e */
[----:B------:R-:W2:Y:S01]  /*31c0*/  FLO.U32 R32, R31 ;  /* 0x0000001f00207300 */ /* 0x000ea200000e0000 */
[----:B-1----:R-:W-:Y:S02]  /*31d0*/  LOP3.LUT R44, R14, R31, RZ, 0xc0, !PT ;  /* 0x0000001f0e2c7212 */ /* 0x002fe400078ec0ff */
[----:B--2---:R-:W-:-:S05]  /*31e0*/  ISETP.NE.AND P0, PT, R24, R32, PT ;  /* 0x000000201800720c */ /* 0x004fca0003f05270 */
[----:B------:R-:W1:Y:S08]  /*31f0*/  POPC R44, R44 ;  /* 0x0000002c002c7309 */ /* 0x000e700000000000 */
[----:B------:R-:W-:Y:S05]  /*3200*/  @P0 BRA `(.L_x_34) ;  /* 0x0000000000080947 */ /* 0x000fea0003800000 */
[----:B------:R-:W-:-:S06]  /*3210*/  IMAD R47, R28, 0x4, R29 ;  /* 0x000000041c2f7824 */ /* 0x000fcc00078e021d */
[----:B-1----:R2:W3:Y:S02]  /*3220*/  ATOMS.ADD R47, [R47], R44 ;  /* 0x0000002c2f2f738c */ /* 0x0024e40000000000 */
.L_x_34:
[----:B------:R-:W-:Y:S05]  /*3230*/  BSYNC.RECONVERGENT B0 ;  /* 0x0000000000007941 */ /* 0x000fea0003800200 */
.L_x_33:
[----:B------:R-:W-:Y:S01]  /*3240*/  R2P PR, R52, 0x7f ;  /* 0x0000007f34007804 */ /* 0x000fe20000000000 */
[----:B---3--:R3:W4:Y:S01]  /*3250*/  SHFL.IDX PT, R47, R47, R32, 0x1f ;  /* 0x00001f202f2f7589 */ /* 0x00872200000e0000 */
[----:B------:R-:W-:Y:S01]  /*3260*/  BSSY.RECONVERGENT B0, `(.L_x_35) ;  /* 0x0000021000007945 */ /* 0x000fe20003800200 */
[----:B------:R-:W-:-:S10]  /*3270*/  IMAD.MOV.U32 R49, RZ, RZ, RZ ;  /* 0x000000ffff317224 */ /* 0x000fd400078e00ff */
[----:B------:R-:W-:Y:S02]  /*3280*/  VOTE.ANY R28, PT, P0 ;  /* 0x00000000001c7806 */ /* 0x000fe400000e0100 */
[----:B------:R-:W-:Y:S02]  /*3290*/  VOTE.ANY R31, PT, P1 ;  /* 0x00000000001f7806 */ /* 0x000fe400008e0100 */
[----:B------:R-:W-:Y:S02]  /*32a0*/  @!P0 LOP3.LUT R28, RZ, R28, RZ, 0x33, !PT ;  /* 0x0000001cff1c8212 */ /* 0x000fe400078e33ff */
[----:B------:R-:W-:Y:S02]  /*32b0*/  VOTE.ANY R33, PT, P2 ;  /* 0x0000000000217806 */ /* 0x000fe400010e0100 */
[----:B------:R-:W-:Y:S02]  /*32c0*/  @!P1 LOP3.LUT R31, RZ, R31, RZ, 0x33, !PT ;  /* 0x0000001fff1f9212 */ /* 0x000fe400078e33ff */
[----:B------:R-:W-:-:S02]  /*32d0*/  @!P2 LOP3.LUT R33, RZ, R33, RZ, 0x33, !PT ;  /* 0x00000021ff21a212 */ /* 0x000fc400078e33ff */
[----:B------:R-:W-:Y:S02]  /*32e0*/  LOP3.LUT R28, R31, R28, RZ, 0xc0, !PT ;  /* 0x0000001c1f1c7212 */ /* 0x000fe400078ec0ff */
[----:B------:R-:W-:Y:S02]  /*32f0*/  VOTE.ANY R31, PT, P3 ;  /* 0x00000000001f7806 */ /* 0x000fe400018e0100 */
[----:B------:R-:W-:Y:S02]  /*3300*/  LOP3.LUT R28, R33, R28, RZ, 0xc0, !PT ;  /* 0x0000001c211c7212 */ /* 0x000fe400078ec0ff */
[----:B------:R-:W-:Y:S02]  /*3310*/  LOP3.LUT P0, RZ, R52, 0x80, RZ, 0xc0, !PT ;  /* 0x0000008034ff7812 */ /* 0x000fe4000780c0ff */
[----:B------:R-:W-:Y:S02]  /*3320*/  VOTE.ANY R33, PT, P4 ;  /* 0x0000000000217806 */ /* 0x000fe400020e0100 */
[----:B------:R-:W-:-:S02]  /*3330*/  @!P3 LOP3.LUT R31, RZ, R31, RZ, 0x33, !PT ;  /* 0x0000001fff1fb212 */ /* 0x000fc400078e33ff */
[----:B------:R-:W-:Y:S02]  /*3340*/  @!P4 LOP3.LUT R33, RZ, R33, RZ, 0x33, !PT ;  /* 0x00000021ff21c212 */ /* 0x000fe400078e33ff */
[----:B------:R-:W-:Y:S02]  /*3350*/  LOP3.LUT R28, R31, R28, RZ, 0xc0, !PT ;  /* 0x0000001c1f1c7212 */ /* 0x000fe400078ec0ff */
[----:B------:R-:W-:Y:S02]  /*3360*/  VOTE.ANY R31, PT, P5 ;  /* 0x00000000001f7806 */ /* 0x000fe400028e0100 */
[----:B------:R-:W-:Y:S02]  /*3370*/  LOP3.LUT R28, R33, R28, RZ, 0xc0, !PT ;  /* 0x0000001c211c7212 */ /* 0x000fe400078ec0ff */
[----:B------:R-:W-:Y:S02]  /*3380*/  VOTE.ANY R33, PT, P6 ;  /* 0x0000000000217806 */ /* 0x000fe400030e0100 */
[----:B------:R-:W-:-:S02]  /*3390*/  @!P5 LOP3.LUT R31, RZ, R31, RZ, 0x33, !PT ;  /* 0x0000001fff1fd212 */ /* 0x000fc400078e33ff */
[----:B------:R-:W-:Y:S02]  /*33a0*/  VOTE.ANY R35, PT, P0 ;  /* 0x0000000000237806 */ /* 0x000fe400000e0100 */
[----:B------:R-:W-:Y:S02]  /*33b0*/  @!P6 LOP3.LUT R33, RZ, R33, RZ, 0x33, !PT ;  /* 0x00000021ff21e212 */ /* 0x000fe400078e33ff */
[----:B------:R-:W-:Y:S02]  /*33c0*/  LOP3.LUT R28, R31, R28, RZ, 0xc0, !PT ;  /* 0x0000001c1f1c7212 */ /* 0x000fe400078ec0ff */
[----:B------:R-:W-:Y:S02]  /*33d0*/  @!P0 LOP3.LUT R35, RZ, R35, RZ, 0x33, !PT ;  /* 0x00000023ff238212 */ /* 0x000fe400078e33ff */
[----:B------:R-:W-:-:S04]  /*33e0*/  LOP3.LUT R28, R33, R28, RZ, 0xc0, !PT ;  /* 0x0000001c211c7212 */ /* 0x000fc800078ec0ff */
[----:B------:R-:W-:-:S04]  /*33f0*/  LOP3.LUT R35, R35, R28, RZ, 0xc0, !PT ;  /* 0x0000001c23237212 */ /* 0x000fc800078ec0ff */
[----:B------:R-:W5:Y:S01]  /*3400*/  FLO.U32 R30, R35 ;  /* 0x00000023001e7300 */ /* 0x000f6200000e0000 */
[----:B------:R-:W-:-:S07]  /*3410*/  LOP3.LUT R46, R14, R35, RZ, 0xc0, !PT ;  /* 0x000000230e2e7212 */ /* 0x000fce00078ec0ff */
[----:B------:R-:W0:Y:S01]  /*3420*/  POPC R46, R46 ;  /* 0x0000002e002e7309 */ /* 0x000e220000000000 */
[----:B-----5:R-:W-:-:S13]  /*3430*/  ISETP.NE.AND P0, PT, R24, R30, PT ;  /* 0x0000001e1800720c */ /* 0x020fda0003f05270 */
[----:B0--34-:R-:W-:Y:S05]  /*3440*/  @P0 BRA `(.L_x_36) ;  /* 0x0000000000080947 */ /* 0x019fea0003800000 */
[----:B------:R-:W-:-:S06]  /*3450*/  IMAD R49, R52, 0x4, R29 ;  /* 0x0000000434317824 */ /* 0x000fcc00078e021d */
[----:B------:R0:W3:Y:S02]  /*3460*/  ATOMS.ADD R49, [R49], R46 ;  /* 0x0000002e3131738c */ /* 0x0000e40000000000 */
.L_x_36:
[----:B------:R-:W-:Y:S05]  /*3470*/  BSYNC.RECONVERGENT B0 ;  /* 0x0000000000007941 */ /* 0x000fea0003800200 */
.L_x_35:
        /* <DEDUP_REMOVED lines=35> */
.L_x_38:
[----:B------:R-:W-:Y:S05]  /*36b0*/  BSYNC.RECONVERGENT B0 ;  /* 0x0000000000007941 */ /* 0x000fea0003800200 */
.L_x_37:
        /* <DEDUP_REMOVED lines=27> */
[----:B------:R-:W-:Y:S02]  /*3870*/  LOP3.LUT R35, R35, R28, RZ, 0xc0, !PT ;  /* 0x0000001c23237212 */ /* 0x000fe400078ec0ff */
[----:B------:R-:W-:Y:S02]  /*3880*/  SHF.R.U32.HI R28, RZ, UR5, R23 ;  /* 0x00000005ff1c7c19 */ /* 0x000fe40008011617 */
[----:B------:R-:W5:Y:S01]  /*3890*/  FLO.U32 R39, R35 ;  /* 0x0000002300277300 */ /* 0x000f6200000e0000 */
[----:B------:R-:W-:Y:S02]  /*38a0*/  LOP3.LUT R53, R14, R35, RZ, 0xc0, !PT ;  /* 0x000000230e357212 */ /* 0x000fe400078ec0ff */
[----:B------:R-:W-:-:S05]  /*38b0*/  LOP3.LUT R30, R28, UR4, RZ, 0x30, !PT ;  /* 0x000000041c1e7c12 */ /* 0x000fca000f8e30ff */
[----:B------:R-:W0:Y:S01]  /*38c0*/  POPC R53, R53 ;  /* 0x0000003500357309 */ /* 0x000e220000000000 */
[----:B-----5:R-:W-:-:S13]  /*38d0*/  ISETP.NE.AND P0, PT, R24, R39, PT ;  /* 0x000000271800720c */ /* 0x020fda0003f05270 */
[----:B0--34-:R-:W-:Y:S05]  /*38e0*/  @P0 BRA `(.L_x_40) ;  /* 0x0000000000080947 */ /* 0x019fea0003800000 */
[----:B------:R-:W-:-:S05]  /*38f0*/  IMAD R48, R48, 0x4, R29 ;  /* 0x0000000430307824 */ /* 0x000fca00078e021d */
[----:B------:R0:W3:Y:S02]  /*3900*/  ATOMS.ADD R56, [R48], R53 ;  /* 0x000000353038738c */ /* 0x0000e40000000000 */
.L_x_40:
[----:B------:R-:W-:Y:S05]  /*3910*/  BSYNC.RECONVERGENT B0 ;  /* 0x0000000000007941 */ /* 0x000fea0003800200 */
.L_x_39:
        /* <DEDUP_REMOVED lines=30> */
[----:B0-----:R-:W-:Y:S02]  /*3b00*/  LOP3.LUT R48, R14, R35, RZ, 0xc0, !PT ;  /* 0x000000230e307212 */ /* 0x001fe400078ec0ff */
[----:B------:R-:W-:-:S05]  /*3b10*/  LOP3.LUT R34, R28, UR4, RZ, 0x30, !PT ;  /* 0x000000041c227c12 */ /* 0x000fca000f8e30ff */
[----:B------:R-:W0:Y:S01]  /*3b20*/  POPC R48, R48 ;  /* 0x0000003000307309 */ /* 0x000e220000000000 */
[----:B-----5:R-:W-:-:S13]  /*3b30*/  ISETP.NE.AND P0, PT, R24, R32, PT ;  /* 0x000000201800720c */ /* 0x020fda0003f05270 */
[----:B0--34-:R-:W-:Y:S05]  /*3b40*/  @P0 BRA `(.L_x_42) ;  /* 0x0000000000080947 */ /* 0x019fea0003800000 */
[----:B------:R-:W-:-:S06]  /*3b50*/  IMAD R45, R30, 0x4, R29 ;  /* 0x000000041e2d7824 */ /* 0x000fcc00078e021d */
[----:B------:R0:W3:Y:S02]  /*3b60*/  ATOMS.ADD R45, [R45], R48 ;  /* 0x000000302d2d738c */ /* 0x0000e40000000000 */
.L_x_42:
[----:B------:R-:W-:Y:S05]  /*3b70*/  BSYNC.RECONVERGENT B0 ;  /* 0x0000000000007941 */ /* 0x000fea0003800200 */
.L_x_41:
        /* <DEDUP_REMOVED lines=35> */
[----:B------:R-:W-:-:S06]  /*3db0*/  IMAD R36, R34, 0x4, R29 ;  /* 0x0000000422247824 */ /* 0x000fcc00078e021d */
[----:B------:R0:W3:Y:S02]  /*3dc0*/  ATOMS.ADD R36, [R36], R37 ;  /* 0x000000252424738c */ /* 0x0000e40000000000 */
.L_x_44:
[----:B------:R-:W-:Y:S05]  /*3dd0*/  BSYNC.RECONVERGENT B0 ;  /* 0x0000000000007941 */ /* 0x000fea0003800200 */
.L_x_43:
        /* <DEDUP_REMOVED lines=37> */
.L_x_46:
[----:B------:R-:W-:Y:S05]  /*4030*/  BSYNC.RECONVERGENT B0 ;  /* 0x0000000000007941 */ /* 0x000fea0003800200 */
.L_x_45:
        /* <DEDUP_REMOVED lines=37> */
.L_x_48:
[----:B------:R-:W-:Y:S05]  /*4290*/  BSYNC.RECONVERGENT B0 ;  /* 0x0000000000007941 */ /* 0x000fea0003800200 */
.L_x_47:
[----:B------:R-:W-:Y:S01]  /*42a0*/  R2P PR, R40, 0x7f ;  /* 0x0000007f28007804 */ /* 0x000fe20000000000 */
[----:B---3--:R3:W4:Y:S01]  /*42b0*/  SHFL.IDX PT, R32, R32, R55, 0x1f ;  /* 0x00001f3720207589 */ /* 0x00872200000e0000 */
[----:B------:R-:W-:Y:S01]  /*42c0*/  SHF.R.U32.HI R38, RZ, UR5, R12 ;  /* 0x00000005ff267c19 */ /* 0x000fe2000801160c */
[----:B------:R-:W-:Y:S01]  /*42d0*/  BSSY.RECONVERGENT B0, `(.L_x_49) ;  /* 0x0000022000007945 */ /* 0x000fe20003800200 */
[----:B------:R-:W-:Y:S02]  /*42e0*/  IMAD.MOV.U32 R30, RZ, RZ, RZ ;  /* 0x000000ffff1e7224 */ /* 0x000fe400078e00ff */
[----:B------:R-:W-:-:S07]  /*42f0*/  LOP3.LUT R38, R38, UR4, RZ, 0x30, !PT ;  /* 0x0000000426267c12 */ /* 0x000fce000f8e30ff */
        /* <DEDUP_REMOVED lines=31> */
.L_x_50:
[----:B------:R-:W-:Y:S05]  /*44f0*/  BSYNC.RECONVERGENT B0 ;  /* 0x0000000000007941 */ /* 0x000fea0003800200 */
.L_x_49:
        /* <DEDUP_REMOVED lines=9> */
[----:B------:R-:W-:Y:S02]  /*4590*/  @!P1 LOP3.LUT R39, RZ, R39, RZ, 0x33, !PT ;  /* 0x00000027ff279212 */ /* 0x000fe400078e33ff */
[----:B------:R-:W-:Y:S02]  /*45a0*/  VOTE.ANY R55, PT, P2 ;  /* 0x0000000000377806 */ /* 0x000fe400010e0100 */
[----:B------:R-:W-:-:S02]  /*45b0*/  LOP3.LUT R28, R39, R28, RZ, 0xc0, !PT ;  /* 0x0000001c271c7212 */ /* 0x000fc400078ec0ff */
[----:B------:R-:W-:Y:S02]  /*45c0*/  VOTE.ANY R39, PT, P3 ;  /* 0x0000000000277806 */ /* 0x000fe400018e0100 */
[----:B------:R-:W-:Y:S02]  /*45d0*/  @!P2 LOP3.LUT R55, RZ, R55, RZ, 0x33, !PT ;  /* 0x00000037ff37a212 */ /* 0x000fe400078e33ff */
[----:B------:R-:W-:Y:S02]  /*45e0*/  @!P3 LOP3.LUT R39, RZ, R39, RZ, 0x33, !PT ;  /* 0x00000027ff27b212 */ /* 0x000fe400078e33ff */
[----:B------:R-:W-:Y:S02]  /*45f0*/  LOP3.LUT R28, R55, R28, RZ, 0xc0, !PT ;  /* 0x0000001c371c7212 */ /* 0x000fe400078ec0ff */
[----:B------:R-:W-:Y:S02]  /*4600*/  LOP3.LUT P0, RZ, R38, 0x80, RZ, 0xc0, !PT ;  /* 0x0000008026ff7812 */ /* 0x000fe4000780c0ff */
[----:B------:R-:W-:-:S02]  /*4610*/  VOTE.ANY R55, PT, P4 ;  /* 0x0000000000377806 */ /* 0x000fc400020e0100 */
[----:B------:R-:W-:Y:S02]  /*4620*/  LOP3.LUT R28, R39, R28, RZ, 0xc0, !PT ;  /* 0x0000001c271c7212 */ /* 0x000fe400078ec0ff */
[----:B------:R-:W-:Y:S02]  /*4630*/  VOTE.ANY R39, PT, P5 ;  /* 0x0000000000277806 */ /* 0x000fe400028e0100 */
[----:B------:R-:W-:Y:S02]  /*4640*/  @!P4 LOP3.LUT R55, RZ, R55, RZ, 0x33, !PT ;  /* 0x00000037ff37c212 */ /* 0x000fe400078e33ff */
[----:B------:R-:W-:Y:S02]  /*4650*/  @!P5 LOP3.LUT R39, RZ, R39, RZ, 0x33, !PT ;  /* 0x00000027ff27d212 */ /* 0x000fe400078e33ff */
[----:B------:R-:W-:Y:S02]  /*4660*/  LOP3.LUT R28, R55, R28, RZ, 0xc0, !PT ;  /* 0x0000001c371c7212 */ /* 0x000fe400078ec0ff */
[----:B------:R-:W-:-:S02]  /*4670*/  VOTE.ANY R55, PT, P6 ;  /* 0x0000000000377806 */ /* 0x000fc400030e0100 */
[----:B------:R-:W-:Y:S02]  /*4680*/  LOP3.LUT R28, R39, R28, RZ, 0xc0, !PT ;  /* 0x0000001c271c7212 */ /* 0x000fe400078ec0ff */
[----:B------:R-:W-:Y:S02]  /*4690*/  VOTE.ANY R39, PT, P0 ;  /* 0x0000000000277806 */ /* 0x000fe400000e0100 */
[----:B------:R-:W-:Y:S02]  /*46a0*/  @!P6 LOP3.LUT R55, RZ, R55, RZ, 0x33, !PT ;  /* 0x00000037ff37e212 */ /* 0x000fe400078e33ff */
        /* <DEDUP_REMOVED lines=8> */
[----:B------:R-:W-:-:S05]  /*4730*/  IMAD R43, R38, 0x4, R29 ;  /* 0x00000004262b7824 */ /* 0x000fca00078e021d */
[----:B------:R0:W3:Y:S02]  /*4740*/  ATOMS.ADD R60, [R43], R28 ;  /* 0x0000001c2b3c738c */ /* 0x0000e40000000000 */
.L_x_52:
[----:B------:R-:W-:Y:S05]  /*4750*/  BSYNC.RECONVERGENT B0 ;  /* 0x0000000000007941 */ /* 0x000fea0003800200 */
.L_x_51:
[----:B------:R-:W-:Y:S01]  /*4760*/  R2P PR, R40, 0x7f ;  /* 0x0000007f28007804 */ /* 0x000fe20000000000 */
[----:B---3--:R3:W4:Y:S01]  /*4770*/  SHFL.IDX PT, R39, R60, R39, 0x1f ;  /* 0x00001f273c277589 */ /* 0x00872200000e0000 */
[----:B------:R-:W-:Y:S01]  /*4780*/  SHF.R.U32.HI R58, RZ, UR5, R16 ;  /* 0x00000005ff3a7c19 */ /* 0x000fe20008011610 */
[----:B------:R-:W-:Y:S01]  /*4790*/  BSSY.RECONVERGENT B0, `(.L_x_53) ;  /* 0x0000022000007945 */ /* 0x000fe20003800200 */
[----:B------:R-:W-:Y:S02]  /*47a0*/  IMAD.MOV.U32 R64, RZ, RZ, RZ ;  /* 0x000000ffff407224 */ /* 0x000fe400078e00ff */
[----:B------:R-:W-:-:S07]  /*47b0*/  LOP3.LUT R58, R58, UR4, RZ, 0x30, !PT ;  /* 0x000000043a3a7c12 */ /* 0x000fce000f8e30ff */
[----:B------:R-:W-:Y:S02]  /*47c0*/  VOTE.ANY R38, PT, P0 ;  /* 0x0000000000267806 */ /* 0x000fe400000e0100 */
[----:B0-----:R-:W-:Y:S02]  /*47d0*/  VOTE.ANY R43, PT, P1 ;  /* 0x00000000002b7806 */ /* 0x001fe400008e0100 */
[----:B------:R-:W-:Y:S02]  /*47e0*/  @!P0 LOP3.LUT R38, RZ, R38, RZ, 0x33, !PT ;  /* 0x00000026ff268212 */ /* 0x000fe400078e33ff */
[----:B------:R-:W-:Y:S02]  /*47f0*/  @!P1 LOP3.LUT R43, RZ, R43, RZ, 0x33, !PT ;  /* 0x0000002bff2b9212 */ /* 0x000fe400078e33ff */
[----:B------:R-:W-:Y:S02]  /*4800*/  LOP3.LUT P0, RZ, R40, 0x80, RZ, 0xc0, !PT ;  /* 0x0000008028ff7812 */ /* 0x000fe4000780c0ff */
[----:B------:R-:W-:-:S02]  /*4810*/  LOP3.LUT R38, R43, R38, RZ, 0xc0, !PT ;  /* 0x000000262b267212 */ /* 0x000fc400078ec0ff */
[----:B------:R-:W-:-:S04]  /*4820*/  VOTE.ANY R43, PT, P2 ;  /* 0x00000000002b7806 */ /* 0x000fc800010e0100 */
[----:B------:R-:W-:-:S04]  /*4830*/  @!P2 LOP3.LUT R43, RZ, R43, RZ, 0x33, !PT ;  /* 0x0000002bff2ba212 */ /* 0x000fc800078e33ff */
[----:B------:R-:W-:Y:S02]  /*4840*/  LOP3.LUT R38, R43, R38, RZ, 0xc0, !PT ;  /* 0x000000262b267212 */ /* 0x000fe400078ec0ff */
        /* <DEDUP_REMOVED lines=14> */
[----:B------:R-:W-:-:S04]  /*4930*/  LOP3.LUT R55, R43, R38, RZ, 0xc0, !PT ;  /* 0x000000262b377212 */ /* 0x000fc800078ec0ff */
[----:B------:R-:W0:Y:S01]  /*4940*/  FLO.U32 R43, R55 ;  /* 0x00000037002b7300 */ /* 0x000e2200000e0000 */
[----:B------:R-:W-:-:S07]  /*4950*/  LOP3.LUT R38, R14, R55, RZ, 0xc0, !PT ;  /* 0x000000370e267212 */ /* 0x000fce00078ec0ff */
[----:B------:R-:W1:Y:S01]  /*4960*/  POPC R38, R38 ;  /* 0x0000002600267309 */ /* 0x000e620000000000 */
[----:B0-----:R-:W-:-:S13]  /*4970*/  ISETP.NE.AND P0, PT, R24, R43, PT ;  /* 0x0000002b1800720c */ /* 0x001fda0003f05270 */
[----:B-1-34-:R-:W-:Y:S05]  /*4980*/  @P0 BRA `(.L_x_54) ;  /* 0x0000000000080947 */ /* 0x01afea0003800000 */
[----:B------:R-:W-:-:S05]  /*4990*/  IMAD R55, R40, 0x4, R29 ;  /* 0x0000000428377824 */ /* 0x000fca00078e021d */
[----:B------:R0:W1:Y:S02]  /*49a0*/  ATOMS.ADD R64, [R55], R38 ;  /* 0x000000263740738c */ /* 0x0000640000000000 */
.L_x_54:
[----:B------:R-:W-:Y:S05]  /*49b0*/  BSYNC.RECONVERGENT B0 ;  /* 0x0000000000007941 */ /* 0x000fea0003800200 */
.L_x_53:
[----:B------:R-:W-:Y:S01]  /*49c0*/  R2P PR, R58, 0x7f ;  /* 0x0000007f3a007804 */ /* 0x000fe20000000000 */
[----:B-1----:R1:W3:Y:S01]  /*49d0*/  SHFL.IDX PT, R43, R64, R43, 0x1f ;  /* 0x00001f2b402b7589 */ /* 0x0022e200000e0000 */
        /* <DEDUP_REMOVED lines=30> */
[----:B------:R-:W4:Y:S01]  /*4bc0*/  POPC R40, R40 ;  /* 0x0000002800287309 */ /* 0x000f220000000000 */
[----:B0-----:R-:W-:-:S13]  /*4bd0*/  ISETP.NE.AND P0, PT, R24, R55, PT ;  /* 0x000000371800720c */ /* 0x001fda0003f05270 */
[----:B-1-34-:R-:W-:Y:S05]  /*4be0*/  @P0 BRA `(.L_x_56) ;  /* 0x0000000000080947 */ /* 0x01afea0003800000 */
[----:B------:R-:W-:-:S05]  /*4bf0*/  IMAD R59, R58, 0x4, R29 ;  /* 0x000000043a3b7824 */ /* 0x000fca00078e021d */
[----:B------:R0:W1:Y:S02]  /*4c00*/  ATOMS.ADD R62, [R59], R40 ;  /* 0x000000283b3e738c */ /* 0x0000640000000000 */
.L_x_56:
[----:B------:R-:W-:Y:S05]  /*4c10*/  BSYNC.RECONVERGENT B0 ;  /* 0x0000000000007941 */ /* 0x000fea0003800200 */
.L_x_55:
[----:B------:R-:W-:Y:S01]  /*4c20*/  R2P PR, R60, 0x7f ;  /* 0x0000007f3c007804 */ /* 0x000fe20000000000 */
[----:B--2---:R-:W-:Y:S01]  /*4c30*/  IMAD.IADD R44, R44, 0x1, R47 ;  /* 0x000000012c2c7824 */ /* 0x004fe200078e022f */
[----:B------:R-:W-:Y:S01]  /*4c40*/  BSSY.RECONVERGENT B0, `(.L_x_57) ;  /* 0x0000025000007945 */ /* 0x000fe20003800200 */
[----:B------:R-:W-:Y:S02]  /*4c50*/  IMAD.IADD R46, R46, 0x1, R49 ;  /* 0x000000012e2e7824 */ /* 0x000fe400078e0231 */
[----:B-1----:R1:W2:Y:S01]  /*4c60*/  SHFL.IDX PT, R49, R62, R55, 0x1f ;  /* 0x00001f373e317589 */ /* 0x0022a200000e0000 */
[----:B------:R-:W-:-:S07]  /*4c70*/  IMAD.MOV.U32 R64, RZ, RZ, RZ ;  /* 0x000000ffff407224 */ /* 0x000fce00078e00ff */
[----:B------:R-:W-:Y:S02]  /*4c80*/  VOTE.ANY R58, PT, P0 ;  /* 0x00000000003a7806 */ /* 0x000fe400000e0100 */
[----:B------:R-:W-:Y:S02]  /*4c90*/  VOTE.ANY R47, PT, P1 ;  /* 0x00000000002f7806 */ /* 0x000fe400008e0100 */
        /* <DEDUP_REMOVED lines=22> */
[----:B------:R-:W-:Y:S02]  /*4e00*/  SHF.R.U32.HI R58, RZ, UR5, R6 ;  /* 0x00000005ff3a7c19 */ /* 0x000fe40008011606 */
[----:B0-----:R-:W0:Y:S01]  /*4e10*/  FLO.U32 R59, R61 ;  /* 0x0000003d003b7300 */ /* 0x001e2200000e0000 */
[----:B------:R-:W-:Y:S02]  /*4e20*/  LOP3.LUT R47, R14, R61, RZ, 0xc0, !PT ;  /* 0x0000003d0e2f7212 */ /* 0x000fe400078ec0ff */
[----:B------:R-:W-:-:S05]  /*4e30*/  LOP3.LUT R58, R58, UR4, RZ, 0x30, !PT ;  /* 0x000000043a3a7c12 */ /* 0x000fca000f8e30ff */
[----:B------:R-:W3:Y:S01]  /*4e40*/  POPC R47, R47 ;  /* 0x0000002f002f7309 */ /* 0x000ee20000000000 */
[----:B0-----:R-:W-:-:S13]  /*4e50*/  ISETP.NE.AND P0, PT, R24, R59, PT ;  /* 0x0000003b1800720c */ /* 0x001fda0003f05270 */
[----:B-123--:R-:W-:Y:S05]  /*4e60*/  @P0 BRA `(.L_x_58) ;  /* 0x0000000000080947 */ /* 0x00efea0003800000 */
[----:B------:R-:W-:-:S05]  /*4e70*/  IMAD R60, R60, 0x4, R29 ;  /* 0x000000043c3c7824 */ /* 0x000fca00078e021d */
[----:B------:R0:W1:Y:S02]  /*4e80*/  ATOMS.ADD R64, [R60], R47 ;  /* 0x0000002f3c40738c */ /* 0x0000640000000000 */
.L_x_58:
[----:B------:R-:W-:Y:S05]  /*4e90*/  BSYNC.RECONVERGENT B0 ;  /* 0x0000000000007941 */ /* 0x000fea0003800200 */
.L_x_57:
[----:B------:R-:W-:Y:S01]  /*4ea0*/  R2P PR, R58, 0x7f ;  /* 0x0000007f3a007804 */ /* 0x000fe20000000000 */
[----:B------:R-:W-:Y:S01]  /*4eb0*/  IMAD.IADD R52, R51, 0x1, R52 ;  /* 0x0000000133347824 */ /* 0x000fe200078e0234 */
[----:B-1----:R1:W2:Y:S01]  /*4ec0*/  SHFL.IDX PT, R64, R64, R59, 0x1f ;  /* 0x00001f3b40407589 */ /* 0x0022a200000e0000 */
[----:B------:R-:W-:Y:S01]  /*4ed0*/  BSSY.RECONVERGENT B0, `(.L_x_59) ;  /* 0x0000024000007945 */ /* 0x000fe20003800200 */
[----:B------:R-:W-:Y:S02]  /*4ee0*/  IMAD.IADD R56, R53, 0x1, R56 ;  /* 0x0000000135387824 */ /* 0x000fe400078e0238 */
[----:B------:R-:W-:-:S07]  /*4ef0*/  IMAD.MOV.U32 R62, RZ, RZ, RZ ;  /* 0x000000ffff3e7224 */ /* 0x000fce00078e00ff */
        /* <DEDUP_REMOVED lines=25> */
[----:B------:R-:W0:Y:S01]  /*5090*/  FLO.U32 R55, R61 ;  /* 0x0000003d00377300 */ /* 0x000e2200000e0000 */
[----:B------:R-:W-:Y:S02]  /*50a0*/  LOP3.LUT R51, R14, R61, RZ, 0xc0, !PT ;  /* 0x0000003d0e337212 */ /* 0x000fe400078ec0ff */
[----:B------:R-:W-:-:S05]  /*50b0*/  LOP3.LUT R60, R60, UR4, RZ, 0x30, !PT ;  /* 0x000000043c3c7c12 */ /* 0x000fca000f8e30ff */
[----:B------:R-:W3:Y:S01]  /*50c0*/  POPC R51, R51 ;  /* 0x0000003300337309 */ /* 0x000ee20000000000 */
[----:B0-----:R-:W-:-:S13]  /*50d0*/  ISETP.NE.AND P0, PT, R24, R55, PT ;  /* 0x000000371800720c */ /* 0x001fda0003f05270 */
[----:B-123--:R-:W-:Y:S05]  /*50e0*/  @P0 BRA `(.L_x_60) ;  /* 0x0000000000080947 */ /* 0x00efea0003800000 */
[----:B------:R-:W-:-:S05]  /*50f0*/  IMAD R58, R58, 0x4, R29 ;  /* 0x000000043a3a7824 */ /* 0x000fca00078e021d */
[----:B------:R0:W1:Y:S02]  /*5100*/  ATOMS.ADD R62, [R58], R51 ;  /* 0x000000333a3e738c */ /* 0x0000640000000000 */
.L_x_60:
[----:B------:R-:W-:Y:S05]  /*5110*/  BSYNC.RECONVERGENT B0 ;  /* 0x0000000000007941 */ /* 0x000fea0003800200 */
.L_x_59:
[----:B------:R-:W-:Y:S01]  /*5120*/  R2P PR, R60, 0x7f ;  /* 0x0000007f3c007804 */ /* 0x000fe20000000000 */
[----:B------:R-:W-:Y:S01]  /*5130*/  IMAD.IADD R48, R48, 0x1, R45 ;  /* 0x0000000130307824 */ /* 0x000fe200078e022d */
[----:B-1----:R1:W2:Y:S01]  /*5140*/  SHFL.IDX PT, R62, R62, R55, 0x1f ;  /* 0x00001f373e3e7589 */ /* 0x0022a200000e0000 */
[----:B------:R-:W-:Y:S01]  /*5150*/  BSSY.RECONVERGENT B0, `(.L_x_61) ;  /* 0x0000024000007945 */ /* 0x000fe20003800200 */
[----:B------:R-:W-:-:S09]  /*5160*/  IMAD.MOV.U32 R66, RZ, RZ, RZ ;  /* 0x000000ffff427224 */ /* 0x000fd200078e00ff */
        /* <DEDUP_REMOVED lines=23> */
[----:B------:R-:W-:Y:S01]  /*52e0*/  LOP3.LUT R53, R58, R53, RZ, 0xc0, !PT ;  /* 0x000000353a357212 */ /* 0x000fe200078ec0ff */
[----:B------:R-:W-:Y:S01]  /*52f0*/  IMAD.IADD R58, R37, 0x1, R36 ;  /* 0x00000001253a7824 */ /* 0x000fe200078e0224 */
        /* <DEDUP_REMOVED lines=9> */
.L_x_62:
[----:B------:R-:W-:Y:S05]  /*5390*/  BSYNC.RECONVERGENT B0 ;  /* 0x0000000000007941 */ /* 0x000fea0003800200 */
.L_x_61:
[----:B------:R-:W-:Y:S01]  /*53a0*/  R2P PR, R36, 0x7f ;  /* 0x0000007f24007804 */ /* 0x000fe20000000000 */
[----:B------:R-:W-:Y:S01]  /*53b0*/  IMAD.IADD R34, R35, 0x1, R34 ;  /* 0x0000000123227824 */ /* 0x000fe200078e0222 */
[----:B------:R-:W-:Y:S01]  /*53c0*/  BSSY.RECONVERGENT B0, `(.L_x_63) ;  /* 0x0000022000007945 */ /* 0x000fe20003800200 */
[----:B------:R-:W-:-:S10]  /*53d0*/  IMAD.MOV.U32 R55, RZ, RZ, RZ ;  /* 0x000000ffff377224 */ /* 0x000fd400078e00ff */
        /* <DEDUP_REMOVED lines=24> */
[----:B-1----:R0:W1:Y:S02]  /*5560*/  SHFL.IDX PT, R60, R66, R45, 0x1f ;  /* 0x00001f2d423c7589 */ /* 0x00206400000e0000 */
[----:B------:R-:W2:Y:S01]  /*5570*/  FLO.U32 R59, R53 ;  /* 0x00000035003b7300 */ /* 0x000ea200000e0000 */
[----:B------:R-:W-:-:S07]  /*5580*/  LOP3.LUT R35, R14, R53, RZ, 0xc0, !PT ;  /* 0x000000350e237212 */ /* 0x000fce00078ec0ff */
[----:B------:R-:W3:Y:S01]  /*5590*/  POPC R35, R35 ;  /* 0x0000002300237309 */ /* 0x000ee20000000000 */
[----:B--2---:R-:W-:-:S13]  /*55a0*/  ISETP.NE.AND P0, PT, R24, R59, PT ;  /* 0x0000003b1800720c */ /* 0x004fda0003f05270 */
[----:B01-3--:R-:W-:Y:S05]  /*55b0*/  @P0 BRA `(.L_x_64) ;  /* 0x0000000000080947 */ /* 0x00bfea0003800000 */
[----:B------:R-:W-:-:S05]  /*55c0*/  IMAD R36, R36, 0x4, R29 ;  /* 0x0000000424247824 */ /* 0x000fca00078e021d */
[----:B------:R0:W1:Y:S02]  /*55d0*/  ATOMS.ADD R55, [R36], R35 ;  /* 0x000000232437738c */ /* 0x0000640000000000 */
.L_x_64:
[----:B------:R-:W-:Y:S05]  /*55e0*/  BSYNC.RECONVERGENT B0 ;  /* 0x0000000000007941 */ /* 0x000fea0003800200 */
.L_x_63:
[----:B------:R-:W-:Y:S01]  /*55f0*/  R2P PR, R26, 0x7f ;  /* 0x0000007f1a007804 */ /* 0x000fe20000000000 */
[----:B01----:R0:W1:Y:S01]  /*5600*/  SHFL.IDX PT, R36, R55, R59, 0x1f ;  /* 0x00001f3b37247589 */ /* 0x00306200000e0000 */
[----:B------:R-:W-:Y:S11]  /*5610*/  BSSY.RECONVERGENT B0, `(.L_x_65) ;  /* 0x0000021000007945 */ /* 0x000ff60003800200 */
[----:B------:R-:W-:-:S02]  /*5620*/  VOTE.ANY R45, PT, P0 ;  /* 0x00000000002d7806 */ /* 0x000fc400000e0100 */
[----:B------:R-:W-:Y:S02]  /*5630*/  VOTE.ANY R66, PT, P1 ;  /* 0x0000000000427806 */ /* 0x000fe400008e0100 */
[----:B------:R-:W-:Y:S02]  /*5640*/  @!P0 LOP3.LUT R45, RZ, R45, RZ, 0x33, !PT ;  /* 0x0000002dff2d8212 */ /* 0x000fe400078e33ff */
[----:B------:R-:W-:Y:S02]  /*5650*/  @!P1 LOP3.LUT R66, RZ, R66, RZ, 0x33, !PT ;  /* 0x00000042ff429212 */ /* 0x000fe400078e33ff */
[----:B------:R-:W-:Y:S02]  /*5660*/  LOP3.LUT P0, RZ, R26, 0x80, RZ, 0xc0, !PT ;  /* 0x000000801aff7812 */ /* 0x000fe4000780c0ff */
        /* <DEDUP_REMOVED lines=19> */
[----:B------:R-:W2:Y:S01]  /*57a0*/  FLO.U32 R53, R45 ;  /* 0x0000002d00357300 */ /* 0x000ea200000e0000 */
[----:B------:R-:W-:-:S07]  /*57b0*/  LOP3.LUT R14, R14, R45, RZ, 0xc0, !PT ;  /* 0x0000002d0e0e7212 */ /* 0x000fce00078ec0ff */
[----:B0-----:R0:W3:Y:S01]  /*57c0*/  POPC R55, R14 ;  /* 0x0000000e00377309 */ /* 0x0010e20000000000 */
[----:B--2---:R-:W-:Y:S01]  /*57d0*/  ISETP.NE.AND P0, PT, R24, R53, PT ;  /* 0x000000351800720c */ /* 0x004fe20003f05270 */
[----:B------:R-:W-:-:S12]  /*57e0*/  IMAD.MOV.U32 R24, RZ, RZ, RZ ;  /* 0x000000ffff187224 */ /* 0x000fd800078e00ff */
[----:B01-3--:R-:W-:Y:S05]  /*57f0*/  @P0 BRA `(.L_x_66) ;  /* 0x0000000000080947 */ /* 0x00bfea0003800000 */
[----:B------:R-:W-:-:S06]  /*5800*/  IMAD R24, R26, 0x4, R29 ;  /* 0x000000041a187824 */ /* 0x000fcc00078e021d */
[----:B------:R0:W1:Y:S02]  /*5810*/  ATOMS.ADD R24, [R24], R55 ;  /* 0x000000371818738c */ /* 0x0000640000000000 */
.L_x_66:
[----:B------:R-:W-:Y:S05]  /*5820*/  BSYNC.RECONVERGENT B0 ;  /* 0x0000000000007941 */ /* 0x000fea0003800200 */
.L_x_65:
[----:B------:R-:W-:Y:S01]  /*5830*/  BAR.SYNC.DEFER_BLOCKING 0x0 ;  /* 0x0000000000007b1d */ /* 0x000fe20000010000 */
[----:B------:R-:W-:Y:S01]  /*5840*/  IMAD.IADD R26, R40, 0x1, R49 ;  /* 0x00000001281a7824 */ /* 0x000fe200078e0231 */
[----:B------:R-:W-:Y:S01]  /*5850*/  ISETP.NE.AND P0, PT, R50, RZ, PT ;  /* 0x000000ff3200720c */ /* 0x000fe20003f05270 */
[----:B------:R-:W-:Y:S02]  /*5860*/  IMAD.IADD R28, R28, 0x1, R39 ;  /* 0x000000011c1c7824 */ /* 0x000fe400078e0227 */
[----:B------:R-:W-:Y:S01]  /*5870*/  IMAD R40, R44, 0x4, R7 ;  /* 0x000000042c287824 */ /* 0x000fe200078e0207 */
[----:B------:R-:W-:Y:S01]  /*5880*/  BSSY B1, `(.L_x_67) ;  /* 0x000005c000017945 */ /* 0x000fe20003800000 */
[----:B------:R-:W-:Y:S01]  /*5890*/  IMAD.IADD R14, R38, 0x1, R43 ;  /* 0x00000001260e7824 */ /* 0x000fe200078e022b */
[----:B-1----:R-:W1:Y:S01]  /*58a0*/  SHFL.IDX PT, R24, R24, R53, 0x1f ;  /* 0x00001f3518187589 */ /* 0x002e6200000e0000 */
[----:B------:R-:W-:Y:S02]  /*58b0*/  IMAD R39, R46, 0x4, R7 ;  /* 0x000000042e277824 */ /* 0x000fe400078e0207 */
[----:B------:R-:W-:-:S02]  /*58c0*/  IMAD.IADD R60, R37, 0x1, R60 ;  /* 0x00000001253c7824 */ /* 0x000fc400078e023c */
[--C-:B------:R-:W-:Y:S02]  /*58d0*/  IMAD R38, R52, 0x4, R7.reuse ;  /* 0x0000000434267824 */ /* 0x100fe400078e0207 */
[----:B------:R-:W-:Y:S02]  /*58e0*/  IMAD.IADD R32, R33, 0x1, R32 ;  /* 0x0000000121207824 */ /* 0x000fe400078e0220 */
[----:B------:R-:W-:Y:S02]  /*58f0*/  IMAD.IADD R44, R35, 0x1, R36 ;  /* 0x00000001232c7824 */ /* 0x000fe400078e0224 */
[--C-:B------:R-:W-:Y:S02]  /*5900*/  IMAD R37, R56, 0x4, R7.reuse ;  /* 0x0000000438257824 */ /* 0x100fe400078e0207 */
[----:B------:R-:W-:Y:S02]  /*5910*/  IMAD.IADD R30, R31, 0x1, R30 ;  /* 0x000000011f1e7824 */ /* 0x000fe400078e021e */
[--C-:B------:R-:W-:Y:S01]  /*5920*/  IMAD R36, R48, 0x4, R7.reuse ;  /* 0x0000000430247824 */ /* 0x100fe200078e0207 */
[----:B------:R2:W-:Y:S01]  /*5930*/  STS [R40+-0x4], R27 ;  /* 0xfffffc1b28007388 */ /* 0x0005e20000000800 */
[----:B------:R-:W-:-:S02]  /*5940*/  IMAD R35, R58, 0x4, R7 ;  /* 0x000000043a237824 */ /* 0x000fc400078e0207 */
[--C-:B------:R-:W-:Y:S01]  /*5950*/  IMAD R34, R34, 0x4, R7.reuse ;  /* 0x0000000422227824 */ /* 0x100fe200078e0207 */
[----:B------:R-:W-:Y:S01]  /*5960*/  STS [R39+-0x4], R22 ;  /* 0xfffffc1627007388 */ /* 0x000fe20000000800 */
[--C-:B------:R-:W-:Y:S02]  /*5970*/  IMAD R33, R32, 0x4, R7.reuse ;  /* 0x0000000420217824 */ /* 0x100fe400078e0207 */
[----:B------:R-:W-:Y:S01]  /*5980*/  IMAD.IADD R64, R47, 0x1, R64 ;  /* 0x000000012f407824 */ /* 0x000fe200078e0240 */
[----:B------:R-:W-:Y:S01]  /*5990*/  STS [R38+-0x4], R21 ;  /* 0xfffffc1526007388 */ /* 0x000fe20000000800 */
[--C-:B------:R-:W-:Y:S02]  /*59a0*/  IMAD R32, R30, 0x4, R7.reuse ;  /* 0x000000041e207824 */ /* 0x100fe400078e0207 */
[----:B------:R-:W-:Y:S01]  /*59b0*/  IMAD.IADD R62, R51, 0x1, R62 ;  /* 0x00000001333e7824 */ /* 0x000fe200078e023e */
[----:B------:R-:W-:Y:S01]  /*59c0*/  STS [R37+-0x4], R18 ;  /* 0xfffffc1225007388 */ /* 0x000fe20000000800 */
[----:B------:R-:W-:-:S02]  /*59d0*/  IMAD R31, R28, 0x4, R7 ;  /* 0x000000041c1f7824 */ /* 0x000fc400078e0207 */
[--C-:B------:R-:W-:Y:S01]  /*59e0*/  IMAD R30, R14, 0x4, R7.reuse ;  /* 0x000000040e1e7824 */ /* 0x100fe200078e0207 */
[----:B------:R-:W-:Y:S01]  /*59f0*/  STS [R36+-0x4], R23 ;  /* 0xfffffc1724007388 */ /* 0x000fe20000000800 */
[--C-:B------:R-:W-:Y:S02]  /*5a00*/  IMAD R29, R26, 0x4, R7.reuse ;  /* 0x000000041a1d7824 */ /* 0x100fe400078e0207 */
[----:B-1----:R-:W-:Y:S01]  /*5a10*/  IMAD.IADD R24, R55, 0x1, R24 ;  /* 0x0000000137187824 */ /* 0x002fe200078e0218 */
[----:B------:R-:W-:Y:S01]  /*5a20*/  STS [R35+-0x4], R20 ;  /* 0xfffffc1423007388 */ /* 0x000fe20000000800 */
[--C-:B------:R-:W-:Y:S02]  /*5a30*/  IMAD R28, R64, 0x4, R7.reuse ;  /* 0x00000004401c7824 */ /* 0x100fe400078e0207 */
[--C-:B--2---:R-:W-:Y:S01]  /*5a40*/  IMAD R27, R62, 0x4, R7.reuse ;  /* 0x000000043e1b7824 */ /* 0x104fe200078e0207 */
[----:B------:R1:W-:Y:S01]  /*5a50*/  STS [R34+-0x4], R25 ;  /* 0xfffffc1922007388 */ /* 0x0003e20000000800 */
[----:B------:R-:W-:-:S02]  /*5a60*/  IMAD R26, R60, 0x4, R7 ;  /* 0x000000043c1a7824 */ /* 0x000fc400078e0207 */
[--C-:B------:R-:W-:Y:S01]  /*5a70*/  IMAD R24, R24, 0x4, R7.reuse ;  /* 0x0000000418187824 */ /* 0x100fe200078e0207 */
[----:B------:R-:W-:Y:S04]  /*5a80*/  STS [R33+-0x4], R10 ;  /* 0xfffffc0a21007388 */ /* 0x000fe80000000800 */
[----:B------:R-:W-:Y:S01]  /*5a90*/  STS [R32+-0x4], R17 ;  /* 0xfffffc1120007388 */ /* 0x000fe20000000800 */
[----:B-1----:R-:W-:-:S03]  /*5aa0*/  IMAD R25, R44, 0x4, R7 ;  /* 0x000000042c197824 */ /* 0x002fc600078e0207 */
[----:B------:R-:W-:Y:S04]  /*5ab0*/  STS [R31+-0x4], R12 ;  /* 0xfffffc0c1f007388 */ /* 0x000fe80000000800 */
[----:B------:R1:W-:Y:S04]  /*5ac0*/  STS [R30+-0x4], R19 ;  /* 0xfffffc131e007388 */ /* 0x0003e80000000800 */
[----:B------:R2:W-:Y:S04]  /*5ad0*/  STS [R29+-0x4], R16 ;  /* 0xfffffc101d007388 */ /* 0x0005e80000000800 */
[----:B------:R2:W-:Y:S01]  /*5ae0*/  STS [R28+-0x4], R9 ;  /* 0xfffffc091c007388 */ /* 0x0005e20000000800 */
[----:B-1----:R-:W-:-:S03]  /*5af0*/  IMAD R19, R3, 0x8, R7 ;  /* 0x0000000803137824 */ /* 0x002fc600078e0207 */
[----:B------:R2:W-:Y:S04]  /*5b00*/  STS [R27+-0x4], R6 ;  /* 0xfffffc061b007388 */ /* 0x0005e80000000800 */
[----:B------:R2:W-:Y:S04]  /*5b10*/  STS [R26+-0x4], R11 ;  /* 0xfffffc0b1a007388 */ /* 0x0005e80000000800 */
[----:B------:R2:W-:Y:S04]  /*5b20*/  STS [R25+-0x4], R8 ;  /* 0xfffffc0819007388 */ /* 0x0005e80000000800 */
[----:B------:R2:W-:Y:S01]  /*5b30*/  STS [R24+-0x4], R13 ;  /* 0xfffffc0d18007388 */ /* 0x0005e20000000800 */
[----:B------:R-:W-:Y:S05]  /*5b40*/  @P0 BRA `(.L_x_68) ;  /* 0x0000000000bc0947 */ /* 0x000fea0003800000 */
[----:B------:R-:W1:Y:S02]  /*5b50*/  LDCU.64 UR8, c[0x0][0x398] ;  /* 0x00007300ff0877ac */ /* 0x000e640008000a00 */
[----:B-1----:R-:W-:-:S04]  /*5b60*/  LEA R10, P0, R3, UR8, 0x3 ;  /* 0x00000008030a7c11 */ /* 0x002fc8000f8018ff */
[----:B--2---:R-:W-:-:S05]  /*5b70*/  LEA.HI.X R11, R3, UR9, RZ, 0x3, P0 ;  /* 0x00000009030b7c11 */ /* 0x004fca00080f1cff */
[----:B------:R-:W2:Y:S01]  /*5b80*/  LDG.E.64 R8, desc[UR6][R10.64] ;  /* 0x000000060a087981 */ /* 0x000ea2000c1e1b00 */
[----:B------:R-:W-:Y:S02]  /*5b90*/  SHF.R.S32.HI R13, RZ, 0x1f, R15 ;  /* 0x0000001fff0d7819 */ /* 0x000fe4000001140f */
[----:B--2---:R-:W-:-:S05]  /*5ba0*/  IADD3 R8, P0, PT, -R15, R8, RZ ;  /* 0x000000080f087210 */ /* 0x004fca0007f1e1ff */
[----:B------:R-:W-:Y:S01]  /*5bb0*/  IMAD.X R9, R9, 0x1, ~R13, P0 ;  /* 0x0000000109097824 */ /* 0x000fe200000e0e0d */
[----:B------:R-:W-:Y:S01]  /*5bc0*/  ISETP.GE.AND P0, PT, R42, 0x1, PT ;  /* 0x000000012a00780c */ /* 0x000fe20003f06270 */
[----:B------:R-:W-:-:S03]  /*5bd0*/  IMAD.MOV.U32 R13, RZ, RZ, R0 ;  /* 0x000000ffff0d7224 */ /* 0x000fc600078e0000 */
[----:B------:R1:W-:Y:S09]  /*5be0*/  STS.64 [R19+0x6600], R8 ;  /* 0x0066000813007388 */ /* 0x0003f20000000a00 */
[----:B------:R-:W-:Y:S05]  /*5bf0*/  @!P0 BRA `(.L_x_69) ;  /* 0x00000000006c8947 */ /* 0x000fea0003800000 */
[----:B------:R-:W-:Y:S01]  /*5c00*/  BSSY B0, `(.L_x_70) ;  /* 0x0000019000007945 */ /* 0x000fe20003800000 */
[----:B------:R-:W-:Y:S02]  /*5c10*/  IMAD.MOV.U32 R6, RZ, RZ, -0x1 ;  /* 0xffffffffff067424 */ /* 0x000fe400078e00ff */
[----:B------:R-:W-:Y:S02]  /*5c20*/  IMAD.MOV.U32 R10, RZ, RZ, R42 ;  /* 0x000000ffff0a7224 */ /* 0x000fe400078e002a */
[----:B------:R-:W-:-:S07]  /*5c30*/  IMAD.MOV.U32 R13, RZ, RZ, R0 ;  /* 0x000000ffff0d7224 */ /* 0x000fce00078e0000 */
.L_x_74:
[----:B-1----:R-:W1:Y:S01]  /*5c40*/  LDC.64 R8, c[0x0][0x380] ;  /* 0x0000e000ff087b82 */ /* 0x002e620000000a00 */
[----:B------:R-:W-:Y:S01]  /*5c50*/  VIADD R17, R10, 0xffffffff ;  /* 0xffffffff0a117836 */ /* 0x000fe20000000000 */
[----:B------:R-:W-:Y:S03]  /*5c60*/  BSSY B2, `(.L_x_71) ;  /* 0x0000008000027945 */ /* 0x000fe60003800000 */
[----:B------:R-:W-:-:S04]  /*5c70*/  IMAD R11, R17, 0x100, R3 ;  /* 0x00000100110b7824 */ /* 0x000fc800078e0203 */
[----:B-1----:R-:W-:-:S07]  /*5c80*/  IMAD.WIDE R8, R11, 0x4, R8 ;  /* 0x000000040b087825 */ /* 0x002fce00078e0208 */
.L_x_72:
[----:B------:R-:W-:Y:S05]  /*5c90*/  YIELD ;  /* 0x0000000000007946 */ /* 0x000fea0003800000 */
[----:B------:R1:W-:Y:S06]  /*5ca0*/  MEMBAR.SC.CTA ;  /* 0x0000000000007992 */ /* 0x0003ec0000000000 */
[----:B-1----:R-:W2:Y:S02]  /*5cb0*/  LDG.E.STRONG.SYS R11, desc[UR6][R8.64] ;  /* 0x00000006080b7981 */ /* 0x002ea4000c1f5900 */
[----:B--2---:R-:W-:-:S13]  /*5cc0*/  ISETP.NE.AND P0, PT, R11, RZ, PT ;  /* 0x000000ff0b00720c */ /* 0x004fda0003f05270 */
[----:B------:R-:W-:Y:S05]  /*5cd0*/  @!P0 BRA `(.L_x_72) ;  /* 0xfffffffc00ec8947 */ /* 0x000fea000383ffff */
[----:B------:R-:W-:Y:S05]  /*5ce0*/  BSYNC B2 ;  /* 0x0000000000027941 */ /* 0x000fea0003800000 */
.L_x_71:
[----:B------:R-:W-:Y:S01]  /*5cf0*/  BSSY.RECONVERGENT B2, `(.L_x_73) ;  /* 0x0000006000027945 */ /* 0x000fe20003800200 */
[C---:B------:R-:W-:Y:S02]  /*5d00*/  ISETP.GT.AND P0, PT, R11.reuse, -0x1, PT ;  /* 0xffffffff0b00780c */ /* 0x040fe40003f04270 */
[----:B------:R-:W-:Y:S01]  /*5d10*/  LOP3.LUT R8, R11, 0x3fffffff, RZ, 0xc0, !PT ;  /* 0x3fffffff0b087812 */ /* 0x000fe200078ec0ff */
[----:B------:R-:W-:Y:S05]  /*5d20*/  WARPSYNC.EXCLUSIVE R6 ;  /* 0x0000000006007348 */ /* 0x000fea0003a00000 */
[----:B------:R-:W-:-:S05]  /*5d30*/  IMAD.IADD R13, R8, 0x1, R13 ;  /* 0x00000001080d7824 */ /* 0x000fca00078e020d */
[----:B------:R-:W-:-:S07]  /*5d40*/  VOTE.ANY R6, PT, P0 ;  /* 0x0000000000067806 */ /* 0x000fce00000e0100 */
[----:B------:R-:W-:Y:S05]  /*5d50*/  BSYNC.RECONVERGENT B2 ;  /* 0x0000000000027941 */ /* 0x000fea0003800200 */
.L_x_73:
[----:B------:R-:W-:Y:S01]  /*5d60*/  ISETP.GT.U32.AND P1, PT, R10, 0x1, PT ;  /* 0x000000010a00780c */ /* 0x000fe20003f24070 */
[----:B------:R-:W-:-:S12]  /*5d70*/  IMAD.MOV.U32 R10, RZ, RZ, R17 ;  /* 0x000000ffff0a7224 */ /* 0x000fd800078e0011 */
[----:B------:R-:W-:Y:S05]  /*5d80*/  @P0 BRA P1, `(.L_x_74) ;  /* 0xfffffffc00ac0947 */ /* 0x000fea000083ffff */
[----:B------:R-:W-:Y:S05]  /*5d90*/  BSYNC B0 ;  /* 0x0000000000007941 */ /* 0x000fea0003800000 */
.L_x_70:
[----:B------:R2:W3:Y:S02]  /*5da0*/  LDS.64 R8, [R19+0x6600] ;  /* 0x0066000013087984 */ /* 0x0004e40000000a00 */
.L_x_69:
[----:B------:R-:W4:Y:S01]  /*5db0*/  LDC.64 R10, c[0x0][0x380] ;  /* 0x0000e000ff0a7b82 */ /* 0x000f220000000a00 */
[C---:B------:R-:W-:Y:S01]  /*5dc0*/  IMAD.IADD R17, R13.reuse, 0x1, -R0 ;  /* 0x000000010d117824 */ /* 0x040fe200078e0a00 */
[----:B------:R-:W-:Y:S01]  /*5dd0*/  LOP3.LUT R13, R13, 0x80000000, RZ, 0xfc, !PT ;  /* 0x800000000d0d7812 */ /* 0x000fe200078efcff */
[----:B------:R-:W-:-:S03]  /*5de0*/  IMAD R21, R42, 0x100, R3 ;  /* 0x000001002a157824 */ /* 0x000fc600078e0203 */
[----:B-1-3--:R-:W-:-:S04]  /*5df0*/  IADD3 R8, P0, PT, R17, R8, RZ ;  /* 0x0000000811087210 */ /* 0x00afc80007f1e0ff */
[----:B------:R-:W-:-:S05]  /*5e00*/  LEA.HI.X.SX32 R9, R17, R9, 0x1, P0 ;  /* 0x0000000911097211 */ /* 0x000fca00000f0eff */
[----:B------:R1:W-:Y:S01]  /*5e10*/  STS.64 [R19+0x6600], R8 ;  /* 0x0066000813007388 */ /* 0x0003e20000000a00 */
[----:B----4-:R-:W-:-:S05]  /*5e20*/  IMAD.WIDE R10, R21, 0x4, R10 ;  /* 0x00000004150a7825 */ /* 0x010fca00078e020a */
[----:B------:R1:W-:Y:S02]  /*5e30*/  STG.E.STRONG.SYS desc[UR6][R10.64], R13 ;  /* 0x0000000d0a007986 */ /* 0x0003e4000c115906 */
.L_x_68:
[----:B------:R-:W-:Y:S05]  /*5e40*/  BSYNC B1 ;  /* 0x0000000000017941 */ /* 0x000fea0003800000 */
.L_x_67:
[----:B------:R-:W3:Y:S01]  /*5e50*/  LDC R23, c[0x0][0x3c0] ;  /* 0x0000f000ff177b82 */ /* 0x000ee20000000800 */
[----:B--2---:R-:W-:-:S07]  /*5e60*/  VIADD R6, R54, 0x1980 ;  /* 0x0000198036067836 */ /* 0x004fce0000000000 */
[----:B-1----:R-:W1:Y:S01]  /*5e70*/  LDC.64 R10, c[0x0][0x390] ;  /* 0x0000e400ff0a7b82 */ /* 0x002e620000000a00 */
[----:B---3--:R-:W-:Y:S02]  /*5e80*/  ISETP.GE.AND P0, PT, R6, R23, PT ;  /* 0x000000170600720c */ /* 0x008fe40003f06270 */
[----:B-1----:R-:W-:-:S04]  /*5e90*/  ISETP.EQ.U32.AND P1, PT, R10, RZ, PT ;  /* 0x000000ff0a00720c */ /* 0x002fc80003f22070 */
[----:B------:R-:W-:-:S04]  /*5ea0*/  ISETP.EQ.OR.EX P0, PT, R11, RZ, !P0, P1 ;  /* 0x000000ff0b00720c */ /* 0x000fc80004702710 */
[----:B------:R-:W-:-:S13]  /*5eb0*/  ISETP.GT.U32.OR P0, PT, R3, 0xff, P0 ;  /* 0x000000ff0300780c */ /* 0x000fda0000704470 */
[----:B------:R-:W-:Y:S05]  /*5ec0*/  @P0 BRA `(.L_x_75) ;  /* 0x0000000000200947 */ /* 0x000fea0003800000 */
[----:B------:R-:W1:Y:S01]  /*5ed0*/  LDS.64 R8, [R19+0x6600] ;  /* 0x0066000013087984 */ /* 0x000e620000000a00 */
[C---:B------:R-:W-:Y:S02]  /*5ee0*/  LEA R10, P2, R3.reuse, R10, 0x3 ;  /* 0x0000000a030a7211 */ /* 0x040fe400078418ff */
[--C-:B------:R-:W-:Y:S02]  /*5ef0*/  SHF.R.S32.HI R13, RZ, 0x1f, R0.reuse ;  /* 0x0000001fff0d7819 */ /* 0x100fe40000011400 */
[----:B------:R-:W-:Y:S02]  /*5f00*/  LEA.HI.X R11, R3, R11, RZ, 0x3, P2 ;  /* 0x0000000b030b7211 */ /* 0x000fe400010f1cff */
[----:B-1----:R-:W-:Y:S02]  /*5f10*/  IADD3 R8, P0, P1, R8, R15, R0 ;  /* 0x0000000f08087210 */ /* 0x002fe4000791e000 */
[----:B------:R-:W-:-:S04]  /*5f20*/  SHF.R.S32.HI R15, RZ, 0x1f, R15 ;  /* 0x0000001fff0f7819 */ /* 0x000fc8000001140f */
[----:B------:R-:W-:-:S05]  /*5f30*/  IADD3.X R9, PT, PT, R9, R15, R13, P0, P1 ;  /* 0x0000000f09097210 */ /* 0x000fca00007e240d */
[----:B------:R1:W-:Y:S02]  /*5f40*/  STG.E.64 desc[UR6][R10.64], R8 ;  /* 0x000000080a007986 */ /* 0x0003e4000c101b06 */
.L_x_75:
[----:B------:R-:W-:Y:S01]  /*5f50*/  ISETP.GT.AND P0, PT, R6, R23, PT ;  /* 0x000000170600720c */ /* 0x000fe20003f04270 */
[----:B------:R-:W-:Y:S05]  /*5f60*/  WARPSYNC.ALL ;  /* 0x0000000000007948 */ /* 0x000fea0003800000 */
[----:B------:R-:W-:Y:S01]  /*5f70*/  BAR.SYNC.DEFER_BLOCKING 0x0 ;  /* 0x0000000000007b1d */ /* 0x000fe20000010000 */
[----:B------:R-:W-:-:S06]  /*5f80*/  IMAD R22, R3, 0x4, R7 ;  /* 0x0000000403167824 */ /* 0x000fcc00078e0207 */
[----:B------:R-:W-:Y:S05]  /*5f90*/  @P0 BRA `(.L_x_76) ;  /* 0x0000000c003c0947 */ /* 0x000fea0003800000 */
[----:B------:R-:W2:Y:S01]  /*5fa0*/  LDS R0, [R22] ;  /* 0x0000000016007984 */ /* 0x000ea20000000800 */
[----:B------:R-:W2:Y:S01]  /*5fb0*/  LDCU UR5, c[0x0][0x3c4] ;  /* 0x00007880ff0577ac */ /* 0x000ea20008000800 */
[----:B------:R-:W3:Y:S01]  /*5fc0*/  LDCU.64 UR8, c[0x0][0x3a0] ;  /* 0x00007400ff0877ac */ /* 0x000ee20008000a00 */
[----:B--2---:R-:W-:Y:S02]  /*5fd0*/  SHF.R.U32.HI R6, RZ, UR5, R0 ;  /* 0x00000005ff067c19 */ /* 0x004fe40008011600 */
[----:B------:R-:W-:Y:S02]  /*5fe0*/  LOP3.LUT R15, R0, 0x80000000, RZ, 0x3c, !PT ;  /* 0x80000000000f7812 */ /* 0x000fe400078e3cff */
[----:B------:R-:W-:-:S05]  /*5ff0*/  LOP3.LUT R6, R6, UR4, RZ, 0x30, !PT ;  /* 0x0000000406067c12 */ /* 0x000fca000f8e30ff */
[----:B-1----:R-:W-:-:S06]  /*6000*/  IMAD R8, R6, 0x8, R7 ;  /* 0x0000000806087824 */ /* 0x002fcc00078e0207 */
[----:B------:R-:W1:Y:S02]  /*6010*/  LDS.64 R8, [R8+0x6600] ;  /* 0x0066000008087984 */ /* 0x000e640000000a00 */
[----:B-1----:R-:W-:-:S05]  /*6020*/  IADD3 R6, P1, PT, R8, R3, RZ ;  /* 0x0000000308067210 */ /* 0x002fca0007f3e0ff */
[----:B------:R-:W-:Y:S01]  /*6030*/  IMAD.X R9, RZ, RZ, R9, P1 ;  /* 0x000000ffff097224 */ /* 0x000fe200008e0609 */
[----:B---3--:R-:W-:-:S04]  /*6040*/  LEA R10, P1, R6, UR8, 0x2 ;  /* 0x00000008060a7c11 */ /* 0x008fc8000f8210ff */
[----:B------:R-:W-:-:S05]  /*6050*/  LEA.HI.X R11, R6, UR9, R9, 0x2, P1 ;  /* 0x00000009060b7c11 */ /* 0x000fca00088f1409 */
[----:B------:R-:W-:Y:S01]  /*6060*/  STG.E desc[UR6][R10.64], R15 ;  /* 0x0000000f0a007986 */ /* 0x000fe2000c101906 */
[----:B------:R-:W-:-:S03]  /*6070*/  NOP ;  /* 0x0000000000007918 */ /* 0x000fc60000000000 */
[----:B------:R-:W1:Y:S02]  /*6080*/  LDS R0, [R22+0x600] ;  /* 0x0006000016007984 */ /* 0x000e640000000800 */
[----:B-1----:R-:W-:Y:S02]  /*6090*/  SHF.R.U32.HI R6, RZ, UR5, R0 ;  /* 0x00000005ff067c19 */ /* 0x002fe40008011600 */
[----:B------:R-:W-:Y:S02]  /*60a0*/  LOP3.LUT R15, R0, 0x80000000, RZ, 0x3c, !PT ;  /* 0x80000000000f7812 */ /* 0x000fe400078e3cff */
[----:B------:R-:W-:-:S05]  /*60b0*/  LOP3.LUT R6, R6, UR4, RZ, 0x30, !PT ;  /* 0x0000000406067c12 */ /* 0x000fca000f8e30ff */
[----:B------:R-:W-:-:S06]  /*60c0*/  IMAD R8, R6, 0x8, R7 ;  /* 0x0000000806087824 */ /* 0x000fcc00078e0207 */
[----:B------:R-:W1:Y:S02]  /*60d0*/  LDS.64 R8, [R8+0x6600] ;  /* 0x0066000008087984 */ /* 0x000e640000000a00 */
[----:B-1----:R-:W-:-:S05]  /*60e0*/  IADD3 R6, P1, PT, R8, R3, RZ ;  /* 0x0000000308067210 */ /* 0x002fca0007f3e0ff */
[----:B------:R-:W-:Y:S01]  /*60f0*/  IMAD.X R9, RZ, RZ, R9, P1 ;  /* 0x000000ffff097224 */ /* 0x000fe200008e0609 */
[----:B------:R-:W-:-:S04]  /*6100*/  LEA R12, P1, R6, UR8, 0x2 ;  /* 0x00000008060c7c11 */ /* 0x000fc8000f8210ff */
        /* <DEDUP_REMOVED lines=163> */
[----:B------:R-:W-:-:S05]  /*6b40*/  IMAD R12, R6, 0x8, R7 ;  /* 0x00000008060c7824 */ /* 0x000fca00078e0207 */
        /* <DEDUP_REMOVED lines=17> */
[----:B------:R1:W-:Y:S01]  /*6c60*/  STG.E desc[UR6][R6.64+0x6000], R9 ;  /* 0x0060000906007986 */ /* 0x0003e2000c101906 */
[----:B------:R-:W-:Y:S01]  /*6c70*/  NOP ;  /* 0x0000000000007918 */ /* 0x000fe20000000000 */
[----:B------:R-:W-:Y:S05]  /*6c80*/  BRA `(.L_x_77) ;  /* 0x00000014000c7947 */ /* 0x000fea0003800000 */
.L_x_76:
[----:B-1----:R-:W-:Y:S01]  /*6c90*/  IMAD R9, R42, -0x1980, R23 ;  /* 0xffffe6802a097824 */ /* 0x002fe200078e0217 */
[----:B------:R-:W-:Y:S01]  /*6ca0*/  BSSY.RECONVERGENT B0, `(.L_x_78) ;  /* 0x000001b000007945 */ /* 0x000fe20003800200 */
[C---:B------:R-:W-:Y:S02]  /*6cb0*/  VIADD R0, R3.reuse, 0x180 ;  /* 0x0000018003007836 */ /* 0x040fe40000000000 */
[C---:B------:R-:W-:Y:S01]  /*6cc0*/  VIADD R6, R3.reuse, 0x300 ;  /* 0x0000030003067836 */ /* 0x040fe20000000000 */
[CC--:B------:R-:W-:Y:S01]  /*6cd0*/  ISETP.GE.AND P1, PT, R3.reuse, R9.reuse, PT ;  /* 0x000000090300720c */ /* 0x0c0fe20003f26270 */
[C---:B------:R-:W-:Y:S01]  /*6ce0*/  VIADD R8, R3.reuse, 0x480 ;  /* 0x0000048003087836 */ /* 0x040fe20000000000 */
[-C--:B------:R-:W-:Y:S01]  /*6cf0*/  ISETP.GE.AND P2, PT, R0, R9.reuse, PT ;  /* 0x000000090000720c */ /* 0x080fe20003f46270 */
[C---:B------:R-:W-:Y:S01]  /*6d00*/  VIADD R0, R3.reuse, 0x600 ;  /* 0x0000060003007836 */ /* 0x040fe20000000000 */
[-C--:B------:R-:W-:Y:S01]  /*6d10*/  ISETP.GE.AND P3, PT, R6, R9.reuse, PT ;  /* 0x000000090600720c */ /* 0x080fe20003f66270 */
[C---:B------:R-:W-:Y:S01]  /*6d20*/  VIADD R6, R3.reuse, 0x780 ;  /* 0x0000078003067836 */ /* 0x040fe20000000000 */
[-C--:B------:R-:W-:Y:S01]  /*6d30*/  ISETP.GE.AND P4, PT, R8, R9.reuse, PT ;  /* 0x000000090800720c */ /* 0x080fe20003f86270 */
[----:B------:R-:W-:Y:S01]  /*6d40*/  VIADD R8, R3, 0x900 ;  /* 0x0000090003087836 */ /* 0x000fe20000000000 */
[----:B------:R-:W-:-:S02]  /*6d50*/  ISETP.GE.AND P5, PT, R0, R9, PT ;  /* 0x000000090000720c */ /* 0x000fc40003fa6270 */
[----:B------:R-:W-:-:S03]  /*6d60*/  ISETP.GE.AND P6, PT, R6, R9, PT ;  /* 0x000000090600720c */ /* 0x000fc60003fc6270 */
[----:B------:R-:W-:Y:S10]  /*6d70*/  @P1 BRA `(.L_x_79) ;  /* 0x0000000000341947 */ /* 0x000ff40003800000 */
[----:B------:R-:W1:Y:S01]  /*6d80*/  LDS R0, [R22] ;  /* 0x0000000016007984 */ /* 0x000e620000000800 */
[----:B------:R-:W1:Y:S01]  /*6d90*/  LDCU UR5, c[0x0][0x3c4] ;  /* 0x00007880ff0577ac */ /* 0x000e620008000800 */
[----:B------:R-:W2:Y:S01]  /*6da0*/  LDCU.64 UR8, c[0x0][0x3a0] ;  /* 0x00007400ff0877ac */ /* 0x000ea20008000a00 */
[----:B-1----:R-:W-:Y:S02]  /*6db0*/  SHF.R.U32.HI R6, RZ, UR5, R0 ;  /* 0x00000005ff067c19 */ /* 0x002fe40008011600 */
[----:B------:R-:W-:Y:S02]  /*6dc0*/  LOP3.LUT R13, R0, 0x80000000, RZ, 0x3c, !PT ;  /* 0x80000000000d7812 */ /* 0x000fe400078e3cff */
[----:B------:R-:W-:-:S05]  /*6dd0*/  LOP3.LUT R6, R6, UR4, RZ, 0x30, !PT ;  /* 0x0000000406067c12 */ /* 0x000fca000f8e30ff */
[----:B------:R-:W-:-:S05]  /*6de0*/  IMAD R6, R6, 0x8, R7 ;  /* 0x0000000806067824 */ /* 0x000fca00078e0207 */
[----:B------:R-:W1:Y:S02]  /*6df0*/  LDS.64 R10, [R6+0x6600] ;  /* 0x00660000060a7984 */ /* 0x000e640000000a00 */
[----:B-1----:R-:W-:-:S05]  /*6e00*/  IADD3 R12, P1, PT, R10, R3, RZ ;  /* 0x000000030a0c7210 */ /* 0x002fca0007f3e0ff */
[----:B------:R-:W-:Y:S01]  /*6e10*/  IMAD.X R11, RZ, RZ, R11, P1 ;  /* 0x000000ffff0b7224 */ /* 0x000fe200008e060b */
[----:B--2---:R-:W-:-:S04]  /*6e20*/  LEA R10, P1, R12, UR8, 0x2 ;  /* 0x000000080c0a7c11 */ /* 0x004fc8000f8210ff */
[----:B------:R-:W-:-:S05]  /*6e30*/  LEA.HI.X R11, R12, UR9, R11, 0x2, P1 ;  /* 0x000000090c0b7c11 */ /* 0x000fca00088f140b */
[----:B------:R1:W-:Y:S04]  /*6e40*/  STG.E desc[UR6][R10.64], R13 ;  /* 0x0000000d0a007986 */ /* 0x0003e8000c101906 */
.L_x_79:
[----:B------:R-:W-:Y:S05]  /*6e50*/  BSYNC.RECONVERGENT B0 ;  /* 0x0000000000007941 */ /* 0x000fea0003800200 */
.L_x_78:
[----:B------:R-:W-:Y:S01]  /*6e60*/  NOP ;  /* 0x0000000000007918 */ /* 0x000fe20000000000 */
[----:B------:R-:W-:Y:S01]  /*6e70*/  BSSY.RECONVERGENT B0, `(.L_x_80) ;  /* 0x0000011000007945 */ /* 0x000fe20003800200 */
[----:B------:R-:W-:Y:S01]  /*6e80*/  ISETP.GE.AND P1, PT, R8, R9, PT ;  /* 0x000000090800720c */ /* 0x000fe20003f26270 */
[----:B------:R-:W-:Y:S02]  /*6e90*/  VIADD R8, R3, 0xa80 ;  /* 0x00000a8003087836 */ /* 0x000fe40000000000 */
[----:B------:R-:W-:Y:S10]  /*6ea0*/  @P2 BRA `(.L_x_81) ;  /* 0x0000000000342947 */ /* 0x000ff40003800000 */
[----:B------:R-:W2:Y:S01]  /*6eb0*/  LDS R0, [R22+0x600] ;  /* 0x0006000016007984 */ /* 0x000ea20000000800 */
[----:B------:R-:W2:Y:S01]  /*6ec0*/  LDCU UR5, c[0x0][0x3c4] ;  /* 0x00007880ff0577ac */ /* 0x000ea20008000800 */
[----:B------:R-:W3:Y:S01]  /*6ed0*/  LDCU.64 UR8, c[0x0][0x3a0] ;  /* 0x00007400ff0877ac */ /* 0x000ee20008000a00 */
[----:B--2---:R-:W-:Y:S02]  /*6ee0*/  SHF.R.U32.HI R6, RZ, UR5, R0 ;  /* 0x00000005ff067c19 */ /* 0x004fe40008011600 */
[----:B-1----:R-:W-:Y:S02]  /*6ef0*/  LOP3.LUT R13, R0, 0x80000000, RZ, 0x3c, !PT ;  /* 0x80000000000d7812 */ /* 0x002fe400078e3cff */
[----:B------:R-:W-:-:S05]  /*6f00*/  LOP3.LUT R6, R6, UR4, RZ, 0x30, !PT ;  /* 0x0000000406067c12 */ /* 0x000fca000f8e30ff */
[----:B------:R-:W-:-:S05]  /*6f10*/  IMAD R6, R6, 0x8, R7 ;  /* 0x0000000806067824 */ /* 0x000fca00078e0207 */
[----:B------:R-:W1:Y:S02]  /*6f20*/  LDS.64 R10, [R6+0x6600] ;  /* 0x00660000060a7984 */ /* 0x000e640000000a00 */
[----:B-1----:R-:W-:-:S05]  /*6f30*/  IADD3 R12, P2, PT, R10, R3, RZ ;  /* 0x000000030a0c7210 */ /* 0x002fca0007f5e0ff */
[----:B------:R-:W-:Y:S01]  /*6f40*/  IMAD.X R11, RZ, RZ, R11, P2 ;  /* 0x000000ffff0b7224 */ /* 0x000fe200010e060b */
[----:B---3--:R-:W-:-:S04]  /*6f50*/  LEA R10, P2, R12, UR8, 0x2 ;  /* 0x000000080c0a7c11 */ /* 0x008fc8000f8410ff */
[----:B------:R-:W-:-:S05]  /*6f60*/  LEA.HI.X R11, R12, UR9, R11, 0x2, P2 ;  /* 0x000000090c0b7c11 */ /* 0x000fca00090f140b */
[----:B------:R2:W-:Y:S04]  /*6f70*/  STG.E desc[UR6][R10.64+0x600], R13 ;  /* 0x0006000d0a007986 */ /* 0x0005e8000c101906 */
.L_x_81:
[----:B------:R-:W-:Y:S05]  /*6f80*/  BSYNC.RECONVERGENT B0 ;  /* 0x0000000000007941 */ /* 0x000fea0003800200 */
.L_x_80:
[----:B------:R-:W-:Y:S01]  /*6f90*/  NOP ;  /* 0x0000000000007918 */ /* 0x000fe20000000000 */
[----:B------:R-:W-:Y:S01]  /*6fa0*/  BSSY.RECONVERGENT B0, `(.L_x_82) ;  /* 0x0000011000007945 */ /* 0x000fe20003800200 */
[----:B------:R-:W-:Y:S02]  /*6fb0*/  ISETP.GE.AND P2, PT, R8, R9, PT ;  /* 0x000000090800720c */ /* 0x000fe40003f46270 */
[----:B------:R-:W-:Y:S01]  /*6fc0*/  LOP3.LUT R8, R3, 0xc00, RZ, 0xfc, !PT ;  /* 0x00000c0003087812 */ /* 0x000fe200078efcff */
[----:B------:R-:W-:Y:S10]  /*6fd0*/  @P3 BRA `(.L_x_83) ;  /* 0x0000000000343947 */ /* 0x000ff40003800000 */
[----:B------:R-:W3:Y:S01]  /*6fe0*/  LDS R0, [R22+0xc00] ;  /* 0x000c000016007984 */ /* 0x000ee20000000800 */
[----:B------:R-:W3:Y:S01]  /*6ff0*/  LDCU UR5, c[0x0][0x3c4] ;  /* 0x00007880ff0577ac */ /* 0x000ee20008000800 */
[----:B------:R-:W4:Y:S01]  /*7000*/  LDCU.64 UR8, c[0x0][0x3a0] ;  /* 0x00007400ff0877ac */ /* 0x000f220008000a00 */
[----:B---3--:R-:W-:Y:S02]  /*7010*/  SHF.R.U32.HI R6, RZ, UR5, R0 ;  /* 0x00000005ff067c19 */ /* 0x008fe40008011600 */
[----:B-12---:R-:W-:Y:S02]  /*7020*/  LOP3.LUT R13, R0, 0x80000000, RZ, 0x3c, !PT ;  /* 0x80000000000d7812 */ /* 0x006fe400078e3cff */
[----:B------:R-:W-:-:S05]  /*7030*/  LOP3.LUT R6, R6, UR4, RZ, 0x30, !PT ;  /* 0x0000000406067c12 */ /* 0x000fca000f8e30ff */
[----:B------:R-:W-:-:S05]  /*7040*/  IMAD R6, R6, 0x8, R7 ;  /* 0x0000000806067824 */ /* 0x000fca00078e0207 */
[----:B------:R-:W1:Y:S02]  /*7050*/  LDS.64 R10, [R6+0x6600] ;  /* 0x00660000060a7984 */ /* 0x000e640000000a00 */
[----:B-1----:R-:W-:-:S05]  /*7060*/  IADD3 R12, P3, PT, R10, R3, RZ ;  /* 0x000000030a0c7210 */ /* 0x002fca0007f7e0ff */
[----:B------:R-:W-:Y:S01]  /*7070*/  IMAD.X R11, RZ, RZ, R11, P3 ;  /* 0x000000ffff0b7224 */ /* 0x000fe200018e060b */
[----:B----4-:R-:W-:-:S04]  /*7080*/  LEA R10, P3, R12, UR8, 0x2 ;  /* 0x000000080c0a7c11 */ /* 0x010fc8000f8610ff */
[----:B------:R-:W-:-:S05]  /*7090*/  LEA.HI.X R11, R12, UR9, R11, 0x2, P3 ;  /* 0x000000090c0b7c11 */ /* 0x000fca00098f140b */
[----:B------:R3:W-:Y:S04]  /*70a0*/  STG.E desc[UR6][R10.64+0xc00], R13 ;  /* 0x000c000d0a007986 */ /* 0x0007e8000c101906 */
.L_x_83:
[----:B------:R-:W-:Y:S05]  /*70b0*/  BSYNC.RECONVERGENT B0 ;  /* 0x0000000000007941 */ /* 0x000fea0003800200 */
.L_x_82:
[----:B------:R-:W-:Y:S01]  /*70c0*/  NOP ;  /* 0x0000000000007918 */ /* 0x000fe20000000000 */
[----:B------:R-:W-:Y:S01]  /*70d0*/  BSSY.RECONVERGENT B0, `(.L_x_84) ;  /* 0x0000011000007945 */ /* 0x000fe20003800200 */
[----:B------:R-:W-:Y:S01]  /*70e0*/  ISETP.GE.AND P3, PT, R8, R9, PT ;  /* 0x000000090800720c */ /* 0x000fe20003f66270 */
[----:B------:R-:W-:Y:S02]  /*70f0*/  VIADD R8, R3, 0xd80 ;  /* 0x00000d8003087836 */ /* 0x000fe40000000000 */
[----:B------:R-:W-:Y:S10]  /*7100*/  @P4 BRA `(.L_x_85) ;  /* 0x0000000000344947 */ /* 0x000ff40003800000 */
[----:B------:R-:W4:Y:S01]  /*7110*/  LDS R0, [R22+0x1200] ;  /* 0x0012000016007984 */ /* 0x000f220000000800 */
[----:B------:R-:W4:Y:S01]  /*7120*/  LDCU UR5, c[0x0][0x3c4] ;  /* 0x00007880ff0577ac */ /* 0x000f220008000800 */
[----:B------:R-:W5:Y:S01]  /*7130*/  LDCU.64 UR8, c[0x0][0x3a0] ;  /* 0x00007400ff0877ac */ /* 0x000f620008000a00 */
[----:B----4-:R-:W-:Y:S02]  /*7140*/  SHF.R.U32.HI R6, RZ, UR5, R0 ;  /* 0x00000005ff067c19 */ /* 0x010fe40008011600 */
[----:B-123--:R-:W-:Y:S02]  /*7150*/  LOP3.LUT R13, R0, 0x80000000, RZ, 0x3c, !PT ;  /* 0x80000000000d7812 */ /* 0x00efe400078e3cff */
[----:B------:R-:W-:-:S05]  /*7160*/  LOP3.LUT R6, R6, UR4, RZ, 0x30, !PT ;  /* 0x0000000406067c12 */ /* 0x000fca000f8e30ff */
[----:B------:R-:W-:-:S05]  /*7170*/  IMAD R6, R6, 0x8, R7 ;  /* 0x0000000806067824 */ /* 0x000fca00078e0207 */
[----:B------:R-:W1:Y:S02]  /*7180*/  LDS.64 R10, [R6+0x6600] ;  /* 0x00660000060a7984 */ /* 0x000e640000000a00 */
[----:B-1----:R-:W-:-:S05]  /*7190*/  IADD3 R12, P4, PT, R10, R3, RZ ;  /* 0x000000030a0c7210 */ /* 0x002fca0007f9e0ff */
[----:B------:R-:W-:Y:S01]  /*71a0*/  IMAD.X R11, RZ, RZ, R11, P4 ;  /* 0x000000ffff0b7224 */ /* 0x000fe200020e060b */
[----:B-----5:R-:W-:-:S04]  /*71b0*/  LEA R10, P4, R12, UR8, 0x2 ;  /* 0x000000080c0a7c11 */ /* 0x020fc8000f8810ff */
[----:B------:R-:W-:-:S05]  /*71c0*/  LEA.HI.X R11, R12, UR9, R11, 0x2, P4 ;  /* 0x000000090c0b7c11 */ /* 0x000fca000a0f140b */
[----:B------:R4:W-:Y:S04]  /*71d0*/  STG.E desc[UR6][R10.64+0x1200], R13 ;  /* 0x0012000d0a007986 */ /* 0x0009e8000c101906 */
.L_x_85:
[----:B------:R-:W-:Y:S05]  /*71e0*/  BSYNC.RECONVERGENT B0 ;  /* 0x0000000000007941 */ /* 0x000fea0003800200 */
.L_x_84:
[----:B------:R-:W-:Y:S01]  /*71f0*/  NOP ;  /* 0x0000000000007918 */ /* 0x000fe20000000000 */
[----:B------:R-:W-:Y:S01]  /*7200*/  BSSY.RECONVERGENT B0, `(.L_x_86) ;  /* 0x0000011000007945 */ /* 0x000fe20003800200 */
[----:B------:R-:W-:Y:S01]  /*7210*/  ISETP.GE.AND P4, PT, R8, R9, PT ;  /* 0x000000090800720c */ /* 0x000fe20003f86270 */
[----:B------:R-:W-:Y:S02]  /*7220*/  VIADD R8, R3, 0xf00 ;  /* 0x00000f0003087836 */ /* 0x000fe40000000000 */
[----:B------:R-:W-:Y:S10]  /*7230*/  @P5 BRA `(.L_x_87) ;  /* 0x0000000000345947 */ /* 0x000ff40003800000 */
[----:B------:R-:W5:Y:S01]  /*7240*/  LDS R0, [R22+0x1800] ;  /* 0x0018000016007984 */ /* 0x000f620000000800 */
[----:B------:R-:W5:Y:S01]  /*7250*/  LDCU UR5, c[0x0][0x3c4] ;  /* 0x00007880ff0577ac */ /* 0x000f620008000800 */
[----:B------:R-:W0:Y:S01]  /*7260*/  LDCU.64 UR8, c[0x0][0x3a0] ;  /* 0x00007400ff0877ac */ /* 0x000e220008000a00 */
[----:B-----5:R-:W-:Y:S02]  /*7270*/  SHF.R.U32.HI R6, RZ, UR5, R0 ;  /* 0x00000005ff067c19 */ /* 0x020fe40008011600 */
[----:B-1234-:R-:W-:Y:S02]  /*7280*/  LOP3.LUT R13, R0, 0x80000000, RZ, 0x3c, !PT ;  /* 0x80000000000d7812 */ /* 0x01efe400078e3cff */
[----:B------:R-:W-:-:S05]  /*7290*/  LOP3.LUT R6, R6, UR4, RZ, 0x30, !PT ;  /* 0x0000000406067c12 */ /* 0x000fca000f8e30ff */
[----:B------:R-:W-:-:S05]  /*72a0*/  IMAD R6, R6, 0x8, R7 ;  /* 0x0000000806067824 */ /* 0x000fca00078e0207 */
[----:B------:R-:W1:Y:S02]  /*72b0*/  LDS.64 R10, [R6+0x6600] ;  /* 0x00660000060a7984 */ /* 0x000e640000000a00 */
[----:B-1----:R-:W-:-:S05]  /*72c0*/  IADD3 R12, P5, PT, R10, R3, RZ ;  /* 0x000000030a0c7210 */ /* 0x002fca0007fbe0ff */
[----:B------:R-:W-:Y:S01]  /*72d0*/  IMAD.X R11, RZ, RZ, R11, P5 ;  /* 0x000000ffff0b7224 */ /* 0x000fe200028e060b */
[----:B0-----:R-:W-:-:S04]  /*72e0*/  LEA R10, P5, R12, UR8, 0x2 ;  /* 0x000000080c0a7c11 */ /* 0x001fc8000f8a10ff */
[----:B------:R-:W-:-:S05]  /*72f0*/  LEA.HI.X R11, R12, UR9, R11, 0x2, P5 ;  /* 0x000000090c0b7c11 */ /* 0x000fca000a8f140b */
[----:B------:R0:W-:Y:S04]  /*7300*/  STG.E desc[UR6][R10.64+0x1800], R13 ;  /* 0x0018000d0a007986 */ /* 0x0001e8000c101906 */
.L_x_87:
[----:B------:R-:W-:Y:S05]  /*7310*/  BSYNC.RECONVERGENT B0 ;  /* 0x0000000000007941 */ /* 0x000fea0003800200 */
.L_x_86:
        /* <DEDUP_REMOVED lines=9> */
[----:B01234-:R-:W-:Y:S02]  /*73b0*/  LOP3.LUT R13, R0, 0x80000000, RZ, 0x3c, !PT ;  /* 0x80000000000d7812 */ /* 0x01ffe400078e3cff */
[----:B------:R-:W-:-:S05]  /*73c0*/  LOP3.LUT R6, R6, UR4, RZ, 0x30, !PT ;  /* 0x0000000406067c12 */ /* 0x000fca000f8e30ff */
[----:B------:R-:W-:-:S05]  /*73d0*/  IMAD R6, R6, 0x8, R7 ;  /* 0x0000000806067824 */ /* 0x000fca00078e0207 */
[----:B------:R-:W0:Y:S02]  /*73e0*/  LDS.64 R10, [R6+0x6600] ;  /* 0x00660000060a7984 */ /* 0x000e240000000a00 */
[----:B0-----:R-:W-:-:S05]  /*73f0*/  IADD3 R12, P6, PT, R10, R3, RZ ;  /* 0x000000030a0c7210 */ /* 0x001fca0007fde0ff */
[----:B------:R-:W-:Y:S01]  /*7400*/  IMAD.X R11, RZ, RZ, R11, P6 ;  /* 0x000000ffff0b7224 */ /* 0x000fe200030e060b */
[----:B------:R-:W-:-:S04]  /*7410*/  LEA R10, P6, R12, UR8, 0x2 ;  /* 0x000000080c0a7c11 */ /* 0x000fc8000f8c10ff */
[----:B------:R-:W-:-:S05]  /*7420*/  LEA.HI.X R11, R12, UR9, R11, 0x2, P6 ;  /* 0x000000090c0b7c11 */ /* 0x000fca000b0f140b */
[----:B------:R0:W-:Y:S04]  /*7430*/  STG.E desc[UR6][R10.64+0x1e00], R13 ;  /* 0x001e000d0a007986 */ /* 0x0001e8000c101906 */
.L_x_89:
[----:B------:R-:W-:Y:S05]  /*7440*/  BSYNC.RECONVERGENT B0 ;  /* 0x0000000000007941 */ /* 0x000fea0003800200 */
.L_x_88:
        /* <DEDUP_REMOVED lines=18> */
.L_x_91:
[----:B------:R-:W-:Y:S05]  /*7570*/  BSYNC.RECONVERGENT B0 ;  /* 0x0000000000007941 */ /* 0x000fea0003800200 */
.L_x_90:
        /* <DEDUP_REMOVED lines=18> */
.L_x_93:
[----:B------:R-:W-:Y:S05]  /*76a0*/  BSYNC.RECONVERGENT B0 ;  /* 0x0000000000007941 */ /* 0x000fea0003800200 */
.L_x_92:
        /* <DEDUP_REMOVED lines=18> */
.L_x_95:
[----:B------:R-:W-:Y:S05]  /*77d0*/  BSYNC.RECONVERGENT B0 ;  /* 0x0000000000007941 */ /* 0x000fea0003800200 */
.L_x_94:
        /* <DEDUP_REMOVED lines=18> */
.L_x_97:
[----:B------:R-:W-:Y:S05]  /*7900*/  BSYNC.RECONVERGENT B0 ;  /* 0x0000000000007941 */ /* 0x000fea0003800200 */
.L_x_96:
[----:B------:R-:W-:Y:S01]  /*7910*/  NOP ;  /* 0x0000000000007918 */ /* 0x000fe20000000000 */
[----:B------:R-:W-:Y:S01]  /*7920*/  BSSY.RECONVERGENT B0, `(.L_x_98) ;  /* 0x0000011000007945 */ /* 0x000fe20003800200 */
[----:B------:R-:W-:Y:S02]  /*7930*/  ISETP.GE.AND P4, PT, R8, R9, PT ;  /* 0x000000090800720c */ /* 0x000fe40003f86270 */
[----:B------:R-:W-:Y:S01]  /*7940*/  LOP3.LUT R8, R3, 0x1800, RZ, 0xfc, !PT ;  /* 0x0000180003087812 */ /* 0x000fe200078efcff */
        /* <DEDUP_REMOVED lines=14> */
.L_x_99:
[----:B------:R-:W-:Y:S05]  /*7a30*/  BSYNC.RECONVERGENT B0 ;  /* 0x0000000000007941 */ /* 0x000fea0003800200 */
.L_x_98:
[----:B------:R-:W-:Y:S01]  /*7a40*/  NOP ;  /* 0x0000000000007918 */ /* 0x000fe20000000000 */
[----:B------:R-:W-:Y:S01]  /*7a50*/  BSSY.RECONVERGENT B0, `(.L_x_100) ;  /* 0x0000010000007945 */ /* 0x000fe20003800200 */
[----:B------:R-:W-:-:S03]  /*7a60*/  ISETP.GE.AND P5, PT, R8, R9, PT ;  /* 0x000000090800720c */ /* 0x000fc60003fa6270 */
        /* <DEDUP_REMOVED lines=14> */
.L_x_101:
[----:B------:R-:W-:Y:S05]  /*7b50*/  BSYNC.RECONVERGENT B0 ;  /* 0x0000000000007941 */ /* 0x000fea0003800200 */
.L_x_100:
[----:B------:R-:W-:Y:S01]  /*7b60*/  NOP ;  /* 0x0000000000007918 */ /* 0x000fe20000000000 */
[----:B------:R-:W-:Y:S04]  /*7b70*/  BSSY.RECONVERGENT B0, `(.L_x_102) ;  /* 0x000000f000007945 */ /* 0x000fe80003800200 */
[----:B------:R-:W-:Y:S05]  /*7b80*/  @P1 BRA `(.L_x_103) ;  /* 0x0000000000341947 */ /* 0x000fea0003800000 */
        /* <DEDUP_REMOVED lines=13> */
.L_x_103:
[----:B------:R-:W-:Y:S05]  /*7c60*/  BSYNC.RECONVERGENT B0 ;  /* 0x0000000000007941 */ /* 0x000fea0003800200 */
.L_x_102:
        /* <DEDUP_REMOVED lines=16> */
.L_x_105:
[----:B------:R-:W-:Y:S05]  /*7d70*/  BSYNC.RECONVERGENT B0 ;  /* 0x0000000000007941 */ /* 0x000fea0003800200 */
.L_x_104:
        /* <DEDUP_REMOVED lines=16> */
.L_x_107:
[----:B------:R-:W-:Y:S05]  /*7e80*/  BSYNC.RECONVERGENT B0 ;  /* 0x0000000000007941 */ /* 0x000fea0003800200 */
.L_x_106:
        /* <DEDUP_REMOVED lines=16> */
.L_x_109:
[----:B------:R-:W-:Y:S05]  /*7f90*/  BSYNC.RECONVERGENT B0 ;  /* 0x0000000000007941 */ /* 0x000fea0003800200 */
.L_x_108:
[----:B------:R-:W-:Y:S01]  /*7fa0*/  NOP ;  /* 0x0000000000007918 */ /* 0x000fe20000000000 */
[----:B------:R-:W-:Y:S04]  /*7fb0*/  BSSY.RECONVERGENT B0, `(.L_x_110) ;  /* 0x000000f000007945 */ /* 0x000fe80003800200 */
[----:B------:R-:W-:Y:S05]  /*7fc0*/  @P5 BRA `(.L_x_111) ;  /* 0x0000000000345947 */ /* 0x000fea0003800000 */
[----:B------:R-:W5:Y:S01]  /*7fd0*/  LDS R0, [R22+0x6000] ;  /* 0x0060000016007984 */ /* 0x000f620000000800 */
[----:B------:R-:W5:Y:S01]  /*7fe0*/  LDCU UR5, c[0x0][0x3c4] ;  /* 0x00007880ff0577ac */ /* 0x000f620008000800 */
[----:B------:R-:W1:Y:S01]  /*7ff0*/  LDCU.64 UR8, c[0x0][0x3a0] ;  /* 0x00007400ff0877ac */ /* 0x000e620008000a00 */
[----:B-----5:R-:W-:-:S04]  /*8000*/  SHF.R.U32.HI R6, RZ, UR5, R0 ;  /* 0x00000005ff067c19 */ /* 0x020fc80008011600 */
[----:B------:R-:W-:-:S05]  /*8010*/  LOP3.LUT R6, R6, UR4, RZ, 0x30, !PT ;  /* 0x0000000406067c12 */ /* 0x000fca000f8e30ff */
[----:B0-----:R-:W-:-:S05]  /*8020*/  IMAD R8, R6, 0x8, R7 ;  /* 0x0000000806087824 */ /* 0x001fca00078e0207 */
[----:B------:R-:W0:Y:S02]  /*8030*/  LDS.64 R6, [R8+0x6600] ;  /* 0x0066000008067984 */ /* 0x000e240000000a00 */
[----:B0-----:R-:W-:-:S05]  /*8040*/  IADD3 R9, P1, PT, R6, R3, RZ ;  /* 0x0000000306097210 */ /* 0x001fca0007f3e0ff */
[----:B-1234-:R-:W-:Y:S01]  /*8050*/  IMAD.X R10, RZ, RZ, R7, P1 ;  /* 0x000000ffff0a7224 */ /* 0x01efe200008e0607 */
[----:B------:R-:W-:-:S04]  /*8060*/  LEA R6, P1, R9, UR8, 0x2 ;  /* 0x0000000809067c11 */ /* 0x000fc8000f8210ff */
[----:B------:R-:W-:Y:S02]  /*8070*/  LEA.HI.X R7, R9, UR9, R10, 0x2, P1 ;  /* 0x0000000909077c11 */ /* 0x000fe400088f140a */
[----:B------:R-:W-:-:S05]  /*8080*/  LOP3.LUT R9, R0, 0x80000000, RZ, 0x3c, !PT ;  /* 0x8000000000097812 */ /* 0x000fca00078e3cff */
[----:B------:R0:W-:Y:S02]  /*8090*/  STG.E desc[UR6][R6.64+0x6000], R9 ;  /* 0x0060000906007986 */ /* 0x0001e4000c101906 */
.L_x_111:
[----:B------:R-:W-:Y:S05]  /*80a0*/  BSYNC.RECONVERGENT B0 ;  /* 0x0000000000007941 */ /* 0x000fea0003800200 */
.L_x_110:
[----:B------:R-:W-:Y:S01]  /*80b0*/  NOP ;  /* 0x0000000000007918 */ /* 0x000fe20000000000 */
.L_x_77:
[----:B------:R-:W5:Y:S01]  /*80c0*/  LDS R0, [R22] ;  /* 0x0000000016007984 */ /* 0x000f620000000800 */
[----:B------:R-:W5:Y:S03]  /*80d0*/  LDCU UR5, c[0x0][0x3c4] ;  /* 0x00007880ff0577ac */ /* 0x000f660008000800 */
[----:B01----:R-:W0:Y:S04]  /*80e0*/  LDS R6, [R22+0x600] ;  /* 0x0006000016067984 */ /* 0x003e280000000800 */
[----:B------:R-:W1:Y:S04]  /*80f0*/  LDS R7, [R22+0xc00] ;  /* 0x000c000016077984 */ /* 0x000e680000000800 */
[----:B------:R-:W1:Y:S04]  /*8100*/  LDS R8, [R22+0x1200] ;  /* 0x0012000016087984 */ /* 0x000e680000000800 */
[----:B------:R-:W1:Y:S04]  /*8110*/  LDS R9, [R22+0x1800] ;  /* 0x0018000016097984 */ /* 0x000e680000000800 */
[----:B--234-:R-:W2:Y:S04]  /*8120*/  LDS R10, [R22+0x1e00] ;  /* 0x001e0000160a7984 */ /* 0x01cea80000000800 */
[----:B------:R-:W3:Y:S04]  /*8130*/  LDS R11, [R22+0x2400] ;  /* 0x00240000160b7984 */ /* 0x000ee80000000800 */
[----:B------:R-:W4:Y:S04]  /*8140*/  LDS R12, [R22+0x2a00] ;  /* 0x002a0000160c7984 */ /* 0x000f280000000800 */
[----:B------:R-:W4:Y:S04]  /*8150*/  LDS R13, [R22+0x3000] ;  /* 0x00300000160d7984 */ /* 0x000f280000000800 */
[----:B------:R-:W4:Y:S04]  /*8160*/  LDS R14, [R22+0x3600] ;  /* 0x00360000160e7984 */ /* 0x000f280000000800 */
[----:B------:R-:W4:Y:S01]  /*8170*/  LDS R15, [R22+0x3c00] ;  /* 0x003c0000160f7984 */ /* 0x000f220000000800 */
[----:B-----5:R-:W-:-:S03]  /*8180*/  SHF.R.U32.HI R0, RZ, UR5, R0 ;  /* 0x00000005ff007c19 */ /* 0x020fc60008011600 */
[----:B------:R-:W5:Y:S01]  /*8190*/  LDS R16, [R22+0x4200] ;  /* 0x0042000016107984 */ /* 0x000f620000000800 */
[----:B0-----:R-:W-:-:S03]  /*81a0*/  SHF.R.U32.HI R6, RZ, UR5, R6 ;  /* 0x00000005ff067c19 */ /* 0x001fc60008011606 */
[----:B------:R-:W0:Y:S01]  /*81b0*/  LDS R17, [R22+0x4800] ;  /* 0x0048000016117984 */ /* 0x000e220000000800 */
[----:B-1----:R-:W-:-:S03]  /*81c0*/  SHF.R.U32.HI R7, RZ, UR5, R7 ;  /* 0x00000005ff077c19 */ /* 0x002fc60008011607 */
[----:B------:R-:W1:Y:S01]  /*81d0*/  LDS R18, [R22+0x4e00] ;  /* 0x004e000016127984 */ /* 0x000e620000000800 */
[----:B------:R-:W-:-:S03]  /*81e0*/  SHF.R.U32.HI R8, RZ, UR5, R8 ;  /* 0x00000005ff087c19 */ /* 0x000fc60008011608 */
[----:B------:R-:W1:Y:S01]  /*81f0*/  LDS R19, [R22+0x5400] ;  /* 0x0054000016137984 */ /* 0x000e620000000800 */
[----:B------:R-:W-:-:S03]  /*8200*/  SHF.R.U32.HI R9, RZ, UR5, R9 ;  /* 0x00000005ff097c19 */ /* 0x000fc60008011609 */
[----:B------:R-:W1:Y:S01]  /*8210*/  LDS R20, [R22+0x5a00] ;  /* 0x005a000016147984 */ /* 0x000e620000000800 */
[----:B--2---:R-:W-:-:S03]  /*8220*/  SHF.R.U32.HI R10, RZ, UR5, R10 ;  /* 0x00000005ff0a7c19 */ /* 0x004fc6000801160a */
[----:B------:R-:W2:Y:S01]  /*8230*/  LDS R21, [R22+0x6000] ;  /* 0x0060000016157984 */ /* 0x000ea20000000800 */
[----:B---3--:R-:W-:Y:S02]  /*8240*/  SHF.R.U32.HI R11, RZ, UR5, R11 ;  /* 0x00000005ff0b7c19 */ /* 0x008fe4000801160b */
[----:B----4-:R-:W-:Y:S02]  /*8250*/  SHF.R.U32.HI R12, RZ, UR5, R12 ;  /* 0x00000005ff0c7c19 */ /* 0x010fe4000801160c */
[----:B------:R-:W-:Y:S02]  /*8260*/  SHF.R.U32.HI R13, RZ, UR5, R13 ;  /* 0x00000005ff0d7c19 */ /* 0x000fe4000801160d */
[----:B------:R-:W-:Y:S02]  /*8270*/  SHF.R.U32.HI R43, RZ, UR5, R14 ;  /* 0x00000005ff2b7c19 */ /* 0x000fe4000801160e */
[----:B------:R-:W-:Y:S02]  /*8280*/  LOP3.LUT R14, R12, UR4, RZ, 0x30, !PT ;  /* 0x000000040c0e7c12 */ /* 0x000fe4000f8e30ff */
[----:B------:R-:W-:-:S02]  /*8290*/  SHF.R.U32.HI R44, RZ, UR5, R15 ;  /* 0x00000005ff2c7c19 */ /* 0x000fc4000801160f */
[----:B------:R-:W-:Y:S02]  /*82a0*/  LOP3.LUT R15, R11, UR4, RZ, 0x30, !PT ;  /* 0x000000040b0f7c12 */ /* 0x000fe4000f8e30ff */
[----:B-----5:R-:W-:Y:S02]  /*82b0*/  SHF.R.U32.HI R45, RZ, UR5, R16 ;  /* 0x00000005ff2d7c19 */ /* 0x020fe40008011610 */
[----:B------:R-:W-:Y:S02]  /*82c0*/  LOP3.LUT R16, R10, UR4, RZ, 0x30, !PT ;  /* 0x000000040a107c12 */ /* 0x000fe4000f8e30ff */
[----:B0-----:R-:W-:Y:S02]  /*82d0*/  SHF.R.U32.HI R46, RZ, UR5, R17 ;  /* 0x00000005ff2e7c19 */ /* 0x001fe40008011611 */
[----:B------:R-:W-:Y:S02]  /*82e0*/  LOP3.LUT R17, R9, UR4, RZ, 0x30, !PT ;  /* 0x0000000409117c12 */ /* 0x000fe4000f8e30ff */
[----:B-1----:R-:W-:-:S02]  /*82f0*/  SHF.R.U32.HI R47, RZ, UR5, R18 ;  /* 0x00000005ff2f7c19 */ /* 0x002fc40008011612 */
[----:B------:R-:W-:Y:S02]  /*8300*/  LOP3.LUT R18, R8, UR4, RZ, 0x30, !PT ;  /* 0x0000000408127c12 */ /* 0x000fe4000f8e30ff */
[----:B------:R-:W-:Y:S02]  /*8310*/  SHF.R.U32.HI R48, RZ, UR5, R19 ;  /* 0x00000005ff307c19 */ /* 0x000fe40008011613 */
[----:B------:R-:W-:Y:S02]  /*8320*/  LOP3.LUT R19, R7, UR4, RZ, 0x30, !PT ;  /* 0x0000000407137c12 */ /* 0x000fe4000f8e30ff */
[----:B------:R-:W-:Y:S02]  /*8330*/  SHF.R.U32.HI R49, RZ, UR5, R20 ;  /* 0x00000005ff317c19 */ /* 0x000fe40008011614 */
[----:B------:R-:W-:Y:S02]  /*8340*/  LOP3.LUT R20, R6, UR4, RZ, 0x30, !PT ;  /* 0x0000000406147c12 */ /* 0x000fe4000f8e30ff */
[----:B--2---:R-:W-:-:S02]  /*8350*/  SHF.R.U32.HI R50, RZ, UR5, R21 ;  /* 0x00000005ff327c19 */ /* 0x004fc40008011615 */
[----:B------:R-:W-:Y:S02]  /*8360*/  LOP3.LUT R21, R0, UR4, RZ, 0x30, !PT ;  /* 0x0000000400157c12 */ /* 0x000fe4000f8e30ff */
[----:B------:R-:W-:Y:S02]  /*8370*/  LOP3.LUT R13, R13, UR4, RZ, 0x30, !PT ;  /* 0x000000040d0d7c12 */ /* 0x000fe4000f8e30ff */
[----:B------:R-:W-:Y:S02]  /*8380*/  LOP3.LUT R12, R43, UR4, RZ, 0x30, !PT ;  /* 0x000000042b0c7c12 */ /* 0x000fe4000f8e30ff */
[----:B------:R-:W-:Y:S02]  /*8390*/  LOP3.LUT R11, R44, UR4, RZ, 0x30, !PT ;  /* 0x000000042c0b7c12 */ /* 0x000fe4000f8e30ff */
[----:B------:R-:W-:Y:S02]  /*83a0*/  LOP3.LUT R10, R45, UR4, RZ, 0x30, !PT ;  /* 0x000000042d0a7c12 */ /* 0x000fe4000f8e30ff */
[----:B------:R-:W-:-:S02]  /*83b0*/  LOP3.LUT R9, R46, UR4, RZ, 0x30, !PT ;  /* 0x000000042e097c12 */ /* 0x000fc4000f8e30ff */
[----:B------:R-:W-:Y:S02]  /*83c0*/  LOP3.LUT R8, R47, UR4, RZ, 0x30, !PT ;  /* 0x000000042f087c12 */ /* 0x000fe4000f8e30ff */
[----:B------:R-:W-:Y:S02]  /*83d0*/  LOP3.LUT R7, R48, UR4, RZ, 0x30, !PT ;  /* 0x0000000430077c12 */ /* 0x000fe4000f8e30ff */
[----:B------:R-:W-:Y:S02]  /*83e0*/  LOP3.LUT R6, R49, UR4, RZ, 0x30, !PT ;  /* 0x0000000431067c12 */ /* 0x000fe4000f8e30ff */
[----:B------:R-:W-:Y:S01]  /*83f0*/  LOP3.LUT R0, R50, UR4, RZ, 0x30, !PT ;  /* 0x0000000432007c12 */ /* 0x000fe2000f8e30ff */
[----:B------:R-:W-:Y:S06]  /*8400*/  @P0 BRA `(.L_x_112) ;  /* 0x0000000000640947 */ /* 0x000fec0003800000 */
[----:B------:R-:W0:Y:S01]  /*8410*/  LDCU.64 UR4, c[0x0][0x3b8] ;  /* 0x00007700ff0477ac */ /* 0x000e220008000a00 */
[----:B------:R-:W-:Y:S01]  /*8420*/  IMAD R5, R42, 0x1980, RZ ;  /* 0x000019802a057824 */ /* 0x000fe200078e02ff */
[----:B------:R-:W-:-:S04]  /*8430*/  LOP3.LUT R2, R41, 0x1f, R3, 0xf8, !PT ;  /* 0x0000001f29027812 */ /* 0x000fc800078ef803 */
[----:B------:R-:W-:-:S04]  /*8440*/  IADD3 R3, P1, PT, R5, R2, RZ ;  /* 0x0000000205037210 */ /* 0x000fc80007f3e0ff */
[----:B------:R-:W-:Y:S02]  /*8450*/  LEA.HI.X.SX32 R4, R5, RZ, 0x1, P1 ;  /* 0x000000ff05047211 */ /* 0x000fe400008f0eff */
[----:B0-----:R-:W-:-:S04]  /*8460*/  LEA R2, P1, R3, UR4, 0x2 ;  /* 0x0000000403027c11 */ /* 0x001fc8000f8210ff */
        /* <DEDUP_REMOVED lines=19> */
.L_x_112:
[----:B------:R-:W-:Y:S01]  /*85a0*/  IMAD.IADD R60, R23, 0x1, -R54 ;  /* 0x00000001173c7824 */ /* 0x000fe200078e0a36 */
[----:B------:R-:W0:Y:S01]  /*85b0*/  LDCU.64 UR4, c[0x0][0x3b8] ;  /* 0x00007700ff0477ac */ /* 0x000e220008000a00 */
[----:B------:R-:W-:-:S03]  /*85c0*/  VIADD R3, R57, 0x20 ;  /* 0x0000002039037836 */ /* 0x000fc60000000000 */
[-C--:B------:R-:W-:Y:S02]  /*85d0*/  ISETP.GE.AND P2, PT, R57, R60.reuse, PT ;  /* 0x0000003c3900720c */ /* 0x080fe40003f46270 */
[----:B------:R-:W-:Y:S01]  /*85e0*/  ISETP.GE.AND P1, PT, R3, R60, PT ;  /* 0x0000003c0300720c */ /* 0x000fe20003f26270 */
[----:B------:R-:W-:-:S05]  /*85f0*/  VIADD R3, R57, 0x40 ;  /* 0x0000004039037836 */ /* 0x000fca0000000000 */
[----:B------:R-:W-:Y:S01]  /*8600*/  ISETP.GE.AND P5, PT, R3, R60, PT ;  /* 0x0000003c0300720c */ /* 0x000fe20003fa6270 */
[----:B------:R-:W-:-:S05]  /*8610*/  VIADD R3, R57, 0x60 ;  /* 0x0000006039037836 */ /* 0x000fca0000000000 */
[----:B------:R-:W-:Y:S01]  /*8620*/  ISETP.GE.AND P4, PT, R3, R60, PT ;  /* 0x0000003c0300720c */ /* 0x000fe20003f86270 */
[----:B------:R-:W-:Y:S01]  /*8630*/  VIADD R3, R57, 0x80 ;  /* 0x0000008039037836 */ /* 0x000fe20000000000 */
[----:B0-----:R-:W-:Y:S01]  /*8640*/  IADD3 R2, P6, PT, R5, UR4, RZ ;  /* 0x0000000405027c10 */ /* 0x001fe2000ffde0ff */
[----:B------:R-:W-:-:S03]  /*8650*/  VIADD R5, R57, 0xa0 ;  /* 0x000000a039057836 */ /* 0x000fc60000000000 */
[-C--:B------:R-:W-:Y:S02]  /*8660*/  ISETP.GE.AND P3, PT, R3, R60.reuse, PT ;  /* 0x0000003c0300720c */ /* 0x080fe40003f66270 */
[----:B------:R-:W-:Y:S02]  /*8670*/  IADD3.X R3, PT, PT, R4, UR5, RZ, P6, !PT ;  /* 0x0000000504037c10 */ /* 0x000fe4000b7fe4ff */
[-C--:B------:R-:W-:Y:S01]  /*8680*/  ISETP.GE.AND P6, PT, R5, R60.reuse, PT ;  /* 0x0000003c0500720c */ /* 0x080fe20003fc6270 */
[----:B------:R-:W-:Y:S02]  /*8690*/  VIADD R5, R57, 0xc0 ;  /* 0x000000c039057836 */ /* 0x000fe40000000000 */
[----:B------:R-:W5:Y:S03]  /*86a0*/  @!P2 LDG.E R41, desc[UR6][R2.64] ;  /* 0x000000060229a981 */ /* 0x000f66000c1e1900 */
[-C--:B------:R-:W-:Y:S01]  /*86b0*/  ISETP.GE.AND P2, PT, R5, R60.reuse, PT ;  /* 0x0000003c0500720c */ /* 0x080fe20003f46270 */
[----:B------:R-:W-:Y:S01]  /*86c0*/  VIADD R5, R57, 0xe0 ;  /* 0x000000e039057836 */ /* 0x000fe20000000000 */
[----:B------:R-:W5:Y:S04]  /*86d0*/  @!P1 LDG.E R44, desc[UR6][R2.64+0x80] ;  /* 0x00008006022c9981 */ /* 0x000f68000c1e1900 */
[----:B------:R-:W-:Y:S01]  /*86e0*/  ISETP.GE.AND P1, PT, R5, R60, PT ;  /* 0x0000003c0500720c */ /* 0x000fe20003f26270 */
[----:B------:R-:W-:Y:S01]  /*86f0*/  VIADD R59, R57, 0x100 ;  /* 0x00000100393b7836 */ /* 0x000fe20000000000 */
[----:B------:R-:W5:Y:S04]  /*8700*/  @!P5 LDG.E R43, desc[UR6][R2.64+0x100] ;  /* 0x00010006022bd981 */ /* 0x000f68000c1e1900 */
[----:B------:R-:W5:Y:S04]  /*8710*/  @!P4 LDG.E R46, desc[UR6][R2.64+0x180] ;  /* 0x00018006022ec981 */ /* 0x000f68000c1e1900 */
[----:B------:R-:W5:Y:S03]  /*8720*/  @!P2 LDG.E R47, desc[UR6][R2.64+0x300] ;  /* 0x00030006022fa981 */ /* 0x000f66000c1e1900 */
[C---:B------:R-:W-:Y:S01]  /*8730*/  @!P1 IADD3 R5, P2, PT, R54.reuse, R57, RZ ;  /* 0x0000003936059210 */ /* 0x040fe20007f5e0ff */
[----:B------:R-:W5:Y:S03]  /*8740*/  @!P3 LDG.E R45, desc[UR6][R2.64+0x200] ;  /* 0x00020006022db981 */ /* 0x000f66000c1e1900 */
[----:B------:R-:W-:Y:S01]  /*8750*/  @!P1 LEA.HI.X.SX32 R62, R54, RZ, 0x1, P2 ;  /* 0x000000ff363e9211 */ /* 0x000fe200010f0eff */
[----:B------:R0:W5:Y:S01]  /*8760*/  @!P6 LDG.E R48, desc[UR6][R2.64+0x280] ;  /* 0x000280060230e981 */ /* 0x000162000c1e1900 */
[----:B------:R-:W-:-:S04]  /*8770*/  @!P1 LEA R4, P2, R5, UR4, 0x2 ;  /* 0x0000000405049c11 */ /* 0x000fc8000f8410ff */
[----:B------:R-:W-:-:S05]  /*8780*/  @!P1 LEA.HI.X R5, R5, UR5, R62, 0x2, P2 ;  /* 0x0000000505059c11 */ /* 0x000fca00090f143e */
[----:B------:R1:W5:Y:S01]  /*8790*/  @!P1 LDG.E R50, desc[UR6][R4.64+0x380] ;  /* 0x0003800604329981 */ /* 0x000362000c1e1900 */
[----:B------:R-:W-:-:S13]  /*87a0*/  ISETP.GE.AND P1, PT, R59, R60, PT ;  /* 0x0000003c3b00720c */ /* 0x000fda0003f26270 */
[----:B------:R-:W-:-:S04]  /*87b0*/  @!P1 IADD3 R59, P2, PT, R54, R57, RZ ;  /* 0x00000039363b9210 */ /* 0x000fc80007f5e0ff */
[----:B------:R-:W-:Y:S02]  /*87c0*/  @!P1 LEA.HI.X.SX32 R62, R54, RZ, 0x1, P2 ;  /* 0x000000ff363e9211 */ /* 0x000fe400010f0eff */
[----:B0-----:R-:W-:-:S04]  /*87d0*/  @!P1 LEA R2, P2, R59, UR4, 0x2 ;  /* 0x000000043b029c11 */ /* 0x001fc8000f8410ff */
[----:B------:R-:W-:Y:S01]  /*87e0*/  @!P1 LEA.HI.X R3, R59, UR5, R62, 0x2, P2 ;  /* 0x000000053b039c11 */ /* 0x000fe200090f143e */
[----:B------:R-:W-:-:S04]  /*87f0*/  VIADD R59, R57, 0x120 ;  /* 0x00000120393b7836 */ /* 0x000fc80000000000 */
[----:B------:R0:W5:Y:S01]  /*8800*/  @!P1 LDG.E R49, desc[UR6][R2.64+0x400] ;  /* 0x0004000602319981 */ /* 0x000162000c1e1900 */
[----:B------:R-:W-:-:S13]  /*8810*/  ISETP.GE.AND P1, PT, R59, R60, PT ;  /* 0x0000003c3b00720c */ /* 0x000fda0003f26270 */
[----:B------:R-:W-:-:S04]  /*8820*/  @!P1 IADD3 R59, P2, PT, R54, R57, RZ ;  /* 0x00000039363b9210 */ /* 0x000fc80007f5e0ff */
[----:B------:R-:W-:Y:S02]  /*8830*/  @!P1 LEA.HI.X.SX32 R62, R54, RZ, 0x1, P2 ;  /* 0x000000ff363e9211 */ /* 0x000fe400010f0eff */
[----:B-1----:R-:W-:-:S04]  /*8840*/  @!P1 LEA R4, P2, R59, UR4, 0x2 ;  /* 0x000000043b049c11 */ /* 0x002fc8000f8410ff */
[----:B------:R-:W-:Y:S01]  /*8850*/  @!P1 LEA.HI.X R5, R59, UR5, R62, 0x2, P2 ;  /* 0x000000053b059c11 */ /* 0x000fe200090f143e */
[----:B------:R-:W-:-:S04]  /*8860*/  VIADD R59, R57, 0x140 ;  /* 0x00000140393b7836 */ /* 0x000fc80000000000 */
        /* <DEDUP_REMOVED lines=9> */
[----:B------:R-:W-:-:S05]  /*8900*/  @!P1 IMAD R62, R42, 0x1980, RZ ;  /* 0x000019802a3e9824 */ /* 0x000fca00078e02ff */
[----:B-1----:R-:W-:-:S04]  /*8910*/  @!P1 IADD3 R5, P2, PT, R62, R57, RZ ;  /* 0x000000393e059210 */ /* 0x002fc80007f5e0ff */
[----:B------:R-:W-:Y:S02]  /*8920*/  @!P1 LEA.HI.X.SX32 R62, R62, RZ, 0x1, P2 ;  /* 0x000000ff3e3e9211 */ /* 0x000fe400010f0eff */
[----:B------:R-:W-:Y:S01]  /*8930*/  @!P1 LEA R4, P2, R5, UR4, 0x2 ;  /* 0x0000000405049c11 */ /* 0x000fe2000f8410ff */
[----:B------:R-:W-:-:S03]  /*8940*/  VIADD R59, R57, 0x180 ;  /* 0x00000180393b7836 */ /* 0x000fc60000000000 */
[----:B------:R-:W-:-:S05]  /*8950*/  @!P1 LEA.HI.X R5, R5, UR5, R62, 0x2, P2 ;  /* 0x0000000505059c11 */ /* 0x000fca00090f143e */
[----:B------:R1:W5:Y:S01]  /*8960*/  @!P1 LDG.E R56, desc[UR6][R4.64+0x580] ;  /* 0x0005800604389981 */ /* 0x000362000c1e1900 */
[----:B------:R-:W-:-:S13]  /*8970*/  ISETP.GE.AND P1, PT, R59, R60, PT ;  /* 0x0000003c3b00720c */ /* 0x000fda0003f26270 */
[----:B0-----:R-:W-:-:S05]  /*8980*/  @!P1 IMAD R2, R42, 0x1980, RZ ;  /* 0x000019802a029824 */ /* 0x001fca00078e02ff */
[----:B------:R-:W-:-:S04]  /*8990*/  @!P1 IADD3 R3, P2, PT, R2, R57, RZ ;  /* 0x0000003902039210 */ /* 0x000fc80007f5e0ff */
[----:B------:R-:W-:Y:S02]  /*89a0*/  @!P1 LEA.HI.X.SX32 R62, R2, RZ, 0x1, P2 ;  /* 0x000000ff023e9211 */ /* 0x000fe400010f0eff */
[----:B------:R-:W-:Y:S01]  /*89b0*/  @!P1 LEA R2, P2, R3, UR4, 0x2 ;  /* 0x0000000403029c11 */ /* 0x000fe2000f8410ff */
[----:B------:R-:W-:-:S03]  /*89c0*/  VIADD R59, R57, 0x1a0 ;  /* 0x000001a0393b7836 */ /* 0x000fc60000000000 */
[----:B------:R-:W-:-:S05]  /*89d0*/  @!P1 LEA.HI.X R3, R3, UR5, R62, 0x2, P2 ;  /* 0x0000000503039c11 */ /* 0x000fca00090f143e */
[----:B------:R0:W5:Y:S01]  /*89e0*/  @!P1 LDG.E R53, desc[UR6][R2.64+0x600] ;  /* 0x0006000602359981 */ /* 0x000162000c1e1900 */
[----:B------:R-:W-:-:S13]  /*89f0*/  ISETP.GE.AND P1, PT, R59, R60, PT ;  /* 0x0000003c3b00720c */ /* 0x000fda0003f26270 */
[----:B-1----:R-:W-:-:S05]  /*8a00*/  @!P1 IMAD R4, R42, 0x1980, RZ ;  /* 0x000019802a049824 */ /* 0x002fca00078e02ff */
[----:B------:R-:W-:-:S04]  /*8a10*/  @!P1 IADD3 R5, P2, PT, R4, R57, RZ ;  /* 0x0000003904059210 */ /* 0x000fc80007f5e0ff */
[----:B------:R-:W-:Y:S02]  /*8a20*/  @!P1 LEA.HI.X.SX32 R62, R4, RZ, 0x1, P2 ;  /* 0x000000ff043e9211 */ /* 0x000fe400010f0eff */
[----:B------:R-:W-:Y:S01]  /*8a30*/  @!P1 LEA R4, P2, R5, UR4, 0x2 ;  /* 0x0000000405049c11 */ /* 0x000fe2000f8410ff */
[----:B------:R-:W-:-:S03]  /*8a40*/  VIADD R59, R57, 0x1c0 ;  /* 0x000001c0393b7836 */ /* 0x000fc60000000000 */
[----:B------:R-:W-:-:S05]  /*8a50*/  @!P1 LEA.HI.X R5, R5, UR5, R62, 0x2, P2 ;  /* 0x0000000505059c11 */ /* 0x000fca00090f143e */
[----:B------:R1:W5:Y:S01]  /*8a60*/  @!P1 LDG.E R54, desc[UR6][R4.64+0x680] ;  /* 0x0006800604369981 */ /* 0x000362000c1e1900 */
[----:B------:R-:W-:Y:S01]  /*8a70*/  ISETP.GE.AND P1, PT, R59, R60, PT ;  /* 0x0000003c3b00720c */ /* 0x000fe20003f26270 */
[----:B------:R-:W-:-:S05]  /*8a80*/  VIADD R59, R57, 0x200 ;  /* 0x00000200393b7836 */ /* 0x000fca0000000000 */
[----:B------:R-:W-:-:S07]  /*8a90*/  ISETP.GE.AND P3, PT, R59, R60, PT ;  /* 0x0000003c3b00720c */ /* 0x000fce0003f66270 */
[----:B0-----:R-:W-:-:S05]  /*8aa0*/  @!P1 IMAD R2, R42, 0x1980, RZ ;  /* 0x000019802a029824 */ /* 0x001fca00078e02ff */
[C---:B------:R-:W-:Y:S01]  /*8ab0*/  @!P1 IADD3 R3, P2, PT, R2.reuse, R57, RZ ;  /* 0x0000003902039210 */ /* 0x040fe20007f5e0ff */
[----:B------:R-:W0:Y:S03]  /*8ac0*/  @!P3 S2R R59, SR_TID.X ;  /* 0x00000000003bb919 */ /* 0x000e260000002100 */
[----:B------:R-:W-:Y:S02]  /*8ad0*/  @!P1 LEA.HI.X.SX32 R62, R2, RZ, 0x1, P2 ;  /* 0x000000ff023e9211 */ /* 0x000fe400010f0eff */
[----:B------:R-:W-:Y:S01]  /*8ae0*/  @!P1 LEA R2, P2, R3, UR4, 0x2 ;  /* 0x0000000403029c11 */ /* 0x000fe2000f8410ff */
[----:B-1----:R-:W-:-:S03]  /*8af0*/  VIADD R5, R57, 0x1e0 ;  /* 0x000001e039057836 */ /* 0x002fc60000000000 */
[----:B------:R-:W-:-:S05]  /*8b00*/  @!P1 LEA.HI.X R3, R3, UR5, R62, 0x2, P2 ;  /* 0x0000000503039c11 */ /* 0x000fca00090f143e */
[----:B------:R0:W5:Y:S01]  /*8b10*/  @!P1 LDG.E R51, desc[UR6][R2.64+0x700] ;  /* 0x0007000602339981 */ /* 0x000162000c1e1900 */
[----:B------:R-:W-:-:S13]  /*8b20*/  ISETP.GE.AND P1, PT, R5, R60, PT ;  /* 0x0000003c0500720c */ /* 0x000fda0003f26270 */
[----:B------:R-:W-:-:S05]  /*8b30*/  @!P1 IMAD R4, R42, 0x1980, RZ ;  /* 0x000019802a049824 */ /* 0x000fca00078e02ff */
[C---:B------:R-:W-:Y:S02]  /*8b40*/  @!P1 IADD3 R5, P2, PT, R4.reuse, R57, RZ ;  /* 0x0000003904059210 */ /* 0x040fe40007f5e0ff */
[----:B0-----:R-:W-:Y:S02]  /*8b50*/  @!P3 LOP3.LUT R2, R59, 0x3e0, RZ, 0xc0, !PT ;  /* 0x000003e03b02b812 */ /* 0x001fe400078ec0ff */
[----:B------:R-:W-:Y:S02]  /*8b60*/  @!P1 LEA.HI.X.SX32 R60, R4, RZ, 0x1, P2 ;  /* 0x000000ff043c9211 */ /* 0x000fe400010f0eff */
[----:B------:R-:W-:Y:S02]  /*8b70*/  @!P1 LEA R4, P2, R5, UR4, 0x2 ;  /* 0x0000000405049c11 */ /* 0x000fe4000f8410ff */
[----:B------:R-:W-:Y:S01]  /*8b80*/  @!P3 LOP3.LUT R59, R59, 0x1f, RZ, 0xc0, !PT ;  /* 0x0000001f3b3bb812 */ /* 0x000fe200078ec0ff */
[----:B------:R-:W-:Y:S01]  /*8b90*/  @!P3 IMAD R3, R42, 0x1980, RZ ;  /* 0x000019802a03b824 */ /* 0x000fe200078e02ff */
[----:B------:R-:W-:-:S03]  /*8ba0*/  @!P1 LEA.HI.X R5, R5, UR5, R60, 0x2, P2 ;  /* 0x0000000505059c11 */ /* 0x000fc600090f143c */
[----:B------:R-:W-:Y:S02]  /*8bb0*/  @!P3 IMAD R2, R2, 0x11, R59 ;  /* 0x000000110202b824 */ /* 0x000fe400078e023b */
[----:B------:R1:W5:Y:S03]  /*8bc0*/  @!P1 LDG.E R58, desc[UR6][R4.64+0x780] ;  /* 0x00078006043a9981 */ /* 0x000366000c1e1900 */
[----:B------:R-:W-:-:S04]  /*8bd0*/  @!P3 IADD3 R59, P1, PT, R3, R2, RZ ;  /* 0x00000002033bb210 */ /* 0x000fc80007f3e0ff */
[----:B------:R-:W-:Y:S02]  /*8be0*/  @!P3 LEA.HI.X.SX32 R60, R3, RZ, 0x1, P1 ;  /* 0x000000ff033cb211 */ /* 0x000fe400008f0eff */
[----:B------:R-:W-:-:S04]  /*8bf0*/  @!P3 LEA R2, P1, R59, UR4, 0x2 ;  /* 0x000000043b02bc11 */ /* 0x000fc8000f8210ff */
[----:B------:R-:W-:-:S05]  /*8c00*/  @!P3 LEA.HI.X R3, R59, UR5, R60, 0x2, P1 ;  /* 0x000000053b03bc11 */ /* 0x000fca00088f143c */
[----:B------:R1:W5:Y:S04]  /*8c10*/  @!P3 LDG.E R57, desc[UR6][R2.64+0x800] ;  /* 0x000800060239b981 */ /* 0x000368000c1e1900 */
.L_x_113:
[----:B------:R-:W-:Y:S08]  /*8c20*/  BAR.SYNC.DEFER_BLOCKING 0x0 ;  /* 0x0000000000007b1d */ /* 0x000ff00000010000 */
[----:B------:R-:W2:Y:S01]  /*8c30*/  S2UR UR5, SR_CgaCtaId ;  /* 0x00000000000579c3 */ /* 0x000ea20000008800 */
[----:B------:R-:W-:Y:S01]  /*8c40*/  UMOV UR4, 0x400 ;  /* 0x0000040000047882 */ /* 0x000fe20000000000 */
[----:B01----:R-:W0:Y:S01]  /*8c50*/  S2R R2, SR_TID.X ;  /* 0x0000000000027919 */ /* 0x003e220000002100 */
[----:B-----5:R1:W-:Y:S04]  /*8c60*/  STS [R40+-0x4], R41 ;  /* 0xfffffc2928007388 */ /* 0x0203e80000000800 */
[----:B------:R1:W-:Y:S01]  /*8c70*/  STS [R39+-0x4], R44 ;  /* 0xfffffc2c27007388 */ /* 0x0003e20000000800 */
[----:B--2---:R-:W-:-:S03]  /*8c80*/  ULEA UR4, UR5, UR4, 0x18 ;  /* 0x0000000405047291 */ /* 0x004fc6000f8ec0ff */
[----:B------:R1:W-:Y:S04]  /*8c90*/  STS [R38+-0x4], R43 ;  /* 0xfffffc2b26007388 */ /* 0x0003e80000000800 */
        /* <DEDUP_REMOVED lines=13> */
[----:B------:R1:W-:Y:S01]  /*8d70*/  STS [R24+-0x4], R57 ;  /* 0xfffffc3918007388 */ /* 0x0003e20000000800 */
[----:B------:R-:W-:Y:S06]  /*8d80*/  BAR.SYNC.DEFER_BLOCKING 0x0 ;  /* 0x0000000000007b1d */ /* 0x000fec0000010000 */
[----:B0-----:R-:W-:Y:S05]  /*8d90*/  @P0 BRA `(.L_x_114) ;  /* 0x00000008006c0947 */ /* 0x001fea0003800000 */
[----:B------:R-:W-:Y:S01]  /*8da0*/  LEA R21, R21, UR4, 0x3 ;  /* 0x0000000415157c11 */ /* 0x000fe2000f8e18ff */
[----:B------:R-:W-:Y:S01]  /*8db0*/  LDS R3, [R22] ;  /* 0x0000000016037984 */ /* 0x000fe20000000800 */
[----:B------:R-:W0:Y:S01]  /*8dc0*/  LDCU.64 UR8, c[0x0][0x3b0] ;  /* 0x00007600ff0877ac */ /* 0x000e220008000a00 */
[----:B-1----:R-:W-:Y:S02]  /*8dd0*/  LEA R26, R20, UR4, 0x3 ;  /* 0x00000004141a7c11 */ /* 0x002fe4000f8e18ff */
[----:B------:R-:W1:Y:S01]  /*8de0*/  LDS.64 R4, [R21+0x6600] ;  /* 0x0066000015047984 */ /* 0x000e620000000a00 */
[----:B------:R-:W-:Y:S02]  /*8df0*/  LEA R19, R19, UR4, 0x3 ;  /* 0x0000000413137c11 */ /* 0x000fe4000f8e18ff */
[----:B------:R-:W-:Y:S02]  /*8e00*/  LEA R17, R17, UR4, 0x3 ;  /* 0x0000000411117c11 */ /* 0x000fe4000f8e18ff */
[----:B------:R-:W-:-:S02]  /*8e10*/  LEA R15, R15, UR4, 0x3 ;  /* 0x000000040f0f7c11 */ /* 0x000fc4000f8e18ff */
[----:B------:R-:W-:Y:S02]  /*8e20*/  LEA R13, R13, UR4, 0x3 ;  /* 0x000000040d0d7c11 */ /* 0x000fe4000f8e18ff */
[----:B------:R-:W-:Y:S02]  /*8e30*/  LEA R11, R11, UR4, 0x3 ;  /* 0x000000040b0b7c11 */ /* 0x000fe4000f8e18ff */
[----:B------:R-:W-:Y:S02]  /*8e40*/  LEA R9, R9, UR4, 0x3 ;  /* 0x0000000409097c11 */ /* 0x000fe4000f8e18ff */
[----:B------:R-:W-:Y:S02]  /*8e50*/  LEA R7, R7, UR4, 0x3 ;  /* 0x0000000407077c11 */ /* 0x000fe4000f8e18ff */
[----:B-1----:R-:W-:-:S05]  /*8e60*/  IADD3 R4, P0, PT, R4, R2, RZ ;  /* 0x0000000204047210 */ /* 0x002fca0007f1e0ff */
[----:B------:R-:W-:Y:S01]  /*8e70*/  IMAD.X R5, RZ, RZ, R5, P0 ;  /* 0x000000ffff057224 */ /* 0x000fe200000e0605 */
[----:B0-----:R-:W-:-:S04]  /*8e80*/  LEA R24, P0, R4, UR8, 0x2 ;  /* 0x0000000804187c11 */ /* 0x001fc8000f8010ff */
[----:B------:R-:W-:-:S05]  /*8e90*/  LEA.HI.X R25, R4, UR9, R5, 0x2, P0 ;  /* 0x0000000904197c11 */ /* 0x000fca00080f1405 */
[----:B------:R-:W-:Y:S01]  /*8ea0*/  STG.E desc[UR6][R24.64], R3 ;  /* 0x0000000318007986 */ /* 0x000fe2000c101906 */
[----:B------:R-:W-:-:S03]  /*8eb0*/  NOP ;  /* 0x0000000000007918 */ /* 0x000fc60000000000 */
[----:B------:R0:W1:Y:S04]  /*8ec0*/  LDS.64 R4, [R26+0x6600] ;  /* 0x006600001a047984 */ /* 0x0000680000000a00 */
[----:B------:R-:W2:Y:S01]  /*8ed0*/  LDS R23, [R22+0x600] ;  /* 0x0006000016177984 */ /* 0x000ea20000000800 */
[----:B0-----:R-:W-:Y:S02]  /*8ee0*/  LEA R26, R18, UR4, 0x3 ;  /* 0x00000004121a7c11 */ /* 0x001fe4000f8e18ff */
[----:B-1----:R-:W-:-:S05]  /*8ef0*/  IADD3 R4, P0, PT, R4, R2, RZ ;  /* 0x0000000204047210 */ /* 0x002fca0007f1e0ff */
[----:B------:R-:W-:Y:S01]  /*8f00*/  IMAD.X R5, RZ, RZ, R5, P0 ;  /* 0x000000ffff057224 */ /* 0x000fe200000e0605 */
[----:B------:R-:W-:-:S04]  /*8f10*/  LEA R20, P0, R4, UR8, 0x2 ;  /* 0x0000000804147c11 */ /* 0x000fc8000f8010ff */
[----:B------:R-:W-:-:S05]  /*8f20*/  LEA.HI.X R21, R4, UR9, R5, 0x2, P0 ;  /* 0x0000000904157c11 */ /* 0x000fca00080f1405 */
[----:B--2---:R-:W-:Y:S01]  /*8f30*/  STG.E desc[UR6][R20.64+0x600], R23 ;  /* 0x0006001714007986 */ /* 0x004fe2000c101906 */
[----:B------:R-:W-:-:S03]  /*8f40*/  NOP ;  /* 0x0000000000007918 */ /* 0x000fc60000000000 */
[----:B------:R-:W0:Y:S04]  /*8f50*/  LDS.64 R4, [R19+0x6600] ;  /* 0x0066000013047984 */ /* 0x000e280000000a00 */
[----:B------:R-:W1:Y:S01]  /*8f60*/  LDS R3, [R22+0xc00] ;  /* 0x000c000016037984 */ /* 0x000e620000000800 */
[----:B0-----:R-:W-:-:S05]  /*8f70*/  IADD3 R4, P0, PT, R4, R2, RZ ;  /* 0x0000000204047210 */ /* 0x001fca0007f1e0ff */
[----:B------:R-:W-:Y:S01]  /*8f80*/  IMAD.X R5, RZ, RZ, R5, P0 ;  /* 0x000000ffff057224 */ /* 0x000fe200000e0605 */
[----:B------:R-:W-:-:S04]  /*8f90*/  LEA R24, P0, R4, UR8, 0x2 ;  /* 0x0000000804187c11 */ /* 0x000fc8000f8010ff */
[----:B------:R-:W-:-:S05]  /*8fa0*/  LEA.HI.X R25, R4, UR9, R5, 0x2, P0 ;  /* 0x0000000904197c11 */ /* 0x000fca00080f1405 */
[----:B-1----:R0:W-:Y:S01]  /*8fb0*/  STG.E desc[UR6][R24.64+0xc00], R3 ;  /* 0x000c000318007986 */ /* 0x0021e2000c101906 */
[----:B------:R-:W-:-:S03]  /*8fc0*/  NOP ;  /* 0x0000000000007918 */ /* 0x000fc60000000000 */
[----:B------:R-:W1:Y:S04]  /*8fd0*/  LDS.64 R4, [R26+0x6600] ;  /* 0x006600001a047984 */ /* 0x000e680000000a00 */
        /* <DEDUP_REMOVED lines=99> */
[----:B-1----:R-:W-:Y:S01]  /*9610*/  STG.E desc[UR6][R10.64+0x5400], R3 ;  /* 0x005400030a007986 */ /* 0x002fe2000c101906 */
[----:B------:R-:W-:-:S03]  /*9620*/  NOP ;  /* 0x0000000000007918 */ /* 0x000fc60000000000 */
[----:B------:R-:W0:Y:S04]  /*9630*/  LDS.64 R4, [R12+0x6600] ;  /* 0x006600000c047984 */ /* 0x000e280000000a00 */
[----:B------:R-:W1:Y:S01]  /*9640*/  LDS R9, [R22+0x5a00] ;  /* 0x005a000016097984 */ /* 0x000e620000000800 */
[----:B0-----:R-:W-:-:S05]  /*9650*/  IADD3 R4, P0, PT, R4, R2, RZ ;  /* 0x0000000204047210 */ /* 0x001fca0007f1e0ff */
[----:B------:R-:W-:Y:S01]  /*9660*/  IMAD.X R5, RZ, RZ, R5, P0 ;  /* 0x000000ffff057224 */ /* 0x000fe200000e0605 */
[----:B------:R-:W-:-:S04]  /*9670*/  LEA R6, P0, R4, UR8, 0x2 ;  /* 0x0000000804067c11 */ /* 0x000fc8000f8010ff */
[----:B------:R-:W-:Y:S02]  /*9680*/  LEA.HI.X R7, R4, UR9, R5, 0x2, P0 ;  /* 0x0000000904077c11 */ /* 0x000fe400080f1405 */
[----:B------:R-:W-:-:S03]  /*9690*/  LEA R4, R0, UR4, 0x3 ;  /* 0x0000000400047c11 */ /* 0x000fc6000f8e18ff */
[----:B-1----:R-:W-:Y:S01]  /*96a0*/  STG.E desc[UR6][R6.64+0x5a00], R9 ;  /* 0x005a000906007986 */ /* 0x002fe2000c101906 */
        /* <DEDUP_REMOVED lines=8> */
[----:B------:R-:W-:Y:S01]  /*9730*/  NOP ;  /* 0x0000000000007918 */ /* 0x000fe20000000000 */
[----:B------:R-:W-:Y:S05]  /*9740*/  EXIT ;  /* 0x000000000000794d */ /* 0x000fea0003800000 */
.L_x_114:
[----:B------:R-:W-:Y:S01]  /*9750*/  LEA R21, R21, UR4, 0x3 ;  /* 0x0000000415157c11 */ /* 0x000fe2000f8e18ff */
[----:B------:R-:W-:Y:S01]  /*9760*/  IMAD R23, R42, -0x1980, R23 ;  /* 0xffffe6802a177824 */ /* 0x000fe200078e0217 */
[----:B-1----:R-:W-:Y:S01]  /*9770*/  LEA R26, R20, UR4, 0x3 ;  /* 0x00000004141a7c11 */ /* 0x002fe2000f8e18ff */
[C---:B------:R-:W-:Y:S01]  /*9780*/  VIADD R20, R2.reuse, 0x180 ;  /* 0x0000018002147836 */ /* 0x040fe20000000000 */
[----:B------:R-:W-:Y:S01]  /*9790*/  LEA R19, R19, UR4, 0x3 ;  /* 0x0000000413137c11 */ /* 0x000fe2000f8e18ff */
[----:B------:R-:W0:Y:S01]  /*97a0*/  LDS.64 R4, [R21+0x6600] ;  /* 0x0066000015047984 */ /* 0x000e220000000a00 */
[----:B------:R-:W-:Y:S02]  /*97b0*/  ISETP.GE.AND P1, PT, R2, R23, PT ;  /* 0x000000170200720c */ /* 0x000fe40003f26270 */
[----:B------:R-:W-:Y:S02]  /*97c0*/  LEA R17, R17, UR4, 0x3 ;  /* 0x0000000411117c11 */ /* 0x000fe4000f8e18ff */
[----:B------:R-:W-:-:S02]  /*97d0*/  LEA R15, R15, UR4, 0x3 ;  /* 0x000000040f0f7c11 */ /* 0x000fc4000f8e18ff */
[----:B------:R-:W-:Y:S02]  /*97e0*/  LEA R13, R13, UR4, 0x3 ;  /* 0x000000040d0d7c11 */ /* 0x000fe4000f8e18ff */
[----:B------:R-:W-:Y:S02]  /*97f0*/  LEA R11, R11, UR4, 0x3 ;  /* 0x000000040b0b7c11 */ /* 0x000fe4000f8e18ff */
[----:B------:R-:W-:Y:S02]  /*9800*/  LEA R9, R9, UR4, 0x3 ;  /* 0x0000000409097c11 */ /* 0x000fe4000f8e18ff */
[----:B------:R-:W-:Y:S01]  /*9810*/  LEA R7, R7, UR4, 0x3 ;  /* 0x0000000407077c11 */ /* 0x000fe2000f8e18ff */
[----:B------:R-:W1:Y:S01]  /*9820*/  @!P1 LDS R3, [R22] ;  /* 0x0000000016039984 */ /* 0x000e620000000800 */
[----:B------:R-:W2:Y:S01]  /*9830*/  @!P1 LDC.64 R24, c[0x0][0x3b0] ;  /* 0x0000ec00ff189b82 */ /* 0x000ea20000000a00 */
[----:B0-----:R-:W-:-:S05]  /*9840*/  @!P1 IADD3 R4, P0, PT, R4, R2, RZ ;  /* 0x0000000204049210 */ /* 0x001fca0007f1e0ff */
[----:B------:R-:W-:Y:S01]  /*9850*/  @!P1 IMAD.X R5, RZ, RZ, R5, P0 ;  /* 0x000000ffff059224 */ /* 0x000fe200000e0605 */
[----:B--2---:R-:W-:-:S04]  /*9860*/  @!P1 LEA R24, P0, R4, R24, 0x2 ;  /* 0x0000001804189211 */ /* 0x004fc800078010ff */
[----:B------:R-:W-:-:S05]  /*9870*/  @!P1 LEA.HI.X R25, R4, R25, R5, 0x2, P0 ;  /* 0x0000001904199211 */ /* 0x000fca00000f1405 */
[----:B-1----:R0:W-:Y:S01]  /*9880*/  @!P1 STG.E desc[UR6][R24.64], R3 ;  /* 0x0000000318009986 */ /* 0x0021e2000c101906 */
[----:B------:R-:W-:-:S03]  /*9890*/  NOP ;  /* 0x0000000000007918 */ /* 0x000fc60000000000 */
[----:B------:R1:W2:Y:S01]  /*98a0*/  LDS.64 R4, [R26+0x6600] ;  /* 0x006600001a047984 */ /* 0x0002a20000000a00 */
[----:B------:R-:W-:Y:S01]  /*98b0*/  ISETP.GE.AND P1, PT, R20, R23, PT ;  /* 0x000000171400720c */ /* 0x000fe20003f26270 */
[----:B0-----:R-:W-:Y:S01]  /*98c0*/  VIADD R24, R2, 0x300 ;  /* 0x0000030002187836 */ /* 0x001fe20000000000 */
[----:B-1----:R-:W-:Y:S01]  /*98d0*/  LEA R26, R18, UR4, 0x3 ;  /* 0x00000004121a7c11 */ /* 0x002fe2000f8e18ff */
[----:B------:R-:W-:-:S10]  /*98e0*/  VIADD R18, R2, 0x480 ;  /* 0x0000048002127836 */ /* 0x000fd40000000000 */
[----:B------:R-:W0:Y:S01]  /*98f0*/  @!P1 LDS R27, [R22+0x600] ;  /* 0x00060000161b9984 */ /* 0x000e220000000800 */
[----:B------:R-:W1:Y:S01]  /*9900*/  @!P1 LDC.64 R20, c[0x0][0x3b0] ;  /* 0x0000ec00ff149b82 */ /* 0x000e620000000a00 */
[----:B--2---:R-:W-:-:S05]  /*9910*/  @!P1 IADD3 R4, P0, PT, R4, R2, RZ ;  /* 0x0000000204049210 */ /* 0x004fca0007f1e0ff */
[----:B------:R-:W-:Y:S01]  /*9920*/  @!P1 IMAD.X R5, RZ, RZ, R5, P0 ;  /* 0x000000ffff059224 */ /* 0x000fe200000e0605 */
[----:B-1----:R-:W-:-:S04]  /*9930*/  @!P1 LEA R20, P0, R4, R20, 0x2 ;  /* 0x0000001404149211 */ /* 0x002fc800078010ff */
[----:B------:R-:W-:-:S05]  /*9940*/  @!P1 LEA.HI.X R21, R4, R21, R5, 0x2, P0 ;  /* 0x0000001504159211 */ /* 0x000fca00000f1405 */
[----:B0-----:R0:W-:Y:S01]  /*9950*/  @!P1 STG.E desc[UR6][R20.64+0x600], R27 ;  /* 0x0006001b14009986 */ /* 0x0011e2000c101906 */
[----:B------:R-:W-:-:S03]  /*9960*/  NOP ;  /* 0x0000000000007918 */ /* 0x000fc60000000000 */
[----:B------:R-:W1:Y:S01]  /*9970*/  LDS.64 R4, [R19+0x6600] ;  /* 0x0066000013047984 */ /* 0x000e620000000a00 */
[----:B------:R-:W-:Y:S01]  /*9980*/  ISETP.GE.AND P1, PT, R24, R23, PT ;  /* 0x000000171800720c */ /* 0x000fe20003f26270 */
[----:B0-----:R-:W-:-:S12]  /*9990*/  VIADD R20, R2, 0x600 ;  /* 0x0000060002147836 */ /* 0x001fd80000000000 */
[----:B------:R-:W0:Y:S01]  /*99a0*/  @!P1 LDS R3, [R22+0xc00] ;  /* 0x000c000016039984 */ /* 0x000e220000000800 */
[----:B------:R-:W2:Y:S01]  /*99b0*/  @!P1 LDC.64 R24, c[0x0][0x3b0] ;  /* 0x0000ec00ff189b82 */ /* 0x000ea20000000a00 */
[----:B-1----:R-:W-:-:S05]  /*99c0*/  @!P1 IADD3 R4, P0, PT, R4, R2, RZ ;  /* 0x0000000204049210 */ /* 0x002fca0007f1e0ff */
[----:B------:R-:W-:Y:S01]  /*99d0*/  @!P1 IMAD.X R5, RZ, RZ, R5, P0 ;  /* 0x000000ffff059224 */ /* 0x000fe200000e0605 */
[----:B--2---:R-:W-:-:S04]  /*99e0*/  @!P1 LEA R24, P0, R4, R24, 0x2 ;  /* 0x0000001804189211 */ /* 0x004fc800078010ff */
[----:B------:R-:W-:-:S05]  /*99f0*/  @!P1 LEA.HI.X R25, R4, R25, R5, 0x2, P0 ;  /* 0x0000001904199211 */ /* 0x000fca00000f1405 */
[----:B0-----:R0:W-:Y:S01]  /*9a00*/  @!P1 STG.E desc[UR6][R24.64+0xc00], R3 ;  /* 0x000c000318009986 */ /* 0x0011e2000c101906 */
[----:B------:R-:W-:-:S03]  /*9a10*/  NOP ;  /* 0x0000000000007918 */ /* 0x000fc60000000000 */
[----:B------:R-:W1:Y:S01]  /*9a20*/  LDS.64 R4, [R26+0x6600] ;  /* 0x006600001a047984 */ /* 0x000e620000000a00 */
[----:B------:R-:W-:Y:S02]  /*9a30*/  ISETP.GE.AND P1, PT, R18, R23, PT ;  /* 0x000000171200720c */ /* 0x000fe40003f26270 */
[----:B0-----:R-:W-:Y:S01]  /*9a40*/  LEA R24, R16, UR4, 0x3 ;  /* 0x0000000410187c11 */ /* 0x001fe2000f8e18ff */
[----:B------:R-:W-:-:S10]  /*9a50*/  VIADD R16, R2, 0x780 ;  /* 0x0000078002107836 */ /* 0x000fd40000000000 */
        /* <DEDUP_REMOVED lines=33> */
[----:B0-----:R-:W-:-:S11]  /*9c70*/  LOP3.LUT R16, R2, 0xc00, RZ, 0xfc, !PT ;  /* 0x00000c0002107812 */ /* 0x001fd600078efcff */
        /* <DEDUP_REMOVED lines=87> */
[----:B0-----:R-:W-:Y:S01]  /*a1f0*/  @!P1 STG.E desc[UR6][R8.64+0x4e00], R15 ;  /* 0x004e000f08009986 */ /* 0x001fe2000c101906 */
[----:B------:R-:W-:-:S03]  /*a200*/  NOP ;  /* 0x0000000000007918 */ /* 0x000fc60000000000 */
[----:B------:R-:W0:Y:S01]  /*a210*/  LDS.64 R4, [R7+0x6600] ;  /* 0x0066000007047984 */ /* 0x000e220000000a00 */
[----:B------:R-:W-:-:S13]  /*a220*/  ISETP.GE.AND P1, PT, R10, R23, PT ;  /* 0x000000170a00720c */ /* 0x000fda0003f26270 */
[----:B------:R-:W1:Y:S01]  /*a230*/  @!P1 LDS R3, [R22+0x5400] ;  /* 0x0054000016039984 */ /* 0x000e620000000800 */
[----:B------:R-:W2:Y:S01]  /*a240*/  @!P1 LDC.64 R10, c[0x0][0x3b0] ;  /* 0x0000ec00ff0a9b82 */ /* 0x000ea20000000a00 */
[----:B0-----:R-:W-:-:S05]  /*a250*/  @!P1 IADD3 R4, P0, PT, R4, R2, RZ ;  /* 0x0000000204049210 */ /* 0x001fca0007f1e0ff */
[----:B------:R-:W-:Y:S01]  /*a260*/  @!P1 IMAD.X R5, RZ, RZ, R5, P0 ;  /* 0x000000ffff059224 */ /* 0x000fe200000e0605 */
[----:B--2---:R-:W-:-:S04]  /*a270*/  @!P1 LEA R10, P0, R4, R10, 0x2 ;  /* 0x0000000a040a9211 */ /* 0x004fc800078010ff */
[----:B------:R-:W-:-:S05]  /*a280*/  @!P1 LEA.HI.X R11, R4, R11, R5, 0x2, P0 ;  /* 0x0000000b040b9211 */ /* 0x000fca00000f1405 */
[----:B-1----:R-:W-:Y:S01]  /*a290*/  @!P1 STG.E desc[UR6][R10.64+0x5400], R3 ;  /* 0x005400030a009986 */ /* 0x002fe2000c101906 */
        /* <DEDUP_REMOVED lines=8> */
[----:B------:R-:W-:Y:S02]  /*a320*/  @!P1 LEA.HI.X R7, R4, R7, R5, 0x2, P0 ;  /* 0x0000000704079211 */ /* 0x000fe400000f1405 */
[----:B------:R-:W-:Y:S02]  /*a330*/  LEA R5, R0, UR4, 0x3 ;  /* 0x0000000400057c11 */ /* 0x000fe4000f8e18ff */
[----:B------:R-:W-:Y:S01]  /*a340*/  LOP3.LUT R0, R2, 0x1800, RZ, 0xfc, !PT ;  /* 0x0000180002007812 */ /* 0x000fe200078efcff */
[----:B-1----:R-:W-:Y:S01]  /*a350*/  @!P1 STG.E desc[UR6][R6.64+0x5a00], R9 ;  /* 0x005a000906009986 */ /* 0x002fe2000c101906 */
[----:B------:R-:W-:-:S03]  /*a360*/  NOP ;  /* 0x0000000000007918 */ /* 0x000fc60000000000 */
[----:B------:R-:W0:Y:S01]  /*a370*/  LDS.64 R4, [R5+0x6600] ;  /* 0x0066000005047984 */ /* 0x000e220000000a00 */
[----:B------:R-:W-:-:S13]  /*a380*/  ISETP.GE.AND P1, PT, R0, R23, PT ;  /* 0x000000170000720c */ /* 0x000fda0003f26270 */
[----:B------:R-:W1:Y:S01]  /*a390*/  @!P1 LDS R11, [R22+0x6000] ;  /* 0x00600000160b9984 */ /* 0x000e620000000800 */
[----:B------:R-:W2:Y:S01]  /*a3a0*/  @!P1 LDC.64 R12, c[0x0][0x3b0] ;  /* 0x0000ec00ff0c9b82 */ /* 0x000ea20000000a00 */
[----:B0-----:R-:W-:-:S05]  /*a3b0*/  IADD3 R0, P0, PT, R4, R2, RZ ;  /* 0x0000000204007210 */ /* 0x001fca0007f1e0ff */
[----:B------:R-:W-:Y:S01]  /*a3c0*/  IMAD.X R4, RZ, RZ, R5, P0 ;  /* 0x000000ffff047224 */ /* 0x000fe200000e0605 */
[----:B--2---:R-:W-:-:S04]  /*a3d0*/  @!P1 LEA R2, P0, R0, R12, 0x2 ;  /* 0x0000000c00029211 */ /* 0x004fc800078010ff */
[----:B------:R-:W-:-:S05]  /*a3e0*/  @!P1 LEA.HI.X R3, R0, R13, R4, 0x2, P0 ;  /* 0x0000000d00039211 */ /* 0x000fca00000f1404 */
[----:B-1----:R-:W-:Y:S01]  /*a3f0*/  @!P1 STG.E desc[UR6][R2.64+0x6000], R11 ;  /* 0x0060000b02009986 */ /* 0x002fe2000c101906 */
[----:B------:R-:W-:Y:S01]  /*a400*/  NOP ;  /* 0x0000000000007918 */ /* 0x000fe20000000000 */
[----:B------:R-:W-:Y:S05]  /*a410*/  EXIT ;  /* 0x000000000000794d */ /* 0x000fea0003800000 */
.L_x_30:
[----:B------:R-:W-:Y:S02]  /*a420*/  IMAD.MOV.U32 R58, RZ, RZ, R39 ;  /* 0x000000ffff3a7224 */ /* 0x000fe400078e0027 */
[----:B------:R-:W-:Y:S02]  /*a430*/  IMAD.MOV.U32 R49, RZ, RZ, 0x1 ;  /* 0x00000001ff317424 */ /* 0x000fe400078e00ff */
[----:B------:R-:W-:Y:S02]  /*a440*/  IMAD.MOV.U32 R60, RZ, RZ, RZ ;  /* 0x000000ffff3c7224 */ /* 0x000fe400078e00ff */
[----:B------:R-:W-:-:S07]  /*a450*/  IMAD.MOV.U32 R47, RZ, RZ, -0x1 ;  /* 0xffffffffff2f7424 */ /* 0x000fce00078e00ff */
[----:B------:R-:W-:Y:S05]  /*a460*/  WARPSYNC.COLLECTIVE R47, `(.L_x_115) ;  /* 0x000000002f087348 */ /* 0x000fea0003c00000 */
[----:B------:R0:W1:Y:S02]  /*a470*/  SHFL.UP P0, R46, R58, R49, R60 ;  /* 0x040000313a2e7389 */ /* 0x000064000000003c */
[----:B01----:R-:W-:Y:S05]  /*a480*/  ENDCOLLECTIVE ;  /* 0x000000000000791b */ /* 0x003fea0003800000 */
.L_x_115:
[----:B------:R-:W-:Y:S02]  /*a490*/  IMAD.MOV.U32 R49, RZ, RZ, 0x2 ;  /* 0x00000002ff317424 */ /* 0x000fe400078e00ff */
[----:B------:R-:W-:-:S04]  /*a4a0*/  IMAD.MOV.U32 R40, RZ, RZ, R46 ;  /* 0x000000ffff287224 */ /* 0x000fc800078e002e */
[----:B------:R-:W-:-:S04]  /*a4b0*/  @P0 IMAD.IADD R40, R39, 0x1, R40 ;  /* 0x0000000127280824 */ /* 0x000fc800078e0228 */
[----:B------:R-:W-:-:S07]  /*a4c0*/  IMAD.MOV.U32 R58, RZ, RZ, R40 ;  /* 0x000000ffff3a7224 */ /* 0x000fce00078e0028 */
[----:B------:R-:W-:Y:S05]  /*a4d0*/  WARPSYNC.COLLECTIVE R47, `(.L_x_116) ;  /* 0x000000002f087348 */ /* 0x000fea0003c00000 */
[----:B------:R0:W1:Y:S02]  /*a4e0*/  SHFL.UP P0, R46, R58, R49, R60 ;  /* 0x040000313a2e7389 */ /* 0x000064000000003c */
[----:B01----:R-:W-:Y:S05]  /*a4f0*/  ENDCOLLECTIVE ;  /* 0x000000000000791b */ /* 0x003fea0003800000 */
.L_x_116:
[----:B------:R-:W-:Y:S02]  /*a500*/  IMAD.MOV.U32 R49, RZ, RZ, 0x4 ;  /* 0x00000004ff317424 */ /* 0x000fe400078e00ff */
[----:B------:R-:W-:-:S04]  /*a510*/  IMAD.MOV.U32 R43, RZ, RZ, R46 ;  /* 0x000000ffff2b7224 */ /* 0x000fc800078e002e */
[----:B------:R-:W-:-:S04]  /*a520*/  @P0 IMAD.IADD R43, R40, 0x1, R43 ;  /* 0x00000001282b0824 */ /* 0x000fc800078e022b */
[----:B------:R-:W-:-:S07]  /*a530*/  IMAD.MOV.U32 R58, RZ, RZ, R43 ;  /* 0x000000ffff3a7224 */ /* 0x000fce00078e002b */
[----:B------:R-:W-:Y:S05]  /*a540*/  WARPSYNC.COLLECTIVE R47, `(.L_x_117) ;  /* 0x000000002f087348 */ /* 0x000fea0003c00000 */
[----:B------:R0:W1:Y:S02]  /*a550*/  SHFL.UP P0, R46, R58, R49, R60 ;  /* 0x040000313a2e7389 */ /* 0x000064000000003c */
[----:B01----:R-:W-:Y:S05]  /*a560*/  ENDCOLLECTIVE ;  /* 0x000000000000791b */ /* 0x003fea0003800000 */
.L_x_117:
[----:B------:R-:W-:Y:S02]  /*a570*/  IMAD.MOV.U32 R49, RZ, RZ, 0x8 ;  /* 0x00000008ff317424 */ /* 0x000fe400078e00ff */
[----:B------:R-:W-:-:S04]  /*a580*/  IMAD.MOV.U32 R44, RZ, RZ, R46 ;  /* 0x000000ffff2c7224 */ /* 0x000fc800078e002e */
[----:B------:R-:W-:-:S04]  /*a590*/  @P0 IMAD.IADD R44, R43, 0x1, R44 ;  /* 0x000000012b2c0824 */ /* 0x000fc800078e022c */
[----:B------:R-:W-:-:S07]  /*a5a0*/  IMAD.MOV.U32 R58, RZ, RZ, R44 ;  /* 0x000000ffff3a7224 */ /* 0x000fce00078e002c */
[----:B------:R-:W-:Y:S05]  /*a5b0*/  WARPSYNC.COLLECTIVE R47, `(.L_x_118) ;  /* 0x000000002f087348 */ /* 0x000fea0003c00000 */
[----:B------:R0:W1:Y:S02]  /*a5c0*/  SHFL.UP P0, R46, R58, R49, R60 ;  /* 0x040000313a2e7389 */ /* 0x000064000000003c */
[----:B01----:R-:W-:Y:S05]  /*a5d0*/  ENDCOLLECTIVE ;  /* 0x000000000000791b */ /* 0x003fea0003800000 */
.L_x_118:
[----:B------:R-:W-:Y:S02]  /*a5e0*/  IMAD.MOV.U32 R49, RZ, RZ, 0x10 ;  /* 0x00000010ff317424 */ /* 0x000fe400078e00ff */
[----:B------:R-:W-:-:S04]  /*a5f0*/  IMAD.MOV.U32 R45, RZ, RZ, R46 ;  /* 0x000000ffff2d7224 */ /* 0x000fc800078e002e */
[----:B------:R-:W-:-:S04]  /*a600*/  @P0 IMAD.IADD R45, R44, 0x1, R45 ;  /* 0x000000012c2d0824 */ /* 0x000fc800078e022d */
[----:B------:R-:W-:-:S07]  /*a610*/  IMAD.MOV.U32 R58, RZ, RZ, R45 ;  /* 0x000000ffff3a7224 */ /* 0x000fce00078e002d */
[----:B------:R-:W-:Y:S05]  /*a620*/  WARPSYNC.COLLECTIVE R47, `(.L_x_119) ;  /* 0x000000002f087348 */ /* 0x000fea0003c00000 */
[----:B------:R0:W1:Y:S02]  /*a630*/  SHFL.UP P0, R46, R58, R49, R60 ;  /* 0x040000313a2e7389 */ /* 0x000064000000003c */
[----:B01----:R-:W-:Y:S05]  /*a640*/  ENDCOLLECTIVE ;  /* 0x000000000000791b */ /* 0x003fea0003800000 */
.L_x_119:
[----:B------:R-:W-:Y:S05]  /*a650*/  BRA `(.L_x_120) ;  /* 0xffffff8400407947 */ /* 0x000fea000383ffff */
.L_x_121:
[----:B------:R-:W-:-:S00]  /*a660*/  BRA `(.L_x_121) ;  /* 0xfffffffc00fc7947 */ /* 0x000fc0000383ffff */
[----:B------:R-:W-:-:S00]  /*a670*/  NOP ;  /* 0x0000000000007918 */ /* 0x000fc00000000000 */
        /* <DEDUP_REMOVED lines=8> */
.L_x_1886:


//--------------------- .text._ZN3cub18CUB_300001_SM_10006detail10radix_sort33DeviceRadixSortExclusiveSumKernelINS1_5radix10policy_hubIiiyE10Policy1000EyEEvPT0_ --------------------------
	.section	.text._ZN3cub18CUB_300001_SM_10006detail10radix_sort33DeviceRadixSortExclusiveSumKernelINS1_5radix10policy_hubIiiyE10Policy1000EyEEvPT0_,"ax",@progbits
	.align	128
        .global         _ZN3cub18CUB_300001_SM_10006detail10radix_sort33DeviceRadixSortExclusiveSumKernelINS1_5radix10policy_hubIiiyE10Policy1000EyEEvPT0_
        .type           _ZN3cub18CUB_300001_SM_10006detail10radix_sort33DeviceRadixSortExclusiveSumKernelINS1_5radix10policy_hubIiiyE10Policy1000EyEEvPT0_,@function
        .size           _ZN3cub18CUB_300001_SM_10006detail10radix_sort33DeviceRadixSortExclusiveSumKernelINS1_5radix10policy_hubIiiyE10Policy1000EyEEvPT0_,(.L_x_1887 - _ZN3cub18CUB_300001_SM_10006detail10radix_sort33DeviceRadixSortExclusiveSumKernelINS1_5radix10policy_hubIiiyE10Policy1000EyEEvPT0_)
        .other          _ZN3cub18CUB_300001_SM_10006detail10radix_sort33DeviceRadixSortExclusiveSumKernelINS1_5radix10policy_hubIiiyE10Policy1000EyEEvPT0_,@"STO_CUDA_ENTRY STV_DEFAULT"
_ZN3cub18CUB_300001_SM_10006detail10radix_sort33DeviceRadixSortExclusiveSumKernelINS1_5radix10policy_hubIiiyE10Policy1000EyEEvPT0_:
.text._ZN3cub18CUB_300001_SM_10006detail10radix_sort33DeviceRadixSortExclusiveSumKernelINS1_5radix10policy_hubIiiyE10Policy1000EyEEvPT0_:
[----:B------:R-:W-:Y:S01]  /*0000*/  LDC R1, c[0x0][0x37c] ;  /* 0x0000df00ff017b82 */ /* 0x000fe20000000800 */
[----:B------:R-:W0:Y:S07]  /*0010*/  S2R R18, SR_TID.X ;  /* 0x0000000000127919 */ /* 0x000e2e0000002100 */
[----:B------:R-:W1:Y:S01]  /*0020*/  LDC.64 R16, c[0x0][0x380] ;  /* 0x0000e000ff107b82 */ /* 0x000e620000000a00 */
[----:B------:R-:W2:Y:S01]  /*0030*/  LDCU.64 UR4, c[0x0][0x358] ;  /* 0x00006b00ff0477ac */ /* 0x000ea20008000a00 */
[----:B------:R-:W3:Y:S01]  /*0040*/  S2R R5, SR_CTAID.X ;  /* 0x0000000000057919 */ /* 0x000ee20000002500 */
[----:B0-----:R-:W-:Y:S01]  /*0050*/  ISETP.GT.U32.AND P1, PT, R18, 0xff, PT ;  /* 0x000000ff1200780c */ /* 0x001fe20003f24070 */
[----:B---3--:R-:W-:-:S04]  /*0060*/  IMAD R5, R5, 0x100, R18 ;  /* 0x0000010005057824 */ /* 0x008fc800078e0212 */
[----:B-1----:R-:W-:-:S08]  /*0070*/  IMAD.WIDE R16, R5, 0x8, R16 ;  /* 0x0000000805107825 */ /* 0x002fd000078e0210 */
[----:B--2---:R-:W2:Y:S01]  /*0080*/  @!P1 LDG.E.64 R2, desc[UR4][R16.64] ;  /* 0x0000000410029981 */ /* 0x004ea2000c1e1b00 */
[----:B------:R-:W-:Y:S02]  /*0090*/  MOV R0, 0x400 ;  /* 0x0000040000007802 */ /* 0x000fe40000000f00 */
[C---:B------:R-:W-:Y:S01]  /*00a0*/  ISETP.GT.U32.AND P0, PT, R18.reuse, 0x1f, PT ;  /* 0x0000001f1200780c */ /* 0x040fe20003f04070 */
[----:B------:R-:W0:Y:S02]  /*00b0*/  S2R R5, SR_CgaCtaId ;  /* 0x0000000000057919 */ /* 0x000e240000008800 */
[----:B0-----:R-:W-:Y:S02]  /*00c0*/  LEA R5, R5, R0, 0x18 ;  /* 0x0000000005057211 */ /* 0x001fe400078ec0ff */
[----:B------:R-:W-:-:S05]  /*00d0*/  LEA.HI R0, R18, R18, RZ, 0x1d ;  /* 0x0000001212007211 */ /* 0x000fca00078fe8ff */
[----:B------:R-:W-:-:S05]  /*00e0*/  IMAD R0, R0, 0x8, R5 ;  /* 0x0000000800007824 */ /* 0x000fca00078e0205 */
[----:B--2---:R0:W-:Y:S01]  /*00f0*/  STS.64 [R0+0x10], R2 ;  /* 0x0000100200007388 */ /* 0x0041e20000000a00 */
[----:B------:R-:W-:Y:S06]  /*0100*/  BAR.SYNC.DEFER_BLOCKING 0x0 ;  /* 0x0000000000007b1d */ /* 0x000fec0000010000 */
[----:B------:R-:W-:Y:S05]  /*0110*/  @P0 BRA `(.L_x_122) ;  /* 0x0000000400240947 */ /* 0x000fea0003800000 */
[----:B------:R-:W-:Y:S01]  /*0120*/  IMAD R18, R18, 0x48, R5 ;  /* 0x0000004812127824 */ /* 0x000fe200078e0205 */
[----:B------:R-:W-:-:S04]  /*0130*/  UMOV UR6, 0xffffffff ;  /* 0xffffffff00067882 */ /* 0x000fc80000000000 */
[----:B------:R-:W-:Y:S04]  /*0140*/  LDS.64 R14, [R18+0x10] ;  /* 0x00001000120e7984 */ /* 0x000fe80000000a00 */
[----:B------:R-:W-:Y:S04]  /*0150*/  LDS.64 R12, [R18+0x18] ;  /* 0x00001800120c7984 */ /* 0x000fe80000000a00 */
[----:B------:R-:W1:Y:S04]  /*0160*/  LDS.64 R10, [R18+0x20] ;  /* 0x00002000120a7984 */ /* 0x000e680000000a00 */
[----:B------:R-:W-:Y:S04]  /*0170*/  LDS.64 R8, [R18+0x28] ;  /* 0x0000280012087984 */ /* 0x000fe80000000a00 */
[----:B------:R-:W2:Y:S04]  /*0180*/  LDS.64 R6, [R18+0x30] ;  /* 0x0000300012067984 */ /* 0x000ea80000000a00 */
[----:B------:R-:W-:Y:S04]  /*0190*/  LDS.64 R4, [R18+0x38] ;  /* 0x0000380012047984 */ /* 0x000fe80000000a00 */
[----:B0-----:R-:W0:Y:S04]  /*01a0*/  LDS.64 R2, [R18+0x40] ;  /* 0x0000400012027984 */ /* 0x001e280000000a00 */
[----:B------:R-:W3:Y:S01]  /*01b0*/  LDS.64 R20, [R18+0x48] ;  /* 0x0000480012147984 */ /* 0x000ee20000000a00 */
[----:B-1----:R-:W-:-:S04]  /*01c0*/  IADD3 R19, P3, P4, R10, R12, R14 ;  /* 0x0000000c0a137210 */ /* 0x002fc80007c7e00e */
[----:B------:R-:W-:Y:S02]  /*01d0*/  IADD3.X R23, PT, PT, R11, R13, R15, P3, P4 ;  /* 0x0000000d0b177210 */ /* 0x000fe40001fe840f */
[----:B--2---:R-:W-:-:S04]  /*01e0*/  IADD3 R19, P0, P2, R6, R19, R8 ;  /* 0x0000001306137210 */ /* 0x004fc80007a1e008 */
[----:B------:R-:W-:Y:S02]  /*01f0*/  IADD3.X R23, PT, PT, R7, R23, R9, P0, P2 ;  /* 0x0000001707177210 */ /* 0x000fe400007e4409 */
[----:B0-----:R-:W-:-:S04]  /*0200*/  IADD3 R19, P3, P4, R2, R19, R4 ;  /* 0x0000001302137210 */ /* 0x001fc80007c7e004 */
[----:B---3--:R-:W-:Y:S02]  /*0210*/  IADD3 R20, P0, PT, R20, R19, RZ ;  /* 0x0000001314147210 */ /* 0x008fe40007f1e0ff */
[----:B------:R-:W-:-:S05]  /*0220*/  IADD3.X R19, PT, PT, R3, R23, R5, P3, P4 ;  /* 0x0000001703137210 */ /* 0x000fca0001fe8405 */
[----:B------:R-:W-:Y:S01]  /*0230*/  IMAD.X R19, R21, 0x1, R19, P0 ;  /* 0x0000000115137824 */ /* 0x000fe200000e0613 */
[----:B------:R-:W-:Y:S06]  /*0240*/  BRA.DIV UR6, `(.L_x_123) ;  /* 0x0000000206f07947 */ /* 0x000fec000b800000 */
[----:B------:R-:W0:Y:S04]  /*0250*/  SHFL.UP PT, R27, R20, 0x1, RZ ;  /* 0x04200000141b7989 */ /* 0x000e2800000e00ff */
[----:B------:R-:W1:Y:S01]  /*0260*/  SHFL.UP P0, R25, R19, 0x1, RZ ;  /* 0x0420000013197989 */ /* 0x000e6200000000ff */
[----:B0-----:R-:W-:-:S04]  /*0270*/  IADD3 R22, P2, PT, R27, R20, RZ ;  /* 0x000000141b167210 */ /* 0x001fc80007f5e0ff */
[----:B-1----:R-:W-:Y:S01]  /*0280*/  SEL R27, R22, R27, P0 ;  /* 0x0000001b161b7207 */ /* 0x002fe20000000000 */
[----:B------:R-:W-:-:S04]  /*0290*/  IMAD.X R26, R25, 0x1, R19, P2 ;  /* 0x00000001191a7824 */ /* 0x000fc800010e0613 */
[----:B------:R-:W0:Y:S01]  /*02a0*/  SHFL.UP PT, R28, R27, 0x2, RZ ;  /* 0x044000001b1c7989 */ /* 0x000e2200000e00ff */
[----:B------:R-:W-:-:S05]  /*02b0*/  SEL R26, R26, R25, P0 ;  /* 0x000000191a1a7207 */ /* 0x000fca0000000000 */
[----:B------:R-:W1:Y:S01]  /*02c0*/  SHFL.UP P0, R25, R26, 0x2, RZ ;  /* 0x044000001a197989 */ /* 0x000e6200000000ff */
[----:B0-----:R-:W-:-:S05]  /*02d0*/  IADD3 R21, P2, PT, R28, R27, RZ ;  /* 0x0000001b1c157210 */ /* 0x001fca0007f5e0ff */
[----:B-1----:R-:W-:Y:S01]  /*02e0*/  IMAD.X R22, R25, 0x1, R26, P2 ;  /* 0x0000000119167824 */ /* 0x002fe200010e061a */
[----:B------:R-:W-:-:S04]  /*02f0*/  SEL R28, R21, R28, P0 ;  /* 0x0000001c151c7207 */ /* 0x000fc80000000000 */
[----:B------:R-:W-:Y:S01]  /*0300*/  SEL R29, R22, R25, P0 ;  /* 0x00000019161d7207 */ /* 0x000fe20000000000 */
        /* <DEDUP_REMOVED lines=12> */
[----:B------:R0:W1:Y:S04]  /*03d0*/  SHFL.UP PT, R28, R27, 0x10, RZ ;  /* 0x060000001b1c7989 */ /* 0x00006800000e00ff */
[----:B------:R0:W2:Y:S02]  /*03e0*/  SHFL.UP P0, R25, R26, 0x10, RZ ;  /* 0x060000001a197989 */ /* 0x0000a400000000ff */
.L_x_134:
[----:B-1----:R-:W-:-:S04]  /*03f0*/  IADD3 R21, P2, PT, R28, R27, RZ ;  /* 0x0000001b1c157210 */ /* 0x002fc80007f5e0ff */
[----:B--2---:R-:W-:Y:S01]  /*0400*/  SEL R21, R21, R28, P0 ;  /* 0x0000001c15157207 */ /* 0x004fe20000000000 */
[----:B------:R-:W-:-:S05]  /*0410*/  IMAD.X R22, R25, 0x1, R26, P2 ;  /* 0x0000000119167824 */ /* 0x000fca00010e061a */
[----:B------:R-:W-:Y:S02]  /*0420*/  SEL R22, R22, R25, P0 ;  /* 0x0000001916167207 */ /* 0x000fe40000000000 */
[----:B------:R-:W-:-:S05]  /*0430*/  IADD3 R20, P0, PT, R21, -R20, RZ ;  /* 0x8000001415147210 */ /* 0x000fca0007f1e0ff */
[----:B------:R-:W-:Y:S01]  /*0440*/  IMAD.X R21, R22, 0x1, ~R19, P0 ;  /* 0x0000000116157824 */ /* 0x000fe200000e0e13 */
[----:B------:R-:W-:-:S04]  /*0450*/  IADD3 R14, P0, PT, R14, R20, RZ ;  /* 0x000000140e0e7210 */ /* 0x000fc80007f1e0ff */
[----:B------:R1:W-:Y:S01]  /*0460*/  STS.64 [R18+0x10], R20 ;  /* 0x0000101412007388 */ /* 0x0003e20000000a00 */
[----:B------:R-:W-:Y:S01]  /*0470*/  IMAD.X R15, R15, 0x1, R21, P0 ;  /* 0x000000010f0f7824 */ /* 0x000fe200000e0615 */
        /* <DEDUP_REMOVED lines=17> */
[----:B------:R-:W-:-:S05]  /*0590*/  IMAD.X R3, R3, 0x1, R5, P0 ;  /* 0x0000000103037824 */ /* 0x000fca00000e0605 */
[----:B------:R1:W-:Y:S03]  /*05a0*/  STS.64 [R18+0x48], R2 ;  /* 0x0000480212007388 */ /* 0x0003e60000000a00 */
.L_x_122:
[----:B------:R-:W-:Y:S05]  /*05b0*/  WARPSYNC.ALL ;  /* 0x0000000000007948 */ /* 0x000fea0003800000 */
[----:B------:R-:W-:Y:S06]  /*05c0*/  BAR.SYNC.DEFER_BLOCKING 0x0 ;  /* 0x0000000000007b1d */ /* 0x000fec0000010000 */
[----:B------:R-:W-:Y:S05]  /*05d0*/  @P1 EXIT ;  /* 0x000000000000194d */ /* 0x000fea0003800000 */
[----:B01----:R-:W0:Y:S04]  /*05e0*/  LDS.64 R2, [R0+0x10] ;  /* 0x0000100000027984 */ /* 0x003e280000000a00 */
[----:B0-----:R-:W-:Y:S01]  /*05f0*/  STG.E.64 desc[UR4][R16.64], R2 ;  /* 0x0000000210007986 */ /* 0x001fe2000c101b04 */
[----:B------:R-:W-:Y:S05]  /*0600*/  EXIT ;  /* 0x000000000000794d */ /* 0x000fea0003800000 */
.L_x_123:
[----:B------:R-:W-:Y:S02]  /*0610*/  IMAD.MOV.U32 R24, RZ, RZ, R20 ;  /* 0x000000ffff187224 */ /* 0x000fe400078e0014 */
[----:B------:R-:W-:Y:S02]  /*0620*/  IMAD.MOV.U32 R23, RZ, RZ, 0x1 ;  /* 0x00000001ff177424 */ /* 0x000fe400078e00ff */
[----:B------:R-:W-:Y:S02]  /*0630*/  IMAD.MOV.U32 R22, RZ, RZ, RZ ;  /* 0x000000ffff167224 */ /* 0x000fe400078e00ff */
[----:B------:R-:W-:-:S07]  /*0640*/  IMAD.MOV.U32 R21, RZ, RZ, -0x1 ;  /* 0xffffffffff157424 */ /* 0x000fce00078e00ff */
[----:B------:R-:W-:Y:S05]  /*0650*/  WARPSYNC.COLLECTIVE R21, `(.L_x_124) ;  /* 0x0000000015087348 */ /* 0x000fea0003c00000 */
[----:B------:R0:W1:Y:S02]  /*0660*/  SHFL.UP P0, R25, R24, R23, R22 ;  /* 0x0400001718197389 */ /* 0x0000640000000016 */
[----:B01----:R-:W-:Y:S05]  /*0670*/  ENDCOLLECTIVE ;  /* 0x000000000000791b */ /* 0x003fea0003800000 */
.L_x_124:
[----:B------:R-:W-:Y:S02]  /*0680*/  IMAD.MOV.U32 R24, RZ, RZ, R19 ;  /* 0x000000ffff187224 */ /* 0x000fe400078e0013 */
[----:B------:R-:W-:-:S07]  /*0690*/  IMAD.MOV.U32 R27, RZ, RZ, R25 ;  /* 0x000000ffff1b7224 */ /* 0x000fce00078e0019 */
[----:B------:R-:W-:Y:S05]  /*06a0*/  WARPSYNC.COLLECTIVE R21, `(.L_x_125) ;  /* 0x0000000015087348 */ /* 0x000fea0003c00000 */
[----:B------:R0:W1:Y:S02]  /*06b0*/  SHFL.UP P0, R25, R24, R23, R22 ;  /* 0x0400001718197389 */ /* 0x0000640000000016 */
[----:B01----:R-:W-:Y:S05]  /*06c0*/  ENDCOLLECTIVE ;  /* 0x000000000000791b */ /* 0x003fea0003800000 */
.L_x_125:
[----:B------:R-:W-:Y:S01]  /*06d0*/  IADD3 R26, P2, PT, R27, R20, RZ ;  /* 0x000000141b1a7210 */ /* 0x000fe20007f5e0ff */
[----:B------:R-:W-:-:S03]  /*06e0*/  IMAD.MOV.U32 R23, RZ, RZ, 0x2 ;  /* 0x00000002ff177424 */ /* 0x000fc600078e00ff */
[----:B------:R-:W-:Y:S01]  /*06f0*/  SEL R27, R26, R27, P0 ;  /* 0x0000001b1a1b7207 */ /* 0x000fe20000000000 */
[----:B------:R-:W-:-:S04]  /*0700*/  IMAD.X R26, R25, 0x1, R19, P2 ;  /* 0x00000001191a7824 */ /* 0x000fc800010e0613 */
[----:B------:R-:W-:Y:S01]  /*0710*/  IMAD.MOV.U32 R24, RZ, RZ, R27 ;  /* 0x000000ffff187224 */ /* 0x000fe200078e001b */
[----:B------:R-:W-:-:S07]  /*0720*/  SEL R26, R26, R25, P0 ;  /* 0x000000191a1a7207 */ /* 0x000fce0000000000 */
[----:B------:R-:W-:Y:S05]  /*0730*/  WARPSYNC.COLLECTIVE R21, `(.L_x_126) ;  /* 0x0000000015087348 */ /* 0x000fea0003c00000 */
[----:B------:R0:W1:Y:S02]  /*0740*/  SHFL.UP P0, R25, R24, R23, R22 ;  /* 0x0400001718197389 */ /* 0x0000640000000016 */
[----:B01----:R-:W-:Y:S05]  /*0750*/  ENDCOLLECTIVE ;  /* 0x000000000000791b */ /* 0x003fea0003800000 */
.L_x_126:
[----:B------:R-:W-:Y:S02]  /*0760*/  IMAD.MOV.U32 R24, RZ, RZ, R26 ;  /* 0x000000ffff187224 */ /* 0x000fe400078e001a */
[----:B------:R-:W-:-:S07]  /*0770*/  IMAD.MOV.U32 R28, RZ, RZ, R25 ;  /* 0x000000ffff1c7224 */ /* 0x000fce00078e0019 */
[----:B------:R-:W-:Y:S05]  /*0780*/  WARPSYNC.COLLECTIVE R21, `(.L_x_127) ;  /* 0x0000000015087348 */ /* 0x000fea0003c00000 */
[----:B------:R0:W1:Y:S02]  /*0790*/  SHFL.UP P0, R25, R24, R23, R22 ;  /* 0x0400001718197389 */ /* 0x0000640000000016 */
[----:B01----:R-:W-:Y:S05]  /*07a0*/  ENDCOLLECTIVE ;  /* 0x000000000000791b */ /* 0x003fea0003800000 */
.L_x_127:
        /* <DEDUP_REMOVED lines=9> */
.L_x_128:
[----:B------:R-:W-:Y:S02]  /*0840*/  IMAD.MOV.U32 R24, RZ, RZ, R29 ;  /* 0x000000ffff187224 */ /* 0x000fe400078e001d */
[----:B------:R-:W-:-:S07]  /*0850*/  IMAD.MOV.U32 R27, RZ, RZ, R25 ;  /* 0x000000ffff1b7224 */ /* 0x000fce00078e0019 */
[----:B------:R-:W-:Y:S05]  /*0860*/  WARPSYNC.COLLECTIVE R21, `(.L_x_129) ;  /* 0x0000000015087348 */ /* 0x000fea0003c00000 */
[----:B------:R0:W1:Y:S02]  /*0870*/  SHFL.UP P0, R25, R24, R23, R22 ;  /* 0x0400001718197389 */ /* 0x0000640000000016 */
[----:B01----:R-:W-:Y:S05]  /*0880*/  ENDCOLLECTIVE ;  /* 0x000000000000791b */ /* 0x003fea0003800000 */
.L_x_129:
        /* <DEDUP_REMOVED lines=9> */
.L_x_130:
[----:B------:R-:W-:Y:S02]  /*0920*/  IMAD.MOV.U32 R24, RZ, RZ, R29 ;  /* 0x000000ffff187224 */ /* 0x000fe400078e001d */
[----:B------:R-:W-:-:S07]  /*0930*/  IMAD.MOV.U32 R27, RZ, RZ, R25 ;  /* 0x000000ffff1b7224 */ /* 0x000fce00078e0019 */
[----:B------:R-:W-:Y:S05]  /*0940*/  WARPSYNC.COLLECTIVE R21, `(.L_x_131) ;  /* 0x0000000015087348 */ /* 0x000fea0003c00000 */
[----:B------:R0:W1:Y:S02]  /*0950*/  SHFL.UP P0, R25, R24, R23, R22 ;  /* 0x0400001718197389 */ /* 0x0000640000000016 */
[----:B01----:R-:W-:Y:S05]  /*0960*/  ENDCOLLECTIVE ;  /* 0x000000000000791b */ /* 0x003fea0003800000 */
.L_x_131:
        /* <DEDUP_REMOVED lines=9> */
.L_x_132:
[----:B------:R-:W-:Y:S02]  /*0a00*/  IMAD.MOV.U32 R24, RZ, RZ, R26 ;  /* 0x000000ffff187224 */ /* 0x000fe400078e001a */
[----:B------:R-:W-:-:S07]  /*0a10*/  IMAD.MOV.U32 R28, RZ, RZ, R25 ;  /* 0x000000ffff1c7224 */ /* 0x000fce00078e0019 */
[----:B------:R-:W-:Y:S05]  /*0a20*/  WARPSYNC.COLLECTIVE R21, `(.L_x_133) ;  /* 0x0000000015087348 */ /* 0x000fea0003c00000 */
[----:B------:R0:W1:Y:S02]  /*0a30*/  SHFL.UP P0, R25, R24, R23, R22 ;  /* 0x0400001718197389 */ /* 0x0000640000000016 */
[----:B01----:R-:W-:Y:S05]  /*0a40*/  ENDCOLLECTIVE ;  /* 0x000000000000791b */ /* 0x003fea0003800000 */
.L_x_133:
[----:B------:R-:W-:Y:S05]  /*0a50*/  BRA `(.L_x_134) ;  /* 0xfffffff800647947 */ /* 0x000fea000383ffff */
.L_x_135:
        /* <DEDUP_REMOVED lines=10> */
.L_x_1887:


//--------------------- .text._ZN3cub18CUB_300001_SM_10006detail10radix_sort30DeviceRadixSortHistogramKernelINS1_5radix10policy_hubIiiyE10Policy1000ELNS0_9SortOrderE0EiyNS1_21identity_decomposer_tEEEvPT2_PKT1_SA_iiT3_ --------------------------
	.section	.text._ZN3cub18CUB_300001_SM_10006detail10radix_sort30DeviceRadixSortHistogramKernelINS1_5radix10policy_hubIiiyE10Policy1000ELNS0_9SortOrderE0EiyNS1_21identity_decomposer_tEEEvPT2_PKT1_SA_iiT3_,"ax",@progbits
	.align	128
        .global         _ZN3cub18CUB_300001_SM_10006detail10radix_sort30DeviceRadixSortHistogramKernelINS1_5radix10policy_hubIiiyE10Policy1000ELNS0_9SortOrderE0EiyNS1_21identity_decomposer_tEEEvPT2_PKT1_SA_iiT3_
        .type           _ZN3cub18CUB_300001_SM_10006detail10radix_sort30DeviceRadixSortHistogramKernelINS1_5radix10policy_hubIiiyE10Policy1000ELNS0_9SortOrderE0EiyNS1_21identity_decomposer_tEEEvPT2_PKT1_SA_iiT3_,@function
        .size           _ZN3cub18CUB_300001_SM_10006detail10radix_sort30DeviceRadixSortHistogramKernelINS1_5radix10policy_hubIiiyE10Policy1000ELNS0_9SortOrderE0EiyNS1_21identity_decomposer_tEEEvPT2_PKT1_SA_iiT3_,(.L_x_1888 - _ZN3cub18CUB_300001_SM_10006detail10radix_sort30DeviceRadixSortHistogramKernelINS1_5radix10policy_hubIiiyE10Policy1000ELNS0_9SortOrderE0EiyNS1_21identity_decomposer_tEEEvPT2_PKT1_SA_iiT3_)
        .other          _ZN3cub18CUB_300001_SM_10006detail10radix_sort30DeviceRadixSortHistogramKernelINS1_5radix10policy_hubIiiyE10Policy1000ELNS0_9SortOrderE0EiyNS1_21identity_decomposer_tEEEvPT2_PKT1_SA_iiT3_,@"STO_CUDA_ENTRY STV_DEFAULT"
_ZN3cub18CUB_300001_SM_10006detail10radix_sort30DeviceRadixSortHistogramKernelINS1_5radix10policy_hubIiiyE10Policy1000ELNS0_9SortOrderE0EiyNS1_21identity_decomposer_tEEEvPT2_PKT1_SA_iiT3_:
.text._ZN3cub18CUB_300001_SM_10006detail10radix_sort30DeviceRadixSortHistogramKernelINS1_5radix10policy_hubIiiyE10Policy1000ELNS0_9SortOrderE0EiyNS1_21identity_decomposer_tEEEvPT2_PKT1_SA_iiT3_:
[----:B------:R-:W-:Y:S01]  /*0000*/  LDC R1, c[0x0][0x37c] ;  /* 0x0000df00ff017b82 */ /* 0x000fe20000000800 */
[----:B------:R-:W0:Y:S02]  /*0010*/  LDCU.64 UR14, c[0x0][0x390] ;  /* 0x00007200ff0e77ac */ /* 0x000e240008000a00 */
[----:B0-----:R-:W-:-:S04]  /*0020*/  ISETP.NE.U32.AND P0, PT, RZ, UR14, PT ;  /* 0x0000000eff007c0c */ /* 0x001fc8000bf05070 */
[----:B------:R-:W-:-:S13]  /*0030*/  ISETP.NE.AND.EX P0, PT, RZ, UR15, PT, P0 ;  /* 0x0000000fff007c0c */ /* 0x000fda000bf05300 */
[----:B------:R-:W-:Y:S05]  /*0040*/  @!P0 EXIT ;  /* 0x000000000000894d */ /* 0x000fea0003800000 */
[----:B------:R-:W-:Y:S01]  /*0050*/  UIADD3 UR11, UP0, UPT, UR14, -0x1, URZ ;  /* 0xffffffff0e0b7890 */ /* 0x000fe2000ff1e0ff */
[----:B------:R-:W0:Y:S01]  /*0060*/  S2R R4, SR_TID.X ;  /* 0x0000000000047919 */ /* 0x000e220000002100 */
[----:B------:R-:W1:Y:S01]  /*0070*/  LDCU.64 UR4, c[0x0][0x398] ;  /* 0x00007300ff0477ac */ /* 0x000e620008000a00 */
[----:B------:R-:W2:Y:S01]  /*0080*/  S2UR UR7, SR_CgaCtaId ;  /* 0x00000000000779c3 */ /* 0x000ea20000008800 */
[----:B------:R-:W-:Y:S01]  /*0090*/  UIADD3.X UR12, UPT, UPT, UR15, -0x1, URZ, UP0, !UPT ;  /* 0xffffffff0f0c7890 */ /* 0x000fe200087fe4ff */
[----:B------:R-:W-:Y:S01]  /*00a0*/  UMOV UR6, 0x400 ;  /* 0x0000040000067882 */ /* 0x000fe20000000000 */
[----:B------:R-:W3:Y:S05]  /*00b0*/  LDCU.64 UR20, c[0x0][0x358] ;  /* 0x00006b00ff1477ac */ /* 0x000eea0008000a00 */
[----:B------:R-:W4:Y:S01]  /*00c0*/  S2UR UR8, SR_CTAID.X ;  /* 0x00000000000879c3 */ /* 0x000f220000002500 */
[----:B------:R-:W-:Y:S01]  /*00d0*/  USHF.R.U64 UR11, UR11, 0x1e, UR12 ;  /* 0x0000001e0b0b7899 */ /* 0x000fe2000800120c */
[----:B------:R-:W0:Y:S03]  /*00e0*/  LDCU UR28, c[0x0][0x370] ;  /* 0x00006e00ff1c77ac */ /* 0x000e260008000800 */
[----:B------:R-:W-:-:S02]  /*00f0*/  UIADD3 UR11, UP0, UPT, UR11, 0x1, URZ ;  /* 0x000000010b0b7890 */ /* 0x000fc4000ff1e0ff */
[----:B-1----:R-:W-:Y:S02]  /*0100*/  UIADD3 UR4, UPT, UPT, UR5, 0x7, -UR4 ;  /* 0x0000000705047890 */ /* 0x002fe4000fffe804 */
[----:B------:R-:W-:Y:S02]  /*0110*/  ULEA.HI.X UR12, UR12, URZ, URZ, 0x2, UP0 ;  /* 0x000000ff0c0c7291 */ /* 0x000fe400080f14ff */
[----:B------:R-:W-:Y:S02]  /*0120*/  UISETP.LT.U32.AND UP0, UPT, UR11, UR14, UPT ;  /* 0x0000000e0b00728c */ /* 0x000fe4000bf01070 */
[----:B------:R-:W-:Y:S02]  /*0130*/  USHF.R.S32.HI UR5, URZ, 0x1f, UR4 ;  /* 0x0000001fff057899 */ /* 0x000fe40008011404 */
[----:B------:R-:W-:Y:S02]  /*0140*/  UISETP.LT.U32.AND.EX UP0, UPT, UR12, UR15, UPT, UP0 ;  /* 0x0000000f0c00728c */ /* 0x000fe4000bf01100 */
[----:B------:R-:W-:-:S02]  /*0150*/  ULEA.HI UR5, UR5, UR4, URZ, 0x3 ;  /* 0x0000000405057291 */ /* 0x000fc4000f8f18ff */
[----:B------:R-:W-:Y:S01]  /*0160*/  USEL UR11, UR11, UR14, UP0 ;  /* 0x0000000e0b0b7287 */ /* 0x000fe20008000000 */
[C---:B0-----:R-:W-:Y:S01]  /*0170*/  VIADD R21, R4.reuse, 0x780 ;  /* 0x0000078004157836 */ /* 0x041fe20000000000 */
[----:B------:R-:W-:Y:S02]  /*0180*/  USEL UR12, UR12, UR15, UP0 ;  /* 0x0000000f0c0c7287 */ /* 0x000fe40008000000 */
[----:B------:R-:W-:Y:S02]  /*0190*/  UISETP.GE.AND UP0, UPT, UR4, 0x8, UPT ;  /* 0x000000080400788c */ /* 0x000fe4000bf06270 */
[----:B--2---:R-:W-:Y:S02]  /*01a0*/  ULEA UR6, UR7, UR6, 0x18 ;  /* 0x0000000607067291 */ /* 0x004fe4000f8ec0ff */
[----:B------:R-:W-:Y:S02]  /*01b0*/  USHF.R.S32.HI UR5, URZ, 0x3, UR5 ;  /* 0x00000003ff057899 */ /* 0x000fe40008011405 */
[----:B------:R-:W-:Y:S01]  /*01c0*/  PLOP3.LUT P0, PT, PT, PT, UP0, 0x80, 0x8 ;  /* 0x000000000008781c */ /* 0x000fe20003f0f008 */
[----:B----4-:R-:W-:Y:S01]  /*01d0*/  USHF.L.U32 UR8, UR8, 0xb, URZ ;  /* 0x0000000b08087899 */ /* 0x010fe200080006ff */
[C---:B------:R-:W-:Y:S01]  /*01e0*/  LEA R0, R4.reuse, UR6, 0x2 ;  /* 0x0000000604007c11 */ /* 0x040fe2000f8e10ff */
[----:B------:R-:W-:Y:S01]  /*01f0*/  UIADD3 UR22, UPT, UPT, UR5, -0x1, URZ ;  /* 0xffffffff05167890 */ /* 0x000fe2000fffe0ff */
[----:B------:R-:W-:Y:S01]  /*0200*/  ISETP.GT.U32.OR P0, PT, R4, 0xff, !P0 ;  /* 0x000000ff0400780c */ /* 0x000fe20004704470 */
[----:B------:R-:W-:-:S02]  /*0210*/  ULOP3.LUT UR23, UR5, 0xf, URZ, 0xc0, !UPT ;  /* 0x0000000f05177892 */ /* 0x000fc4000f8ec0ff */
[----:B------:R-:W-:Y:S01]  /*0220*/  ULOP3.LUT UR24, UR5, 0x7, URZ, 0xc0, !UPT ;  /* 0x0000000705187892 */ /* 0x000fe2000f8ec0ff */
[----:B------:R-:W-:Y:S01]  /*0230*/  P2R R20, PR, RZ, 0x1 ;  /* 0x00000001ff147803 */ /* 0x000fe20000000000 */
[----:B------:R-:W-:Y:S02]  /*0240*/  ULOP3.LUT UR25, UR5, 0x3, URZ, 0xc0, !UPT ;  /* 0x0000000305197892 */ /* 0x000fe4000f8ec0ff */
[----:B------:R-:W-:Y:S02]  /*0250*/  ULOP3.LUT UR26, UR5, 0xffffff0, URZ, 0xc0, !UPT ;  /* 0x0ffffff0051a7892 */ /* 0x000fe4000f8ec0ff */
[----:B------:R-:W-:Y:S02]  /*0260*/  ULOP3.LUT UR27, UR5, 0xffffff8, URZ, 0xc0, !UPT ;  /* 0x0ffffff8051b7892 */ /* 0x000fe4000f8ec0ff */
[----:B------:R-:W-:Y:S01]  /*0270*/  ULOP3.LUT UR9, UR5, 0x1, URZ, 0xc0, !UPT ;  /* 0x0000000105097892 */ /* 0x000fe2000f8ec0ff */
[----:B------:R-:W-:Y:S01]  /*0280*/  UMOV UR6, URZ ;  /* 0x000000ff00067c82 */ /* 0x000fe20008000000 */
[----:B---3--:R-:W-:-:S10]  /*0290*/  UMOV UR7, URZ ;  /* 0x000000ff00077c82 */ /* 0x008fd40008000000 */
.L_x_219:
[----:B------:R-:W-:Y:S01]  /*02a0*/  ISETP.NE.AND P0, PT, R20, RZ, PT ;  /* 0x000000ff1400720c */ /* 0x000fe20003f05270 */
[----:B------:R-:W-:-:S12]  /*02b0*/  BSSY.RECONVERGENT B0, `(.L_x_136) ;  /* 0x000007c000007945 */ /* 0x000fd80003800200 */
[----:B012345:R-:W-:Y:S05]  /*02c0*/  @P0 BRA `(.L_x_137) ;  /* 0x0000000400e80947 */ /* 0x03ffea0003800000 */
[----:B------:R-:W-:Y:S02]  /*02d0*/  IMAD.U32 R2, RZ, RZ, UR22 ;  /* 0x00000016ff027e24 */ /* 0x000fe4000f8e00ff */
[----:B------:R-:W-:-:S03]  /*02e0*/  IMAD.MOV.U32 R3, RZ, RZ, RZ ;  /* 0x000000ffff037224 */ /* 0x000fc600078e00ff */
[----:B------:R-:W-:-:S13]  /*02f0*/  ISETP.GE.U32.AND P1, PT, R2, 0xf, PT ;  /* 0x0000000f0200780c */ /* 0x000fda0003f26070 */
[----:B------:R-:W-:Y:S05]  /*0300*/  @!P1 BRA `(.L_x_138) ;  /* 0x00000000005c9947 */ /* 0x000fea0003800000 */
[----:B------:R-:W-:Y:S01]  /*0310*/  VIADD R2, R0, 0x2000 ;  /* 0x0000200000027836 */ /* 0x000fe20000000000 */
[----:B------:R-:W-:-:S12]  /*0320*/  UIADD3 UR4, UPT, UPT, -UR26, URZ, URZ ;  /* 0x000000ff1a047290 */ /* 0x000fd8000fffe1ff */
.L_x_139:
[----:B------:R-:W-:Y:S01]  /*0330*/  UIADD3 UR4, UPT, UPT, UR4, 0x10, URZ ;  /* 0x0000001004047890 */ /* 0x000fe2000fffe0ff */
[----:B------:R-:W-:Y:S03]  /*0340*/  STS [R2+-0x2000], RZ ;  /* 0xffe000ff02007388 */ /* 0x000fe60000000800 */
[----:B------:R-:W-:Y:S01]  /*0350*/  UISETP.NE.AND UP0, UPT, UR4, URZ, UPT ;  /* 0x000000ff0400728c */ /* 0x000fe2000bf05270 */
        /* <DEDUP_REMOVED lines=16> */
[----:B------:R-:W-:Y:S06]  /*0460*/  BRA.U UP0, `(.L_x_139) ;  /* 0xfffffffd00b07547 */ /* 0x000fec000b83ffff */
[----:B------:R-:W-:-:S07]  /*0470*/  IMAD.U32 R3, RZ, RZ, UR26 ;  /* 0x0000001aff037e24 */ /* 0x000fce000f8e00ff */
.L_x_138:
[----:B------:R-:W-:Y:S01]  /*0480*/  ISETP.NE.AND P0, PT, RZ, UR23, PT ;  /* 0x00000017ff007c0c */ /* 0x000fe2000bf05270 */
[----:B------:R-:W-:Y:S01]  /*0490*/  IMAD.U32 R6, RZ, RZ, UR24 ;  /* 0x00000018ff067e24 */ /* 0x000fe2000f8e00ff */
[----:B------:R-:W-:-:S03]  /*04a0*/  MOV R2, UR23 ;  /* 0x0000001700027c02 */ /* 0x000fc60008000f00 */
[----:B------:R-:W-:Y:S02]  /*04b0*/  VIADD R6, R6, 0xffffffff ;  /* 0xffffffff06067836 */ /* 0x000fe40000000000 */
[----:B------:R-:W-:-:S06]  /*04c0*/  VIADD R2, R2, 0xffffffff ;  /* 0xffffffff02027836 */ /* 0x000fcc0000000000 */
[----:B------:R-:W-:Y:S05]  /*04d0*/  @!P0 BRA `(.L_x_140) ;  /* 0x00000000007c8947 */ /* 0x000fea0003800000 */
[----:B------:R-:W-:Y:S01]  /*04e0*/  ISETP.GE.U32.AND P2, PT, R2, 0x7, PT ;  /* 0x000000070200780c */ /* 0x000fe20003f46070 */
[----:B------:R-:W-:-:S12]  /*04f0*/  UISETP.NE.AND UP0, UPT, UR24, URZ, UPT ;  /* 0x000000ff1800728c */ /* 0x000fd8000bf05270 */
[----:B------:R-:W-:Y:S05]  /*0500*/  @!P2 BRA `(.L_x_141) ;  /* 0x000000000028a947 */ /* 0x000fea0003800000 */
        /* <DEDUP_REMOVED lines=10> */
.L_x_141:
[----:B------:R-:W-:Y:S05]  /*05b0*/  BRA.U !UP0, `(.L_x_140) ;  /* 0x0000000108447547 */ /* 0x000fea000b800000 */
[----:B------:R-:W-:Y:S01]  /*05c0*/  ISETP.GE.U32.AND P2, PT, R6, 0x3, PT ;  /* 0x000000030600780c */ /* 0x000fe20003f46070 */
[----:B------:R-:W-:-:S12]  /*05d0*/  UISETP.NE.AND UP0, UPT, UR25, URZ, UPT ;  /* 0x000000ff1900728c */ /* 0x000fd8000bf05270 */
[C---:B0-----:R-:W-:Y:S02]  /*05e0*/  @P2 IMAD R5, R3.reuse, 0x400, R0 ;  /* 0x0000040003052824 */ /* 0x041fe400078e0200 */
[----:B------:R-:W-:-:S03]  /*05f0*/  @P2 VIADD R3, R3, 0x4 ;  /* 0x0000000403032836 */ /* 0x000fc60000000000 */
[----:B------:R1:W-:Y:S04]  /*0600*/  @P2 STS [R5], RZ ;  /* 0x000000ff05002388 */ /* 0x0003e80000000800 */
[----:B------:R1:W-:Y:S04]  /*0610*/  @P2 STS [R5+0x400], RZ ;  /* 0x000400ff05002388 */ /* 0x0003e80000000800 */
[----:B------:R1:W-:Y:S04]  /*0620*/  @P2 STS [R5+0x800], RZ ;  /* 0x000800ff05002388 */ /* 0x0003e80000000800 */
[----:B------:R1:W-:Y:S01]  /*0630*/  @P2 STS [R5+0xc00], RZ ;  /* 0x000c00ff05002388 */ /* 0x0003e20000000800 */
[----:B------:R-:W-:Y:S05]  /*0640*/  BRA.U !UP0, `(.L_x_140) ;  /* 0x0000000108207547 */ /* 0x000fea000b800000 */
[----:B------:R-:W-:Y:S01]  /*0650*/  IMAD R3, R3, 0x400, R0 ;  /* 0x0000040003037824 */ /* 0x000fe200078e0200 */
[----:B------:R-:W-:-:S04]  /*0660*/  UISETP.NE.AND UP0, UPT, UR25, 0x1, UPT ;  /* 0x000000011900788c */ /* 0x000fc8000bf05270 */
[----:B------:R2:W-:Y:S05]  /*0670*/  STS [R3], RZ ;  /* 0x000000ff03007388 */ /* 0x0005ea0000000800 */
[----:B------:R-:W-:Y:S05]  /*0680*/  BRA.U !UP0, `(.L_x_140) ;  /* 0x0000000108107547 */ /* 0x000fea000b800000 */
[----:B------:R-:W-:Y:S01]  /*0690*/  UISETP.NE.AND UP0, UPT, UR25, 0x2, UPT ;  /* 0x000000021900788c */ /* 0x000fe2000bf05270 */
[----:B------:R3:W-:Y:S05]  /*06a0*/  STS [R3+0x400], RZ ;  /* 0x000400ff03007388 */ /* 0x0007ea0000000800 */
[----:B------:R-:W-:-:S13]  /*06b0*/  PLOP3.LUT P2, PT, PT, PT, UP0, 0x80, 0x8 ;  /* 0x000000000008781c */ /* 0x000fda0003f4f008 */
[----:B------:R3:W-:Y:S02]  /*06c0*/  @P2 STS [R3+0x800], RZ ;  /* 0x000800ff03002388 */ /* 0x0007e40000000800 */
.L_x_140:
[----:B------:R-:W-:-:S13]  /*06d0*/  ISETP.GT.U32.AND P2, PT, R4, 0x7f, PT ;  /* 0x0000007f0400780c */ /* 0x000fda0003f44070 */
[----:B------:R-:W-:Y:S05]  /*06e0*/  @P2 BRA `(.L_x_137) ;  /* 0x0000000000e02947 */ /* 0x000fea0003800000 */
[----:B--23--:R-:W-:Y:S01]  /*06f0*/  HFMA2 R3, -RZ, RZ, 0, 0 ;  /* 0x00000000ff037431 */ /* 0x00cfe200000001ff */
[----:B------:R-:W-:Y:S06]  /*0700*/  @!P1 BRA `(.L_x_142) ;  /* 0x0000000000589947 */ /* 0x000fec0003800000 */
[----:B------:R-:W-:-:S07]  /*0710*/  IMAD.MOV.U32 R3, RZ, RZ, RZ ;  /* 0x000000ffff037224 */ /* 0x000fce00078e00ff */
.L_x_143:
[C---:B012---:R-:W-:Y:S02]  /*0720*/  IMAD R5, R3.reuse, 0x400, R0 ;  /* 0x0000040003057824 */ /* 0x047fe400078e0200 */
[----:B------:R-:W-:-:S03]  /*0730*/  VIADD R3, R3, 0x10 ;  /* 0x0000001003037836 */ /* 0x000fc60000000000 */
[----:B------:R2:W-:Y:S02]  /*0740*/  STS [R5+0x200], RZ ;  /* 0x000200ff05007388 */ /* 0x0005e40000000800 */
[----:B------:R-:W-:Y:S02]  /*0750*/  ISETP.NE.AND P1, PT, R3, UR26, PT ;  /* 0x0000001a03007c0c */ /* 0x000fe4000bf25270 */
[----:B------:R2:W-:Y:S04]  /*0760*/  STS [R5+0x600], RZ ;  /* 0x000600ff05007388 */ /* 0x0005e80000000800 */
        /* <DEDUP_REMOVED lines=13> */
[----:B------:R2:W-:Y:S01]  /*0840*/  STS [R5+0x3e00], RZ ;  /* 0x003e00ff05007388 */ /* 0x0005e20000000800 */
[----:B------:R-:W-:Y:S05]  /*0850*/  @P1 BRA `(.L_x_143) ;  /* 0xfffffffc00b01947 */ /* 0x000fea000383ffff */
[----:B------:R-:W-:-:S07]  /*0860*/  IMAD.U32 R3, RZ, RZ, UR26 ;  /* 0x0000001aff037e24 */ /* 0x000fce000f8e00ff */
.L_x_142:
[----:B------:R-:W-:Y:S05]  /*0870*/  @!P0 BRA `(.L_x_137) ;  /* 0x00000000007c8947 */ /* 0x000fea0003800000 */
[----:B------:R-:W-:Y:S01]  /*0880*/  ISETP.GE.U32.AND P0, PT, R2, 0x7, PT ;  /* 0x000000070200780c */ /* 0x000fe20003f06070 */
[----:B------:R-:W-:-:S12]  /*0890*/  UISETP.NE.AND UP0, UPT, UR24, URZ, UPT ;  /* 0x000000ff1800728c */ /* 0x000fd8000bf05270 */
[----:B------:R-:W-:Y:S05]  /*08a0*/  @!P0 BRA `(.L_x_144) ;  /* 0x0000000000288947 */ /* 0x000fea0003800000 */
[C---:B------:R-:W-:Y:S02]  /*08b0*/  IMAD R2, R3.reuse, 0x400, R0 ;  /* 0x0000040003027824 */ /* 0x040fe400078e0200 */
[----:B------:R-:W-:-:S03]  /*08c0*/  VIADD R3, R3, 0x8 ;  /* 0x0000000803037836 */ /* 0x000fc60000000000 */
[----:B------:R3:W-:Y:S04]  /*08d0*/  STS [R2+0x200], RZ ;  /* 0x000200ff02007388 */ /* 0x0007e80000000800 */
[----:B------:R3:W-:Y:S04]  /*08e0*/  STS [R2+0x600], RZ ;  /* 0x000600ff02007388 */ /* 0x0007e80000000800 */
[----:B------:R3:W-:Y:S04]  /*08f0*/  STS [R2+0xa00], RZ ;  /* 0x000a00ff02007388 */ /* 0x0007e80000000800 */
[----:B------:R3:W-:Y:S04]  /*0900*/  STS [R2+0xe00], RZ ;  /* 0x000e00ff02007388 */ /* 0x0007e80000000800 */
[----:B------:R3:W-:Y:S04]  /*0910*/  STS [R2+0x1200], RZ ;  /* 0x001200ff02007388 */ /* 0x0007e80000000800 */
[----:B------:R3:W-:Y:S04]  /*0920*/  STS [R2+0x1600], RZ ;  /* 0x001600ff02007388 */ /* 0x0007e80000000800 */
[----:B------:R3:W-:Y:S04]  /*0930*/  STS [R2+0x1a00], RZ ;  /* 0x001a00ff02007388 */ /* 0x0007e80000000800 */
[----:B------:R3:W-:Y:S02]  /*0940*/  STS [R2+0x1e00], RZ ;  /* 0x001e00ff02007388 */ /* 0x0007e40000000800 */
.L_x_144:
[----:B------:R-:W-:Y:S05]  /*0950*/  BRA.U !UP0, `(.L_x_137) ;  /* 0x0000000108447547 */ /* 0x000fea000b800000 */
[----:B------:R-:W-:Y:S01]  /*0960*/  ISETP.GE.U32.AND P0, PT, R6, 0x3, PT ;  /* 0x000000030600780c */ /* 0x000fe20003f06070 */
[----:B------:R-:W-:-:S12]  /*0970*/  UISETP.NE.AND UP0, UPT, UR25, URZ, UPT ;  /* 0x000000ff1900728c */ /* 0x000fd8000bf05270 */
[C---:B---3--:R-:W-:Y:S01]  /*0980*/  @P0 IMAD R2, R3.reuse, 0x400, R0 ;  /* 0x0000040003020824 */ /* 0x048fe200078e0200 */
[----:B------:R-:W-:-:S04]  /*0990*/  @P0 IADD3 R3, PT, PT, R3, 0x4, RZ ;  /* 0x0000000403030810 */ /* 0x000fc80007ffe0ff */
[----:B------:R4:W-:Y:S04]  /*09a0*/  @P0 STS [R2+0x200], RZ ;  /* 0x000200ff02000388 */ /* 0x0009e80000000800 */
[----:B------:R4:W-:Y:S04]  /*09b0*/  @P0 STS [R2+0x600], RZ ;  /* 0x000600ff02000388 */ /* 0x0009e80000000800 */
[----:B------:R4:W-:Y:S04]  /*09c0*/  @P0 STS [R2+0xa00], RZ ;  /* 0x000a00ff02000388 */ /* 0x0009e80000000800 */
[----:B------:R4:W-:Y:S01]  /*09d0*/  @P0 STS [R2+0xe00], RZ ;  /* 0x000e00ff02000388 */ /* 0x0009e20000000800 */
[----:B------:R-:W-:Y:S05]  /*09e0*/  BRA.U !UP0, `(.L_x_137) ;  /* 0x0000000108207547 */ /* 0x000fea000b800000 */
[----:B------:R-:W-:Y:S01]  /*09f0*/  IMAD R3, R3, 0x400, R0 ;  /* 0x0000040003037824 */ /* 0x000fe200078e0200 */
[----:B------:R-:W-:-:S04]  /*0a00*/  UISETP.NE.AND UP0, UPT, UR25, 0x1, UPT ;  /* 0x000000011900788c */ /* 0x000fc8000bf05270 */
[----:B------:R3:W-:Y:S05]  /*0a10*/  STS [R3+0x200], RZ ;  /* 0x000200ff03007388 */ /* 0x0007ea0000000800 */
[----:B------:R-:W-:Y:S05]  /*0a20*/  BRA.U !UP0, `(.L_x_137) ;  /* 0x0000000108107547 */ /* 0x000fea000b800000 */
[----:B------:R-:W-:Y:S01]  /*0a30*/  UISETP.NE.AND UP0, UPT, UR25, 0x2, UPT ;  /* 0x000000021900788c */ /* 0x000fe2000bf05270 */
[----:B------:R0:W-:Y:S05]  /*0a40*/  STS [R3+0x600], RZ ;  /* 0x000600ff03007388 */ /* 0x0001ea0000000800 */
[----:B------:R-:W-:-:S13]  /*0a50*/  PLOP3.LUT P0, PT, PT, PT, UP0, 0x80, 0x8 ;  /* 0x000000000008781c */ /* 0x000fda0003f0f008 */
[----:B------:R0:W-:Y:S02]  /*0a60*/  @P0 STS [R3+0xa00], RZ ;  /* 0x000a00ff03000388 */ /* 0x0001e40000000800 */
.L_x_137:
[----:B------:R-:W-:Y:S05]  /*0a70*/  BSYNC.RECONVERGENT B0 ;  /* 0x0000000000007941 */ /* 0x000fea0003800200 */
.L_x_136:
[----:B------:R-:W5:Y:S01]  /*0a80*/  LDCU.64 UR14, c[0x0][0x390] ;  /* 0x00007200ff0e77ac */ /* 0x000f620008000a00 */
[----:B------:R-:W-:Y:S02]  /*0a90*/  USHF.L.U32 UR4, UR6, 0x1e, URZ ;  /* 0x0000001e06047899 */ /* 0x000fe400080006ff */
[----:B------:R-:W-:Y:S02]  /*0aa0*/  USHF.L.U64.HI UR5, UR6, 0x1e, UR7 ;  /* 0x0000001e06057899 */ /* 0x000fe40008010207 */
[----:B-----5:R-:W-:-:S04]  /*0ab0*/  UIADD3 UR4, UP0, UPT, -UR4, UR14, URZ ;  /* 0x0000000e04047290 */ /* 0x020fc8000ff1e1ff */
[----:B------:R-:W-:Y:S02]  /*0ac0*/  UIADD3.X UR5, UPT, UPT, ~UR5, UR15, URZ, UP0, !UPT ;  /* 0x0000000f05057290 */ /* 0x000fe400087fe5ff */
[----:B------:R-:W-:-:S04]  /*0ad0*/  UISETP.LT.U32.AND UP0, UPT, UR4, 0x40000000, UPT ;  /* 0x400000000400788c */ /* 0x000fc8000bf01070 */
[----:B------:R-:W-:-:S04]  /*0ae0*/  UISETP.LT.U32.AND.EX UP0, UPT, UR5, URZ, UPT, UP0 ;  /* 0x000000ff0500728c */ /* 0x000fc8000bf01100 */
[----:B------:R-:W-:Y:S02]  /*0af0*/  USEL UR13, UR4, 0x40000000, UP0 ;  /* 0x40000000040d7887 */ /* 0x000fe40008000000 */
[----:B------:R-:W-:Y:S02]  /*0b00*/  USEL UR14, UR5, URZ, UP0 ;  /* 0x000000ff050e7287 */ /* 0x000fe40008000000 */
[----:B------:R-:W-:-:S04]  /*0b10*/  UISETP.GT.U32.AND UP0, UPT, UR13, UR8, UPT ;  /* 0x000000080d00728c */ /* 0x000fc8000bf04070 */
[----:B------:R-:W-:Y:S01]  /*0b20*/  UISETP.GT.U32.AND.EX UP0, UPT, UR14, URZ, UPT, UP0 ;  /* 0x000000ff0e00728c */ /* 0x000fe2000bf04100 */
[----:B------:R-:W-:Y:S08]  /*0b30*/  BAR.SYNC.DEFER_BLOCKING 0x0 ;  /* 0x0000000000007b1d */ /* 0x000ff00000010000 */
[----:B------:R-:W-:Y:S06]  /*0b40*/  BAR.SYNC.DEFER_BLOCKING 0x0 ;  /* 0x0000000000007b1d */ /* 0x000fec0000010000 */
[----:B------:R-:W-:Y:S05]  /*0b50*/  BRA.U !UP0, `(.L_x_145) ;  /* 0x0000000d082c7547 */ /* 0x000fea000b800000 */
[----:B------:R-:W-:Y:S01]  /*0b60*/  UMOV UR10, UR8 ;  /* 0x00000008000a7c82 */ /* 0x000fe20008000000 */
[----:B------:R-:W-:-:S05]  /*0b70*/  UMOV UR5, URZ ;  /* 0x000000ff00057c82 */ /* 0x000fca0008000000 */
.L_x_150:
[----:B-----5:R-:W5:Y:S01]  /*0b80*/  LDCU.64 UR18, c[0x0][0x390] ;  /* 0x00007200ff1277ac */ /* 0x020f620008000a00 */
[----:B------:R-:W-:Y:S02]  /*0b90*/  USHF.L.U32 UR15, UR6, 0x1e, URZ ;  /* 0x0000001e060f7899 */ /* 0x000fe400080006ff */
[----:B------:R-:W-:Y:S02]  /*0ba0*/  USHF.L.U64.HI UR16, UR6, 0x1e, UR7 ;  /* 0x0000001e06107899 */ /* 0x000fe40008010207 */
[----:B------:R-:W-:-:S04]  /*0bb0*/  UIADD3 UR15, UP0, UPT, UR10, UR15, URZ ;  /* 0x0000000f0a0f7290 */ /* 0x000fc8000ff1e0ff */
[----:B------:R-:W-:Y:S02]  /*0bc0*/  UIADD3.X UR16, UPT, UPT, UR5, UR16, URZ, UP0, !UPT ;  /* 0x0000001005107290 */ /* 0x000fe400087fe4ff */
[----:B------:R-:W-:Y:S02]  /*0bd0*/  ULEA UR10, UP0, UR28, UR10, 0xb ;  /* 0x0000000a1c0a7291 */ /* 0x000fe4000f8058ff */
[----:B-----5:R-:W-:Y:S02]  /*0be0*/  UIADD3 UR17, UP1, UPT, -UR15, UR18, URZ ;  /* 0x000000120f117290 */ /* 0x020fe4000ff3e1ff */
[----:B------:R-:W-:Y:S02]  /*0bf0*/  UIADD3.X UR5, UPT, UPT, URZ, UR5, URZ, UP0, !UPT ;  /* 0x00000005ff057290 */ /* 0x000fe400087fe4ff */
[----:B------:R-:W-:Y:S02]  /*0c00*/  UIADD3.X UR4, UPT, UPT, ~UR16, UR19, URZ, UP1, !UPT ;  /* 0x0000001310047290 */ /* 0x000fe40008ffe5ff */
[----:B------:R-:W-:-:S02]  /*0c10*/  UISETP.GE.U32.AND UP1, UPT, UR17, 0x800, UPT ;  /* 0x000008001100788c */ /* 0x000fc4000bf26070 */
[----:B------:R-:W-:Y:S02]  /*0c20*/  UISETP.GE.U32.AND UP0, UPT, UR10, UR13, UPT ;  /* 0x0000000d0a00728c */ /* 0x000fe4000bf06070 */
[----:B------:R-:W-:Y:S02]  /*0c30*/  UISETP.GE.U32.AND.EX UP1, UPT, UR4, URZ, UPT, UP1 ;  /* 0x000000ff0400728c */ /* 0x000fe4000bf26110 */
[----:B------:R-:W-:-:S07]  /*0c40*/  UISETP.GE.U32.AND.EX UP0, UPT, UR5, UR14, UPT, UP0 ;  /* 0x0000000e0500728c */ /* 0x000fce000bf06100 */
[----:B0-----:R-:W-:Y:S05]  /*0c50*/  BRA.U !UP1, `(.L_x_146) ;  /* 0x0000000109587547 */ /* 0x001fea000b800000 */
[----:B------:R-:W4:Y:S01]  /*0c60*/  LDCU.64 UR18, c[0x0][0x388] ;  /* 0x00007100ff1277ac */ /* 0x000f220008000a00 */
[----:B0-23--:R-:W-:-:S05]  /*0c70*/  IADD3 R3, P0, PT, R4, UR15, RZ ;  /* 0x0000000f04037c10 */ /* 0x00dfca000ff1e0ff */
[----:B------:R-:W-:Y:S01]  /*0c80*/  IMAD.X R6, RZ, RZ, UR16, P0 ;  /* 0x00000010ff067e24 */ /* 0x000fe200080e06ff */
[----:B----4-:R-:W-:-:S04]  /*0c90*/  LEA R2, P0, R3, UR18, 0x2 ;  /* 0x0000001203027c11 */ /* 0x010fc8000f8010ff */
        /* <DEDUP_REMOVED lines=18> */
.L_x_146:
[----:B------:R-:W4:Y:S01]  /*0dc0*/  LDCU.64 UR18, c[0x0][0x388] ;  /* 0x00007100ff1277ac */ /* 0x000f220008000a00 */
[C---:B012---:R-:W-:Y:S01]  /*0dd0*/  VIADD R5, R4.reuse, 0x100 ;  /* 0x0000010004057836 */ /* 0x047fe20000000000 */
[C---:B---3--:R-:W-:Y:S01]  /*0de0*/  IADD3 R3, P0, PT, R4.reuse, UR15, RZ ;  /* 0x0000000f04037c10 */ /* 0x048fe2000ff1e0ff */
[C---:B----4-:R-:W-:Y:S01]  /*0df0*/  VIADD R2, R4.reuse, 0x80 ;  /* 0x0000008004027836 */ /* 0x050fe20000000000 */
[C---:B------:R-:W-:Y:S01]  /*0e00*/  ISETP.GE.AND P1, PT, R4.reuse, UR17, PT ;  /* 0x0000001104007c0c */ /* 0x040fe2000bf26270 */
[----:B------:R-:W-:Y:S01]  /*0e10*/  VIADD R7, R4, 0x180 ;  /* 0x0000018004077836 */ /* 0x000fe20000000000 */
[----:B------:R-:W-:Y:S01]  /*0e20*/  ISETP.GE.AND P3, PT, R5, UR17, PT ;  /* 0x0000001105007c0c */ /* 0x000fe2000bf66270 */
[----:B------:R-:W-:Y:S01]  /*0e30*/  IMAD.X R6, RZ, RZ, UR16, P0 ;  /* 0x00000010ff067e24 */ /* 0x000fe200080e06ff */
[----:B------:R-:W-:Y:S01]  /*0e40*/  ISETP.GE.AND P2, PT, R2, UR17, PT ;  /* 0x0000001102007c0c */ /* 0x000fe2000bf46270 */
[----:B------:R-:W-:Y:S01]  /*0e50*/  VIADD R5, R4, 0x200 ;  /* 0x0000020004057836 */ /* 0x000fe20000000000 */
[----:B------:R-:W-:Y:S01]  /*0e60*/  ISETP.GE.AND P4, PT, R7, UR17, PT ;  /* 0x0000001107007c0c */ /* 0x000fe2000bf86270 */
[----:B------:R-:W-:-:S03]  /*0e70*/  IMAD.MOV.U32 R12, RZ, RZ, 0x7fffffff ;  /* 0x7fffffffff0c7424 */ /* 0x000fc600078e00ff */
[----:B------:R-:W-:Y:S01]  /*0e80*/  ISETP.GE.AND P5, PT, R5, UR17, PT ;  /* 0x0000001105007c0c */ /* 0x000fe2000bfa6270 */
[----:B------:R-:W-:Y:S01]  /*0e90*/  VIADD R5, R4, 0x300 ;  /* 0x0000030004057836 */ /* 0x000fe20000000000 */
[----:B------:R-:W-:-:S04]  /*0ea0*/  LEA R2, P0, R3, UR18, 0x2 ;  /* 0x0000001203027c11 */ /* 0x000fc8000f8010ff */
[----:B------:R-:W-:Y:S01]  /*0eb0*/  LEA.HI.X R3, R3, UR19, R6, 0x2, P0 ;  /* 0x0000001303037c11 */ /* 0x000fe200080f1406 */
[----:B------:R-:W-:Y:S01]  /*0ec0*/  IMAD.MOV.U32 R11, RZ, RZ, 0x7fffffff ;  /* 0x7fffffffff0b7424 */ /* 0x000fe200078e00ff */
[----:B------:R-:W-:-:S03]  /*0ed0*/  IADD3 R6, PT, PT, R4, 0x280, RZ ;  /* 0x0000028004067810 */ /* 0x000fc60007ffe0ff */
[----:B------:R1:W5:Y:S01]  /*0ee0*/  @!P1 LDG.E R12, desc[UR20][R2.64] ;  /* 0x00000014020c9981 */ /* 0x000362000c1e1900 */
[----:B------:R-:W-:Y:S01]  /*0ef0*/  ISETP.GE.AND P1, PT, R5, UR17, PT ;  /* 0x0000001105007c0c */ /* 0x000fe2000bf26270 */
[----:B------:R-:W-:Y:S01]  /*0f00*/  VIADD R5, R4, 0x380 ;  /* 0x0000038004057836 */ /* 0x000fe20000000000 */
[----:B------:R-:W-:Y:S01]  /*0f10*/  ISETP.GE.AND P0, PT, R6, UR17, PT ;  /* 0x0000001106007c0c */ /* 0x000fe2000bf06270 */
[----:B------:R-:W-:Y:S01]  /*0f20*/  IMAD.MOV.U32 R9, RZ, RZ, 0x7fffffff ;  /* 0x7fffffffff097424 */ /* 0x000fe200078e00ff */
[----:B------:R1:W5:Y:S02]  /*0f30*/  @!P2 LDG.E R11, desc[UR20][R2.64+0x200] ;  /* 0x00020014020ba981 */ /* 0x000364000c1e1900 */
[----:B------:R-:W-:Y:S01]  /*0f40*/  ISETP.GE.AND P2, PT, R5, UR17, PT ;  /* 0x0000001105007c0c */ /* 0x000fe2000bf46270 */
[----:B------:R-:W-:Y:S02]  /*0f50*/  VIADD R5, R4, 0x480 ;  /* 0x0000048004057836 */ /* 0x000fe40000000000 */
[----:B------:R-:W-:Y:S01]  /*0f60*/  IMAD.MOV.U32 R10, RZ, RZ, 0x7fffffff ;  /* 0x7fffffffff0a7424 */ /* 0x000fe200078e00ff */
[----:B------:R1:W5:Y:S01]  /*0f70*/  @!P4 LDG.E R9, desc[UR20][R2.64+0x600] ;  /* 0x000600140209c981 */ /* 0x000362000c1e1900 */
[----:B------:R-:W-:-:S02]  /*0f80*/  MOV R8, 0x7fffffff ;  /* 0x7fffffff00087802 */ /* 0x000fc40000000f00 */
[C---:B------:R-:W-:Y:S02]  /*0f90*/  LOP3.LUT R6, R4.reuse, 0x400, RZ, 0xfc, !PT ;  /* 0x0000040004067812 */ /* 0x040fe400078efcff */
[----:B------:R-:W-:Y:S01]  /*0fa0*/  ISETP.GE.AND P4, PT, R5, UR17, PT ;  /* 0x0000001105007c0c */ /* 0x000fe2000bf86270 */
[----:B------:R-:W-:Y:S01]  /*0fb0*/  VIADD R5, R4, 0x500 ;  /* 0x0000050004057836 */ /* 0x000fe20000000000 */
[----:B------:R1:W5:Y:S01]  /*0fc0*/  @!P3 LDG.E R10, desc[UR20][R2.64+0x400] ;  /* 0x00040014020ab981 */ /* 0x000362000c1e1900 */
[----:B------:R-:W-:Y:S01]  /*0fd0*/  ISETP.GE.AND P3, PT, R6, UR17, PT ;  /* 0x0000001106007c0c */ /* 0x000fe2000bf66270 */
[----:B------:R-:W-:Y:S02]  /*0fe0*/  IMAD.MOV.U32 R6, RZ, RZ, 0x7fffffff ;  /* 0x7fffffffff067424 */ /* 0x000fe400078e00ff */
[----:B------:R1:W5:Y:S01]  /*0ff0*/  @!P5 LDG.E R8, desc[UR20][R2.64+0x800] ;  /* 0x000800140208d981 */ /* 0x000362000c1e1900 */
[----:B------:R-:W-:Y:S01]  /*1000*/  ISETP.GE.AND P5, PT, R5, UR17, PT ;  /* 0x0000001105007c0c */ /* 0x000fe2000bfa6270 */
[----:B------:R-:W-:-:S02]  /*1010*/  VIADD R5, R4, 0x600 ;  /* 0x0000060004057836 */ /* 0x000fc40000000000 */
[----:B------:R-:W-:Y:S01]  /*1020*/  IMAD.MOV.U32 R7, RZ, RZ, 0x7fffffff ;  /* 0x7fffffffff077424 */ /* 0x000fe200078e00ff */
[----:B------:R1:W5:Y:S01]  /*1030*/  @!P1 LDG.E R6, desc[UR20][R2.64+0xc00] ;  /* 0x000c001402069981 */ /* 0x000362000c1e1900 */
[C---:B------:R-:W-:Y:S01]  /*1040*/  VIADD R13, R4.reuse, 0x580 ;  /* 0x00000580040d7836 */ /* 0x040fe20000000000 */
[----:B------:R-:W-:Y:S01]  /*1050*/  ISETP.GE.AND P1, PT, R5, UR17, PT ;  /* 0x0000001105007c0c */ /* 0x000fe2000bf26270 */
[----:B------:R-:W-:Y:S02]  /*1060*/  IMAD.MOV.U32 R5, RZ, RZ, 0x7fffffff ;  /* 0x7fffffffff057424 */ /* 0x000fe400078e00ff */
[----:B------:R-:W-:Y:S01]  /*1070*/  IMAD.MOV.U32 R19, RZ, RZ, 0x7fffffff ;  /* 0x7fffffffff137424 */ /* 0x000fe200078e00ff */
[----:B------:R1:W5:Y:S01]  /*1080*/  @!P0 LDG.E R7, desc[UR20][R2.64+0xa00] ;  /* 0x000a001402078981 */ /* 0x000362000c1e1900 */
[----:B------:R-:W-:Y:S01]  /*1090*/  IMAD.MOV.U32 R18, RZ, RZ, 0x7fffffff ;  /* 0x7fffffffff127424 */ /* 0x000fe200078e00ff */
[----:B------:R-:W-:Y:S01]  /*10a0*/  ISETP.GE.AND P0, PT, R13, UR17, PT ;  /* 0x000000110d007c0c */ /* 0x000fe2000bf06270 */
[C---:B------:R-:W-:Y:S01]  /*10b0*/  VIADD R14, R4.reuse, 0x700 ;  /* 0x00000700040e7836 */ /* 0x040fe20000000000 */
[----:B------:R-:W-:Y:S01]  /*10c0*/  IADD3 R13, PT, PT, R4, 0x680, RZ ;  /* 0x00000680040d7810 */ /* 0x000fe20007ffe0ff */
[----:B------:R1:W5:Y:S03]  /*10d0*/  @!P2 LDG.E R5, desc[UR20][R2.64+0xe00] ;  /* 0x000e00140205a981 */ /* 0x000366000c1e1900 */
[----:B------:R-:W-:Y:S01]  /*10e0*/  ISETP.GE.AND P2, PT, R13, UR17, PT ;  /* 0x000000110d007c0c */ /* 0x000fe2000bf46270 */
[----:B------:R1:W5:Y:S01]  /*10f0*/  @!P3 LDG.E R19, desc[UR20][R2.64+0x1000] ;  /* 0x001000140213b981 */ /* 0x000362000c1e1900 */
[----:B------:R-:W-:-:S03]  /*1100*/  ISETP.GE.AND P3, PT, R14, UR17, PT ;  /* 0x000000110e007c0c */ /* 0x000fc6000bf66270 */
[----:B------:R1:W5:Y:S01]  /*1110*/  @!P4 LDG.E R18, desc[UR20][R2.64+0x1200] ;  /* 0x001200140212c981 */ /* 0x000362000c1e1900 */
[----:B------:R-:W-:Y:S01]  /*1120*/  ISETP.GE.AND P4, PT, R21, UR17, PT ;  /* 0x0000001115007c0c */ /* 0x000fe2000bf86270 */
[----:B------:R-:W-:Y:S01]  /*1130*/  IMAD.MOV.U32 R17, RZ, RZ, 0x7fffffff ;  /* 0x7fffffffff117424 */ /* 0x000fe200078e00ff */
[----:B------:R-:W-:Y:S01]  /*1140*/  MOV R14, 0x7fffffff ;  /* 0x7fffffff000e7802 */ /* 0x000fe20000000f00 */
[----:B------:R-:W-:Y:S02]  /*1150*/  IMAD.MOV.U32 R16, RZ, RZ, 0x7fffffff ;  /* 0x7fffffffff107424 */ /* 0x000fe400078e00ff */
[----:B------:R-:W-:Y:S02]  /*1160*/  IMAD.MOV.U32 R22, RZ, RZ, 0x7fffffff ;  /* 0x7fffffffff167424 */ /* 0x000fe400078e00ff */
        /* <DEDUP_REMOVED lines=8> */
.L_x_147:
[----:B01----:R-:W0:Y:S02]  /*11f0*/  LDC.64 R2, c[0x0][0x398] ;  /* 0x0000e600ff027b82 */ /* 0x003e240000000a00 */
[----:B0-----:R-:W-:-:S13]  /*1200*/  ISETP.GT.AND P0, PT, R3, R2, PT ;  /* 0x000000020300720c */ /* 0x001fda0003f04270 */
[----:B------:R-:W-:Y:S05]  /*1210*/  @!P0 BRA `(.L_x_148) ;  /* 0x0000000400788947 */ /* 0x000fea0003800000 */
[----:B------:R-:W0:Y:S01]  /*1220*/  S2UR UR15, SR_CgaCtaId ;  /* 0x00000000000f79c3 */ /* 0x000e220000008800 */
[----:B-----5:R-:W-:Y:S01]  /*1230*/  LOP3.LUT R15, R15, 0x80000000, RZ, 0x3c, !PT ;  /* 0x800000000f0f7812 */ /* 0x020fe200078e3cff */
[----:B------:R-:W-:Y:S01]  /*1240*/  UMOV UR4, 0x400 ;  /* 0x0000040000047882 */ /* 0x000fe20000000000 */
[----:B------:R-:W-:Y:S01]  /*1250*/  LOP3.LUT R14, R14, 0x80000000, RZ, 0x3c, !PT ;  /* 0x800000000e0e7812 */ /* 0x000fe200078e3cff */
[----:B------:R-:W1:Y:S01]  /*1260*/  LDCU UR16, c[0x0][0x398] ;  /* 0x00007300ff1077ac */ /* 0x000e620008000800 */
[----:B------:R-:W-:Y:S02]  /*1270*/  LOP3.LUT R13, R13, 0x80000000, RZ, 0x3c, !PT ;  /* 0x800000000d0d7812 */ /* 0x000fe400078e3cff */
[----:B------:R-:W-:Y:S02]  /*1280*/  LOP3.LUT R2, R22, 0x80000000, RZ, 0x3c, !PT ;  /* 0x8000000016027812 */ /* 0x000fe400078e3cff */
[----:B------:R-:W-:Y:S02]  /*1290*/  LOP3.LUT R16, R16, 0x80000000, RZ, 0x3c, !PT ;  /* 0x8000000010107812 */ /* 0x000fe400078e3cff */
[----:B------:R-:W-:-:S02]  /*12a0*/  LOP3.LUT R17, R17, 0x80000000, RZ, 0x3c, !PT ;  /* 0x8000000011117812 */ /* 0x000fc400078e3cff */
[----:B------:R-:W-:Y:S02]  /*12b0*/  LOP3.LUT R18, R18, 0x80000000, RZ, 0x3c, !PT ;  /* 0x8000000012127812 */ /* 0x000fe400078e3cff */
[----:B------:R-:W-:Y:S02]  /*12c0*/  LOP3.LUT R19, R19, 0x80000000, RZ, 0x3c, !PT ;  /* 0x8000000013137812 */ /* 0x000fe400078e3cff */
[----:B------:R-:W-:Y:S02]  /*12d0*/  LOP3.LUT R5, R5, 0x80000000, RZ, 0x3c, !PT ;  /* 0x8000000005057812 */ /* 0x000fe400078e3cff */
[----:B------:R-:W-:Y:S02]  /*12e0*/  LOP3.LUT R6, R6, 0x80000000, RZ, 0x3c, !PT ;  /* 0x8000000006067812 */ /* 0x000fe400078e3cff */
[----:B------:R-:W-:Y:S02]  /*12f0*/  LOP3.LUT R7, R7, 0x80000000, RZ, 0x3c, !PT ;  /* 0x8000000007077812 */ /* 0x000fe400078e3cff */
[----:B------:R-:W-:Y:S01]  /*1300*/  LOP3.LUT R8, R8, 0x80000000, RZ, 0x3c, !PT ;  /* 0x8000000008087812 */ /* 0x000fe200078e3cff */
[----:B0-----:R-:W-:Y:S01]  /*1310*/  ULEA UR15, UR15, UR4, 0x18 ;  /* 0x000000040f0f7291 */ /* 0x001fe2000f8ec0ff */
[----:B------:R-:W-:-:S02]  /*1320*/  LOP3.LUT R9, R9, 0x80000000, RZ, 0x3c, !PT ;  /* 0x8000000009097812 */ /* 0x000fc400078e3cff */
[----:B------:R-:W-:Y:S01]  /*1330*/  LOP3.LUT R10, R10, 0x80000000, RZ, 0x3c, !PT ;  /* 0x800000000a0a7812 */ /* 0x000fe200078e3cff */
[----:B------:R-:W-:Y:S01]  /*1340*/  UMOV UR4, URZ ;  /* 0x000000ff00047c82 */ /* 0x000fe20008000000 */
[----:B------:R-:W-:Y:S02]  /*1350*/  LOP3.LUT R11, R11, 0x80000000, RZ, 0x3c, !PT ;  /* 0x800000000b0b7812 */ /* 0x000fe400078e3cff */
[----:B-1----:R-:W-:-:S07]  /*1360*/  LOP3.LUT R12, R12, 0x80000000, RZ, 0x3c, !PT ;  /* 0x800000000c0c7812 */ /* 0x002fce00078e3cff */
.L_x_149:
[----:B------:R-:W-:Y:S01]  /*1370*/  IMAD R22, RZ, RZ, -UR16 ;  /* 0x80000010ff167e24 */ /* 0x000fe2000f8e02ff */
[----:B0-----:R-:W-:Y:S01]  /*1380*/  SHF.R.U32.HI R23, RZ, UR16, R12 ;  /* 0x00000010ff177c19 */ /* 0x001fe2000801160c */
[----:B------:R-:W-:Y:S01]  /*1390*/  IMAD.MOV.U32 R25, RZ, RZ, -0x1 ;  /* 0xffffffffff197424 */ /* 0x000fe200078e00ff */
[----:B------:R-:W-:Y:S01]  /*13a0*/  ULEA UR17, UR4, UR15, 0xa ;  /* 0x0000000f04117291 */ /* 0x000fe2000f8e50ff */
[----:B------:R-:W-:Y:S01]  /*13b0*/  SHF.R.U32.HI R27, RZ, UR16, R10 ;  /* 0x00000010ff1b7c19 */ /* 0x000fe2000801160a */
[----:B------:R-:W-:Y:S01]  /*13c0*/  UIADD3 UR4, UPT, UPT, UR4, 0x1, URZ ;  /* 0x0000000104047890 */ /* 0x000fe2000fffe0ff */
[----:B------:R-:W-:Y:S02]  /*13d0*/  VIADDMNMX R22, R22, R3, 0x8, PT ;  /* 0x0000000816167446 */ /* 0x000fe40003800103 */
[----:B------:R-:W-:Y:S02]  /*13e0*/  SHF.R.U32.HI R29, RZ, UR16, R9 ;  /* 0x00000010ff1d7c19 */ /* 0x000fe40008011609 */
[----:B------:R-:W-:-:S02]  /*13f0*/  SHF.L.U32 R22, R25, R22, RZ ;  /* 0x0000001619167219 */ /* 0x000fc400000006ff */
[----:B------:R-:W-:Y:S02]  /*1400*/  SHF.R.U32.HI R25, RZ, UR16, R11 ;  /* 0x00000010ff197c19 */ /* 0x000fe4000801160b */
[-C--:B------:R-:W-:Y:S02]  /*1410*/  LOP3.LUT R23, R23, R22.reuse, RZ, 0x30, !PT ;  /* 0x0000001617177212 */ /* 0x080fe400078e30ff */
[-C--:B------:R-:W-:Y:S02]  /*1420*/  LOP3.LUT R25, R25, R22.reuse, RZ, 0x30, !PT ;  /* 0x0000001619197212 */ /* 0x080fe400078e30ff */
[----:B------:R-:W-:Y:S02]  /*1430*/  LOP3.LUT R27, R27, R22, RZ, 0x30, !PT ;  /* 0x000000161b1b7212 */ /* 0x000fe400078e30ff */
[----:B------:R-:W-:Y:S02]  /*1440*/  LEA R23, R23, UR17, 0x2 ;  /* 0x0000001117177c11 */ /* 0x000fe4000f8e10ff */
[----:B------:R-:W-:-:S02]  /*1450*/  LEA R25, R25, UR17, 0x2 ;  /* 0x0000001119197c11 */ /* 0x000fc4000f8e10ff */
[----:B------:R-:W-:Y:S01]  /*1460*/  LEA R27, R27, UR17, 0x2 ;  /* 0x000000111b1b7c11 */ /* 0x000fe2000f8e10ff */
[----:B------:R0:W-:Y:S01]  /*1470*/  ATOMS.POPC.INC.32 RZ, [R23+URZ] ;  /* 0x0000000017ff7f8c */ /* 0x0001e2000d8000ff */
[----:B------:R-:W-:Y:S02]  /*1480*/  SHF.R.U32.HI R24, RZ, UR16, R8 ;  /* 0x00000010ff187c19 */ /* 0x000fe40008011608 */
[----:B------:R-:W-:Y:S01]  /*1490*/  SHF.R.U32.HI R26, RZ, UR16, R7 ;  /* 0x00000010ff1a7c19 */ /* 0x000fe20008011607 */
[----:B------:R1:W-:Y:S01]  /*14a0*/  ATOMS.POPC.INC.32 RZ, [R25+URZ] ;  /* 0x0000000019ff7f8c */ /* 0x0003e2000d8000ff */
[-C--:B------:R-:W-:Y:S02]  /*14b0*/  LOP3.LUT R29, R29, R22.reuse, RZ, 0x30, !PT ;  /* 0x000000161d1d7212 */ /* 0x080fe400078e30ff */
[----:B------:R-:W-:Y:S01]  /*14c0*/  LOP3.LUT R24, R24, R22, RZ, 0x30, !PT ;  /* 0x0000001618187212 */ /* 0x000fe200078e30ff */
[----:B------:R2:W-:Y:S01]  /*14d0*/  ATOMS.POPC.INC.32 RZ, [R27+URZ] ;  /* 0x000000001bff7f8c */ /* 0x0005e2000d8000ff */
[----:B0-----:R-:W-:-:S02]  /*14e0*/  SHF.R.U32.HI R23, RZ, UR16, R6 ;  /* 0x00000010ff177c19 */ /* 0x001fc40008011606 */
[-C--:B------:R-:W-:Y:S02]  /*14f0*/  LOP3.LUT R26, R26, R22.reuse, RZ, 0x30, !PT ;  /* 0x000000161a1a7212 */ /* 0x080fe400078e30ff */
[----:B-1----:R-:W-:Y:S02]  /*1500*/  SHF.R.U32.HI R25, RZ, UR16, R5 ;  /* 0x00000010ff197c19 */ /* 0x002fe40008011605 */
[-C--:B------:R-:W-:Y:S02]  /*1510*/  LOP3.LUT R23, R23, R22.reuse, RZ, 0x30, !PT ;  /* 0x0000001617177212 */ /* 0x080fe400078e30ff */
[----:B--2---:R-:W-:Y:S02]  /*1520*/  SHF.R.U32.HI R27, RZ, UR16, R19 ;  /* 0x00000010ff1b7c19 */ /* 0x004fe40008011613 */
[----:B------:R-:W-:Y:S02]  /*1530*/  LEA R29, R29, UR17, 0x2 ;  /* 0x000000111d1d7c11 */ /* 0x000fe4000f8e10ff */
[----:B------:R-:W-:-:S02]  /*1540*/  LOP3.LUT R25, R25, R22, RZ, 0x30, !PT ;  /* 0x0000001619197212 */ /* 0x000fc400078e30ff */
[----:B------:R-:W-:Y:S01]  /*1550*/  LEA R24, R24, UR17, 0x2 ;  /* 0x0000001118187c11 */ /* 0x000fe2000f8e10ff */
[----:B------:R0:W-:Y:S01]  /*1560*/  ATOMS.POPC.INC.32 RZ, [R29+URZ] ;  /* 0x000000001dff7f8c */ /* 0x0001e2000d8000ff */
[----:B------:R-:W-:Y:S02]  /*1570*/  LOP3.LUT R27, R27, R22, RZ, 0x30, !PT ;  /* 0x000000161b1b7212 */ /* 0x000fe400078e30ff */
[----:B------:R-:W-:Y:S01]  /*1580*/  LEA R26, R26, UR17, 0x2 ;  /* 0x000000111a1a7c11 */ /* 0x000fe2000f8e10ff */
[----:B------:R1:W-:Y:S01]  /*1590*/  ATOMS.POPC.INC.32 RZ, [R24+URZ] ;  /* 0x0000000018ff7f8c */ /* 0x0003e2000d8000ff */
[----:B------:R-:W-:Y:S02]  /*15a0*/  LEA R23, R23, UR17, 0x2 ;  /* 0x0000001117177c11 */ /* 0x000fe4000f8e10ff */
[----:B------:R-:W-:Y:S01]  /*15b0*/  LEA R25, R25, UR17, 0x2 ;  /* 0x0000001119197c11 */ /* 0x000fe2000f8e10ff */
[----:B------:R2:W-:Y:S01]  /*15c0*/  ATOMS.POPC.INC.32 RZ, [R26+URZ] ;  /* 0x000000001aff7f8c */ /* 0x0005e2000d8000ff */
[----:B------:R-:W-:-:S02]  /*15d0*/  LEA R27, R27, UR17, 0x2 ;  /* 0x000000111b1b7c11 */ /* 0x000fc4000f8e10ff */
[----:B0-----:R-:W-:Y:S01]  /*15e0*/  SHF.R.U32.HI R29, RZ, UR16, R18 ;  /* 0x00000010ff1d7c19 */ /* 0x001fe20008011612 */
[----:B------:R0:W-:Y:S01]  /*15f0*/  ATOMS.POPC.INC.32 RZ, [R23+URZ] ;  /* 0x0000000017ff7f8c */ /* 0x0001e2000d8000ff */
[----:B-1----:R-:W-:Y:S02]  /*1600*/  SHF.R.U32.HI R24, RZ, UR16, R17 ;  /* 0x00000010ff187c19 */ /* 0x002fe40008011611 */
[----:B------:R-:W-:Y:S01]  /*1610*/  SHF.R.U32.HI R28, RZ, UR16, R15 ;  /* 0x00000010ff1c7c19 */ /* 0x000fe2000801160f */
[----:B------:R1:W-:Y:S01]  /*1620*/  ATOMS.POPC.INC.32 RZ, [R25+URZ] ;  /* 0x0000000019ff7f8c */ /* 0x0003e2000d8000ff */
[----:B--2---:R-:W-:Y:S02]  /*1630*/  SHF.R.U32.HI R26, RZ, UR16, R16 ;  /* 0x00000010ff1a7c19 */ /* 0x004fe40008011610 */
[----:B------:R-:W-:Y:S01]  /*1640*/  LOP3.LUT R29, R29, R22, RZ, 0x30, !PT ;  /* 0x000000161d1d7212 */ /* 0x000fe200078e30ff */
[----:B------:R2:W-:Y:S01]  /*1650*/  ATOMS.POPC.INC.32 RZ, [R27+URZ] ;  /* 0x000000001bff7f8c */ /* 0x0005e2000d8000ff */
[----:B0-----:R-:W-:-:S02]  /*1660*/  SHF.R.U32.HI R23, RZ, UR16, R2 ;  /* 0x00000010ff177c19 */ /* 0x001fc40008011602 */
[-C--:B------:R-:W-:Y:S02]  /*1670*/  LOP3.LUT R24, R24, R22.reuse, RZ, 0x30, !PT ;  /* 0x0000001618187212 */ /* 0x080fe400078e30ff */
[----:B-1----:R-:W-:Y:S02]  /*1680*/  SHF.R.U32.HI R25, RZ, UR16, R13 ;  /* 0x00000010ff197c19 */ /* 0x002fe4000801160d */
[-C--:B------:R-:W-:Y:S02]  /*1690*/  LOP3.LUT R26, R26, R22.reuse, RZ, 0x30, !PT ;  /* 0x000000161a1a7212 */ /* 0x080fe400078e30ff */
[----:B--2---:R-:W-:Y:S01]  /*16a0*/  SHF.R.U32.HI R27, RZ, UR16, R14 ;  /* 0x00000010ff1b7c19 */ /* 0x004fe2000801160e */
[----:B------:R-:W-:Y:S01]  /*16b0*/  UIADD3 UR16, UPT, UPT, UR16, 0x8, URZ ;  /* 0x0000000810107890 */ /* 0x000fe2000fffe0ff */
[----:B------:R-:W-:Y:S02]  /*16c0*/  LOP3.LUT R23, R23, R22, RZ, 0x30, !PT ;  /* 0x0000001617177212 */ /* 0x000fe400078e30ff */
[----:B------:R-:W-:-:S02]  /*16d0*/  LEA R29, R29, UR17, 0x2 ;  /* 0x000000111d1d7c11 */ /* 0x000fc4000f8e10ff */
[-C--:B------:R-:W-:Y:S02]  /*16e0*/  LOP3.LUT R25, R25, R22.reuse, RZ, 0x30, !PT ;  /* 0x0000001619197212 */ /* 0x080fe400078e30ff */
[----:B------:R-:W-:Y:S01]  /*16f0*/  ISETP.LE.AND P0, PT, R3, UR16, PT ;  /* 0x0000001003007c0c */ /* 0x000fe2000bf03270 */
[----:B------:R0:W-:Y:S01]  /*1700*/  ATOMS.POPC.INC.32 RZ, [R29+URZ] ;  /* 0x000000001dff7f8c */ /* 0x0001e2000d8000ff */
[----:B------:R-:W-:Y:S02]  /*1710*/  LEA R24, R24, UR17, 0x2 ;  /* 0x0000001118187c11 */ /* 0x000fe4000f8e10ff */
[-C--:B------:R-:W-:Y:S02]  /*1720*/  LOP3.LUT R27, R27, R22.reuse, RZ, 0x30, !PT ;  /* 0x000000161b1b7212 */ /* 0x080fe400078e30ff */
[----:B------:R-:W-:Y:S01]  /*1730*/  LEA R26, R26, UR17, 0x2 ;  /* 0x000000111a1a7c11 */ /* 0x000fe2000f8e10ff */
[----:B------:R0:W-:Y:S01]  /*1740*/  ATOMS.POPC.INC.32 RZ, [R24+URZ] ;  /* 0x0000000018ff7f8c */ /* 0x0001e2000d8000ff */
[----:B------:R-:W-:-:S02]  /*1750*/  LOP3.LUT R28, R28, R22, RZ, 0x30, !PT ;  /* 0x000000161c1c7212 */ /* 0x000fc400078e30ff */
[----:B------:R-:W-:Y:S01]  /*1760*/  LEA R23, R23, UR17, 0x2 ;  /* 0x0000001117177c11 */ /* 0x000fe2000f8e10ff */
[----:B------:R0:W-:Y:S01]  /*1770*/  ATOMS.POPC.INC.32 RZ, [R26+URZ] ;  /* 0x000000001aff7f8c */ /* 0x0001e2000d8000ff */
[----:B------:R-:W-:Y:S02]  /*1780*/  LEA R25, R25, UR17, 0x2 ;  /* 0x0000001119197c11 */ /* 0x000fe4000f8e10ff */
[----:B------:R-:W-:Y:S01]  /*1790*/  LEA R27, R27, UR17, 0x2 ;  /* 0x000000111b1b7c11 */ /* 0x000fe2000f8e10ff */
[----:B------:R0:W-:Y:S01]  /*17a0*/  ATOMS.POPC.INC.32 RZ, [R23+URZ] ;  /* 0x0000000017ff7f8c */ /* 0x0001e2000d8000ff */
[----:B------:R-:W-:-:S03]  /*17b0*/  LEA R28, R28, UR17, 0x2 ;  /* 0x000000111c1c7c11 */ /* 0x000fc6000f8e10ff */
[----:B------:R0:W-:Y:S04]  /*17c0*/  ATOMS.POPC.INC.32 RZ, [R25+URZ] ;  /* 0x0000000019ff7f8c */ /* 0x0001e8000d8000ff */
[----:B------:R0:W-:Y:S04]  /*17d0*/  ATOMS.POPC.INC.32 RZ, [R27+URZ] ;  /* 0x000000001bff7f8c */ /* 0x0001e8000d8000ff */
[----:B------:R0:W-:Y:S01]  /*17e0*/  ATOMS.POPC.INC.32 RZ, [R28+URZ] ;  /* 0x000000001cff7f8c */ /* 0x0001e2000d8000ff */
[----:B------:R-:W-:Y:S05]  /*17f0*/  @!P0 BRA `(.L_x_149) ;  /* 0xfffffff800dc8947 */ /* 0x000fea000383ffff */
.L_x_148:
[----:B------:R-:W-:Y:S05]  /*1800*/  BRA.U !UP0, `(.L_x_150) ;  /* 0xfffffff108dc7547 */ /* 0x000fea000b83ffff */
.L_x_145:
[----:B------:R-:W-:Y:S01]  /*1810*/  BAR.SYNC.DEFER_BLOCKING 0x0 ;  /* 0x0000000000007b1d */ /* 0x000fe20000010000 */
[----:B------:R-:W-:-:S05]  /*1820*/  ISETP.NE.AND P0, PT, R20, RZ, PT ;  /* 0x000000ff1400720c */ /* 0x000fca0003f05270 */
[----:B------:R-:W-:Y:S08]  /*1830*/  BSSY.RECONVERGENT B0, `(.L_x_151) ;  /* 0x0000164000007945 */ /* 0x000ff00003800200 */
[----:B------:R-:W-:Y:S05]  /*1840*/  @P0 BRA `(.L_x_152) ;  /* 0x0000001400880947 */ /* 0x000fea0003800000 */
[----:B------:R-:W-:Y:S01]  /*1850*/  UISETP.GE.U32.AND UP0, UPT, UR22, 0x7, UPT ;  /* 0x000000071600788c */ /* 0x000fe2000bf06070 */
[----:B0-23--:R-:W-:-:S08]  /*1860*/  IMAD.MOV.U32 R3, RZ, RZ, RZ ;  /* 0x000000ffff037224 */ /* 0x00dfd000078e00ff */
[----:B------:R-:W-:Y:S05]  /*1870*/  BRA.U !UP0, `(.L_x_153) ;  /* 0x00000005085c7547 */ /* 0x000fea000b800000 */
[----:B----4-:R-:W0:Y:S01]  /*1880*/  LDC.64 R2, c[0x0][0x380] ;  /* 0x0000e000ff027b82 */ /* 0x010e220000000a00 */
[----:B-1---5:R-:W-:-:S07]  /*1890*/  IMAD.MOV.U32 R5, RZ, RZ, RZ ;  /* 0x000000ffff057224 */ /* 0x022fce00078e00ff */
.L_x_170:
[----:B----4-:R-:W-:Y:S01]  /*18a0*/  IMAD R7, R5, 0x400, R0 ;  /* 0x0000040005077824 */ /* 0x010fe200078e0200 */
[----:B------:R-:W-:Y:S04]  /*18b0*/  BSSY.RECONVERGENT B1, `(.L_x_154) ;  /* 0x000000f000017945 */ /* 0x000fe80003800200 */
[----:B01----:R-:W1:Y:S04]  /*18c0*/  LDS R18, [R7] ;  /* 0x0000000007127984 */ /* 0x003e680000000800 */
[----:B--23--:R2:W3:Y:S04]  /*18d0*/  LDS R9, [R7+0x400] ;  /* 0x0004000007097984 */ /* 0x00c4e80000000800 */
[----:B------:R2:W4:Y:S04]  /*18e0*/  LDS R22, [R7+0x800] ;  /* 0x0008000007167984 */ /* 0x0005280000000800 */
[----:B------:R2:W0:Y:S04]  /*18f0*/  LDS R14, [R7+0xc00] ;  /* 0x000c0000070e7984 */ /* 0x0004280000000800 */
[----:B------:R2:W0:Y:S04]  /*1900*/  LDS R12, [R7+0x1000] ;  /* 0x00100000070c7984 */ /* 0x0004280000000800 */
[----:B------:R2:W0:Y:S04]  /*1910*/  LDS R6, [R7+0x1400] ;  /* 0x0014000007067984 */ /* 0x0004280000000800 */
[----:B------:R2:W0:Y:S04]  /*1920*/  LDS R8, [R7+0x1800] ;  /* 0x0018000007087984 */ /* 0x0004280000000800 */
[----:B------:R2:W0:Y:S01]  /*1930*/  LDS R10, [R7+0x1c00] ;  /* 0x001c0000070a7984 */ /* 0x0004220000000800 */
[----:B-1----:R-:W-:-:S13]  /*1940*/  ISETP.NE.AND P0, PT, R18, RZ, PT ;  /* 0x000000ff1200720c */ /* 0x002fda0003f05270 */
[----:B--234-:R-:W-:Y:S05]  /*1950*/  @!P0 BRA `(.L_x_155) ;  /* 0x0000000000108947 */ /* 0x01cfea0003800000 */
[----:B------:R-:W-:Y:S01]  /*1960*/  LEA R17, R5, R4, 0x8 ;  /* 0x0000000405117211 */ /* 0x000fe200078e40ff */
[----:B------:R-:W-:-:S04]  /*1970*/  IMAD.MOV.U32 R19, RZ, RZ, RZ ;  /* 0x000000ffff137224 */ /* 0x000fc800078e00ff */
[----:B0-----:R-:W-:-:S05]  /*1980*/  IMAD.WIDE.U32 R16, R17, 0x8, R2 ;  /* 0x0000000811107825 */ /* 0x001fca00078e0002 */
[----:B------:R1:W-:Y:S02]  /*1990*/  REDG.E.ADD.64.STRONG.GPU desc[UR20][R16.64], R18 ;  /* 0x000000121000798e */ /* 0x0003e4000c12e514 */
.L_x_155:
[----:B------:R-:W-:Y:S05]  /*19a0*/  BSYNC.RECONVERGENT B1 ;  /* 0x0000000000017941 */ /* 0x000fea0003800200 */
.L_x_154:
[----:B------:R-:W-:Y:S01]  /*19b0*/  ISETP.NE.AND P6, PT, R9, RZ, PT ;  /* 0x000000ff0900720c */ /* 0x000fe20003fc5270 */
[----:B------:R-:W-:Y:S01]  /*19c0*/  BSSY.RECONVERGENT B1, `(.L_x_156) ;  /* 0x000000e000017945 */ /* 0x000fe20003800200 */
[----:B------:R-:W-:Y:S02]  /*19d0*/  ISETP.NE.AND P0, PT, R22, RZ, PT ;  /* 0x000000ff1600720c */ /* 0x000fe40003f05270 */
[----:B0-----:R-:W-:Y:S02]  /*19e0*/  ISETP.NE.AND P1, PT, R14, RZ, PT ;  /* 0x000000ff0e00720c */ /* 0x001fe40003f25270 */
[----:B------:R-:W-:Y:S02]  /*19f0*/  ISETP.NE.AND P2, PT, R12, RZ, PT ;  /* 0x000000ff0c00720c */ /* 0x000fe40003f45270 */
[----:B------:R-:W-:Y:S02]  /*1a00*/  ISETP.NE.AND P3, PT, R6, RZ, PT ;  /* 0x000000ff0600720c */ /* 0x000fe40003f65270 */
[----:B------:R-:W-:-:S02]  /*1a10*/  ISETP.NE.AND P4, PT, R8, RZ, PT ;  /* 0x000000ff0800720c */ /* 0x000fc40003f85270 */
[----:B------:R-:W-:Y:S01]  /*1a20*/  ISETP.NE.AND P5, PT, R10, RZ, PT ;  /* 0x000000ff0a00720c */ /* 0x000fe20003fa5270 */
[----:B------:R-:W-:-:S12]  /*1a30*/  @!P6 BRA `(.L_x_157) ;  /* 0x000000000018e947 */ /* 0x000fd80003800000 */
[----:B-1----:R-:W-:Y:S02]  /*1a40*/  IMAD R17, R5, 0x100, R4 ;  /* 0x0000010005117824 */ /* 0x002fe400078e0204 */
[----:B------:R-:W-:Y:S02]  /*1a50*/  IMAD.MOV.U32 R18, RZ, RZ, R9 ;  /* 0x000000ffff127224 */ /* 0x000fe400078e0009 */
[----:B------:R-:W-:Y:S02]  /*1a60*/  VIADD R17, R17, 0x100 ;  /* 0x0000010011117836 */ /* 0x000fe40000000000 */
[----:B------:R-:W-:Y:S02]  /*1a70*/  IMAD.MOV.U32 R19, RZ, RZ, RZ ;  /* 0x000000ffff137224 */ /* 0x000fe400078e00ff */
[----:B------:R-:W-:-:S05]  /*1a80*/  IMAD.WIDE.U32 R16, R17, 0x8, R2 ;  /* 0x0000000811107825 */ /* 0x000fca00078e0002 */
[----:B------:R0:W-:Y:S02]  /*1a90*/  REDG.E.ADD.64.STRONG.GPU desc[UR20][R16.64], R18 ;  /* 0x000000121000798e */ /* 0x0001e4000c12e514 */
.L_x_157:
[----:B------:R-:W-:Y:S05]  /*1aa0*/  BSYNC.RECONVERGENT B1 ;  /* 0x0000000000017941 */ /* 0x000fea0003800200 */
.L_x_156:
[----:B------:R-:W-:Y:S04]  /*1ab0*/  BSSY.RECONVERGENT B1, `(.L_x_158) ;  /* 0x0000007000017945 */ /* 0x000fe80003800200 */
[----:B------:R-:W-:Y:S05]  /*1ac0*/  @!P0 BRA `(.L_x_159) ;  /* 0x0000000000148947 */ /* 0x000fea0003800000 */
[----:B01----:R-:W-:Y:S02]  /*1ad0*/  IMAD R17, R5, 0x100, R4 ;  /* 0x0000010005117824 */ /* 0x003fe400078e0204 */
[----:B------:R-:W-:-:S03]  /*1ae0*/  IMAD.MOV.U32 R23, RZ, RZ, RZ ;  /* 0x000000ffff177224 */ /* 0x000fc600078e00ff */
[----:B------:R-:W-:-:S05]  /*1af0*/  IADD3 R17, PT, PT, R17, 0x200, RZ ;  /* 0x0000020011117810 */ /* 0x000fca0007ffe0ff */
[----:B------:R-:W-:-:S05]  /*1b00*/  IMAD.WIDE.U32 R16, R17, 0x8, R2 ;  /* 0x0000000811107825 */ /* 0x000fca00078e0002 */
[----:B------:R2:W-:Y:S02]  /*1b10*/  REDG.E.ADD.64.STRONG.GPU desc[UR20][R16.64], R22 ;  /* 0x000000161000798e */ /* 0x0005e4000c12e514 */
.L_x_159:
[----:B------:R-:W-:Y:S05]  /*1b20*/  BSYNC.RECONVERGENT B1 ;  /* 0x0000000000017941 */ /* 0x000fea0003800200 */
.L_x_158:
[----:B------:R-:W-:Y:S04]  /*1b30*/  BSSY.RECONVERGENT B1, `(.L_x_160) ;  /* 0x0000007000017945 */ /* 0x000fe80003800200 */
[----:B------:R-:W-:Y:S05]  /*1b40*/  @!P1 BRA `(.L_x_161) ;  /* 0x0000000000149947 */ /* 0x000fea0003800000 */
[----:B012---:R-:W-:Y:S02]  /*1b50*/  IMAD R17, R5, 0x100, R4 ;  /* 0x0000010005117824 */ /* 0x007fe400078e0204 */
[----:B------:R-:W-:Y:S02]  /*1b60*/  IMAD.MOV.U32 R15, RZ, RZ, RZ ;  /* 0x000000ffff0f7224 */ /* 0x000fe400078e00ff */
[----:B------:R-:W-:-:S04]  /*1b70*/  VIADD R17, R17, 0x300 ;  /* 0x0000030011117836 */ /* 0x000fc80000000000 */
[----:B------:R-:W-:-:S05]  /*1b80*/  IMAD.WIDE.U32 R16, R17, 0x8, R2 ;  /* 0x0000000811107825 */ /* 0x000fca00078e0002 */
[----:B------:R3:W-:Y:S02]  /*1b90*/  REDG.E.ADD.64.STRONG.GPU desc[UR20][R16.64], R14 ;  /* 0x0000000e1000798e */ /* 0x0007e4000c12e514 */
.L_x_161:
[----:B------:R-:W-:Y:S05]  /*1ba0*/  BSYNC.RECONVERGENT B1 ;  /* 0x0000000000017941 */ /* 0x000fea0003800200 */
.L_x_160:
[----:B------:R-:W-:Y:S04]  /*1bb0*/  BSSY.RECONVERGENT B1, `(.L_x_162) ;  /* 0x0000007000017945 */ /* 0x000fe80003800200 */
[----:B------:R-:W-:Y:S05]  /*1bc0*/  @!P2 BRA `(.L_x_163) ;  /* 0x000000000014a947 */ /* 0x000fea0003800000 */
[----:B---3--:R-:W-:Y:S02]  /*1bd0*/  IMAD R15, R5, 0x100, R4 ;  /* 0x00000100050f7824 */ /* 0x008fe400078e0204 */
[----:B------:R-:W-:Y:S02]  /*1be0*/  HFMA2 R13, -RZ, RZ, 0, 0 ;  /* 0x00000000ff0d7431 */ /* 0x000fe400000001ff */
[----:B------:R-:W-:-:S04]  /*1bf0*/  VIADD R15, R15, 0x400 ;  /* 0x000004000f0f7836 */ /* 0x000fc80000000000 */
[----:B------:R-:W-:-:S05]  /*1c00*/  IMAD.WIDE.U32 R14, R15, 0x8, R2 ;  /* 0x000000080f0e7825 */ /* 0x000fca00078e0002 */
[----:B------:R4:W-:Y:S02]  /*1c10*/  REDG.E.ADD.64.STRONG.GPU desc[UR20][R14.64], R12 ;  /* 0x0000000c0e00798e */ /* 0x0009e4000c12e514 */
.L_x_163:
[----:B------:R-:W-:Y:S05]  /*1c20*/  BSYNC.RECONVERGENT B1 ;  /* 0x0000000000017941 */ /* 0x000fea0003800200 */
.L_x_162:
[----:B------:R-:W-:Y:S04]  /*1c30*/  BSSY.RECONVERGENT B1, `(.L_x_164) ;  /* 0x0000007000017945 */ /* 0x000fe80003800200 */
[----:B------:R-:W-:Y:S05]  /*1c40*/  @!P3 BRA `(.L_x_165) ;  /* 0x000000000014b947 */ /* 0x000fea0003800000 */
[----:B----4-:R-:W-:Y:S02]  /*1c50*/  IMAD R13, R5, 0x100, R4 ;  /* 0x00000100050d7824 */ /* 0x010fe400078e0204 */
[----:B------:R-:W-:Y:S02]  /*1c60*/  IMAD.MOV.U32 R7, RZ, RZ, RZ ;  /* 0x000000ffff077224 */ /* 0x000fe400078e00ff */
[----:B------:R-:W-:-:S04]  /*1c70*/  VIADD R13, R13, 0x500 ;  /* 0x000005000d0d7836 */ /* 0x000fc80000000000 */
[----:B------:R-:W-:-:S05]  /*1c80*/  IMAD.WIDE.U32 R12, R13, 0x8, R2 ;  /* 0x000000080d0c7825 */ /* 0x000fca00078e0002 */
[----:B------:R4:W-:Y:S02]  /*1c90*/  REDG.E.ADD.64.STRONG.GPU desc[UR20][R12.64], R6 ;  /* 0x000000060c00798e */ /* 0x0009e4000c12e514 */
.L_x_165:
[----:B------:R-:W-:Y:S05]  /*1ca0*/  BSYNC.RECONVERGENT B1 ;  /* 0x0000000000017941 */ /* 0x000fea0003800200 */
.L_x_164:
[----:B------:R-:W-:Y:S04]  /*1cb0*/  BSSY.RECONVERGENT B1, `(.L_x_166) ;  /* 0x0000007000017945 */ /* 0x000fe80003800200 */
[----:B------:R-:W-:Y:S05]  /*1cc0*/  @!P4 BRA `(.L_x_167) ;  /* 0x000000000014c947 */ /* 0x000fea0003800000 */
[----:B----4-:R-:W-:Y:S02]  /*1cd0*/  IMAD R7, R5, 0x100, R4 ;  /* 0x0000010005077824 */ /* 0x010fe400078e0204 */
[----:B------:R-:W-:Y:S02]  /*1ce0*/  IMAD.MOV.U32 R9, RZ, RZ, RZ ;  /* 0x000000ffff097224 */ /* 0x000fe400078e00ff */
[----:B------:R-:W-:-:S04]  /*1cf0*/  VIADD R7, R7, 0x600 ;  /* 0x0000060007077836 */ /* 0x000fc80000000000 */
[----:B------:R-:W-:-:S05]  /*1d00*/  IMAD.WIDE.U32 R6, R7, 0x8, R2 ;  /* 0x0000000807067825 */ /* 0x000fca00078e0002 */
[----:B------:R4:W-:Y:S02]  /*1d10*/  REDG.E.ADD.64.STRONG.GPU desc[UR20][R6.64], R8 ;  /* 0x000000080600798e */ /* 0x0009e4000c12e514 */
.L_x_167:
[----:B------:R-:W-:Y:S05]  /*1d20*/  BSYNC.RECONVERGENT B1 ;  /* 0x0000000000017941 */ /* 0x000fea0003800200 */
.L_x_166:
[----:B------:R-:W-:Y:S04]  /*1d30*/  BSSY.RECONVERGENT B1, `(.L_x_168) ;  /* 0x0000007000017945 */ /* 0x000fe80003800200 */
[----:B------:R-:W-:Y:S05]  /*1d40*/  @!P5 BRA `(.L_x_169) ;  /* 0x000000000014d947 */ /* 0x000fea0003800000 */
[----:B----4-:R-:W-:Y:S01]  /*1d50*/  LEA R7, R5, R4, 0x8 ;  /* 0x0000000405077211 */ /* 0x010fe200078e40ff */
[----:B------:R-:W-:-:S04]  /*1d60*/  IMAD.MOV.U32 R11, RZ, RZ, RZ ;  /* 0x000000ffff0b7224 */ /* 0x000fc800078e00ff */
[----:B------:R-:W-:-:S04]  /*1d70*/  VIADD R7, R7, 0x700 ;  /* 0x0000070007077836 */ /* 0x000fc80000000000 */
[----:B------:R-:W-:-:S05]  /*1d80*/  IMAD.WIDE.U32 R6, R7, 0x8, R2 ;  /* 0x0000000807067825 */ /* 0x000fca00078e0002 */
[----:B------:R4:W-:Y:S02]  /*1d90*/  REDG.E.ADD.64.STRONG.GPU desc[UR20][R6.64], R10 ;  /* 0x0000000a0600798e */ /* 0x0009e4000c12e514 */
.L_x_169:
[----:B------:R-:W-:Y:S05]  /*1da0*/  BSYNC.RECONVERGENT B1 ;  /* 0x0000000000017941 */ /* 0x000fea0003800200 */
.L_x_168:
[----:B------:R-:W-:-:S05]  /*1db0*/  VIADD R5, R5, 0x8 ;  /* 0x0000000805057836 */ /* 0x000fca0000000000 */
[----:B------:R-:W-:-:S13]  /*1dc0*/  ISETP.NE.AND P0, PT, R5, UR27, PT ;  /* 0x0000001b05007c0c */ /* 0x000fda000bf05270 */
[----:B------:R-:W-:Y:S05]  /*1dd0*/  @P0 BRA `(.L_x_170) ;  /* 0xfffffff800b00947 */ /* 0x000fea000383ffff */
[----:B------:R-:W-:-:S07]  /*1de0*/  IMAD.U32 R3, RZ, RZ, UR27 ;  /* 0x0000001bff037e24 */ /* 0x000fce000f8e00ff */
.L_x_153:
[----:B------:R-:W-:Y:S02]  /*1df0*/  UISETP.NE.AND UP0, UPT, UR24, URZ, UPT ;  /* 0x000000ff1800728c */ /* 0x000fe4000bf05270 */
[----:B----45:R-:W-:Y:S02]  /*1e00*/  IMAD.U32 R8, RZ, RZ, UR24 ;  /* 0x00000018ff087e24 */ /* 0x030fe4000f8e00ff */
[----:B-1----:R-:W-:-:S03]  /*1e10*/  IMAD.U32 R5, RZ, RZ, UR25 ;  /* 0x00000019ff057e24 */ /* 0x002fc6000f8e00ff */
[----:B------:R-:W-:Y:S01]  /*1e20*/  IADD3 R8, PT, PT, R8, -0x1, RZ ;  /* 0xffffffff08087810 */ /* 0x000fe20007ffe0ff */
[----:B------:R-:W-:Y:S01]  /*1e30*/  VIADD R5, R5, 0xffffffff ;  /* 0xffffffff05057836 */ /* 0x000fe20000000000 */
[----:B------:R-:W-:Y:S06]  /*1e40*/  BRA.U !UP0, `(.L_x_171) ;  /* 0x0000000508707547 */ /* 0x000fec000b800000 */
[----:B------:R-:W-:-:S13]  /*1e50*/  ISETP.GE.U32.AND P0, PT, R8, 0x3, PT ;  /* 0x000000030800780c */ /* 0x000fda0003f06070 */
[----:B------:R-:W-:Y:S05]  /*1e60*/  @!P0 BRA `(.L_x_172) ;  /* 0x0000000000bc8947 */ /* 0x000fea0003800000 */
[----:B------:R-:W-:Y:S01]  /*1e70*/  IMAD R7, R3, 0x400, R0 ;  /* 0x0000040003077824 */ /* 0x000fe200078e0200 */
[----:B------:R-:W-:Y:S04]  /*1e80*/  BSSY.RECONVERGENT B1, `(.L_x_173) ;  /* 0x000000f000017945 */ /* 0x000fe80003800200 */
[----:B------:R-:W1:Y:S04]  /*1e90*/  LDS R12, [R7] ;  /* 0x00000000070c7984 */ /* 0x000e680000000800 */
[----:B------:R-:W4:Y:S04]  /*1ea0*/  LDS R9, [R7+0x400] ;  /* 0x0004000007097984 */ /* 0x000f280000000800 */
[----:B------:R-:W5:Y:S04]  /*1eb0*/  LDS R6, [R7+0x800] ;  /* 0x0008000007067984 */ /* 0x000f680000000800 */
[----:B------:R-:W0:Y:S01]  /*1ec0*/  LDS R2, [R7+0xc00] ;  /* 0x000c000007027984 */ /* 0x000e220000000800 */
[----:B-1----:R-:W-:-:S02]  /*1ed0*/  ISETP.NE.AND P0, PT, R12, RZ, PT ;  /* 0x000000ff0c00720c */ /* 0x002fc40003f05270 */
[----:B----4-:R-:W-:Y:S02]  /*1ee0*/  ISETP.NE.AND P1, PT, R9, RZ, PT ;  /* 0x000000ff0900720c */ /* 0x010fe40003f25270 */
[----:B-----5:R-:W-:Y:S02]  /*1ef0*/  ISETP.NE.AND P2, PT, R6, RZ, PT ;  /* 0x000000ff0600720c */ /* 0x020fe40003f45270 */
[----:B0-----:R-:W-:-:S07]  /*1f00*/  ISETP.NE.AND P3, PT, R2, RZ, PT ;  /* 0x000000ff0200720c */ /* 0x001fce0003f65270 */
[----:B------:R-:W-:Y:S06]  /*1f10*/  @!P0 BRA `(.L_x_174) ;  /* 0x0000000000148947 */ /* 0x000fec0003800000 */
[----:B------:R-:W0:Y:S01]  /*1f20*/  LDC.64 R10, c[0x0][0x380] ;  /* 0x0000e000ff0a7b82 */ /* 0x000e220000000a00 */
[----:B------:R-:W-:Y:S02]  /*1f30*/  IMAD R7, R3, 0x100, R4 ;  /* 0x0000010003077824 */ /* 0x000fe400078e0204 */
[----:B------:R-:W-:Y:S02]  /*1f40*/  IMAD.MOV.U32 R13, RZ, RZ, RZ ;  /* 0x000000ffff0d7224 */ /* 0x000fe400078e00ff */
[----:B0-----:R-:W-:-:S05]  /*1f50*/  IMAD.WIDE.U32 R10, R7, 0x8, R10 ;  /* 0x00000008070a7825 */ /* 0x001fca00078e000a */
[----:B------:R0:W-:Y:S02]  /*1f60*/  REDG.E.ADD.64.STRONG.GPU desc[UR20][R10.64], R12 ;  /* 0x0000000c0a00798e */ /* 0x0001e4000c12e514 */
.L_x_174:
[----:B------:R-:W-:Y:S05]  /*1f70*/  BSYNC.RECONVERGENT B1 ;  /* 0x0000000000017941 */ /* 0x000fea0003800200 */
.L_x_173:
[----:B------:R-:W-:Y:S04]  /*1f80*/  BSSY.RECONVERGENT B1, `(.L_x_175) ;  /* 0x0000009000017945 */ /* 0x000fe80003800200 */
[----:B------:R-:W-:Y:S05]  /*1f90*/  @!P1 BRA `(.L_x_176) ;  /* 0x00000000001c9947 */ /* 0x000fea0003800000 */
[----:B0-----:R-:W0:Y:S01]  /*1fa0*/  LDC.64 R10, c[0x0][0x380] ;  /* 0x0000e000ff0a7b82 */ /* 0x001e220000000a00 */
[----:B------:R-:W-:Y:S01]  /*1fb0*/  IMAD R7, R3, 0x100, R4 ;  /* 0x0000010003077824 */ /* 0x000fe200078e0204 */
[----:B------:R-:W-:Y:S01]  /*1fc0*/  MOV R12, R9 ;  /* 0x00000009000c7202 */ /* 0x000fe20000000f00 */
[----:B------:R-:W-:Y:S02]  /*1fd0*/  IMAD.MOV.U32 R13, RZ, RZ, RZ ;  /* 0x000000ffff0d7224 */ /* 0x000fe400078e00ff */
[----:B------:R-:W-:-:S04]  /*1fe0*/  VIADD R7, R7, 0x100 ;  /* 0x0000010007077836 */ /* 0x000fc80000000000 */
[----:B0-----:R-:W-:-:S05]  /*1ff0*/  IMAD.WIDE.U32 R10, R7, 0x8, R10 ;  /* 0x00000008070a7825 */ /* 0x001fca00078e000a */
[----:B------:R1:W-:Y:S02]  /*2000*/  REDG.E.ADD.64.STRONG.GPU desc[UR20][R10.64], R12 ;  /* 0x0000000c0a00798e */ /* 0x0003e4000c12e514 */
.L_x_176:
[----:B------:R-:W-:Y:S05]  /*2010*/  BSYNC.RECONVERGENT B1 ;  /* 0x0000000000017941 */ /* 0x000fea0003800200 */
.L_x_175:
[----:B------:R-:W-:Y:S04]  /*2020*/  BSSY.RECONVERGENT B1, `(.L_x_177) ;  /* 0x0000008000017945 */ /* 0x000fe80003800200 */
[----:B------:R-:W-:Y:S05]  /*2030*/  @!P2 BRA `(.L_x_178) ;  /* 0x000000000018a947 */ /* 0x000fea0003800000 */
[----:B01----:R-:W0:Y:S01]  /*2040*/  LDC.64 R10, c[0x0][0x380] ;  /* 0x0000e000ff0a7b82 */ /* 0x003e220000000a00 */
[----:B------:R-:W-:-:S04]  /*2050*/  IMAD R7, R3, 0x100, R4 ;  /* 0x0000010003077824 */ /* 0x000fc800078e0204 */
[----:B------:R-:W-:-:S04]  /*2060*/  VIADD R7, R7, 0x200 ;  /* 0x0000020007077836 */ /* 0x000fc80000000000 */
[----:B0-----:R-:W-:-:S04]  /*2070*/  IMAD.WIDE.U32 R10, R7, 0x8, R10 ;  /* 0x00000008070a7825 */ /* 0x001fc800078e000a */
[----:B------:R-:W-:-:S05]  /*2080*/  IMAD.MOV.U32 R7, RZ, RZ, RZ ;  /* 0x000000ffff077224 */ /* 0x000fca00078e00ff */
[----:B------:R4:W-:Y:S02]  /*2090*/  REDG.E.ADD.64.STRONG.GPU desc[UR20][R10.64], R6 ;  /* 0x000000060a00798e */ /* 0x0009e4000c12e514 */
.L_x_178:
[----:B------:R-:W-:Y:S05]  /*20a0*/  BSYNC.RECONVERGENT B1 ;  /* 0x0000000000017941 */ /* 0x000fea0003800200 */
.L_x_177:
[----:B------:R-:W-:Y:S04]  /*20b0*/  BSSY.RECONVERGENT B1, `(.L_x_179) ;  /* 0x0000009000017945 */ /* 0x000fe80003800200 */
[----:B------:R-:W-:Y:S05]  /*20c0*/  @!P3 BRA `(.L_x_180) ;  /* 0x00000000001cb947 */ /* 0x000fea0003800000 */
[----:B----4-:R-:W4:Y:S01]  /*20d0*/  LDC.64 R6, c[0x0][0x380] ;  /* 0x0000e000ff067b82 */ /* 0x010f220000000a00 */
[----:B------:R-:W-:Y:S01]  /*20e0*/  IMAD R9, R3, 0x100, R4 ;  /* 0x0000010003097824 */ /* 0x000fe200078e0204 */
[----:B01----:R-:W-:Y:S01]  /*20f0*/  MOV R10, R2 ;  /* 0x00000002000a7202 */ /* 0x003fe20000000f00 */
[----:B------:R-:W-:Y:S02]  /*2100*/  IMAD.MOV.U32 R11, RZ, RZ, RZ ;  /* 0x000000ffff0b7224 */ /* 0x000fe400078e00ff */
[----:B------:R-:W-:-:S04]  /*2110*/  VIADD R9, R9, 0x300 ;  /* 0x0000030009097836 */ /* 0x000fc80000000000 */
[----:B----4-:R-:W-:-:S05]  /*2120*/  IMAD.WIDE.U32 R6, R9, 0x8, R6 ;  /* 0x0000000809067825 */ /* 0x010fca00078e0006 */
[----:B------:R0:W-:Y:S02]  /*2130*/  REDG.E.ADD.64.STRONG.GPU desc[UR20][R6.64], R10 ;  /* 0x0000000a0600798e */ /* 0x0001e4000c12e514 */
.L_x_180:
[----:B------:R-:W-:Y:S05]  /*2140*/  BSYNC.RECONVERGENT B1 ;  /* 0x0000000000017941 */ /* 0x000fea0003800200 */
.L_x_179:
[----:B------:R-:W-:-:S07]  /*2150*/  VIADD R3, R3, 0x4 ;  /* 0x0000000403037836 */ /* 0x000fce0000000000 */
.L_x_172:
[----:B------:R-:W-:Y:S01]  /*2160*/  UISETP.NE.AND UP0, UPT, UR25, URZ, UPT ;  /* 0x000000ff1900728c */ /* 0x000fe2000bf05270 */
[----:B------:R-:W-:Y:S08]  /*2170*/  BSSY.RECONVERGENT B1, `(.L_x_171) ;  /* 0x0000029000017945 */ /* 0x000ff00003800200 */
[----:B------:R-:W-:Y:S05]  /*2180*/  BRA.U !UP0, `(.L_x_181) ;  /* 0x00000001089c7547 */ /* 0x000fea000b800000 */
[----:B------:R-:W-:-:S13]  /*2190*/  ISETP.NE.AND P0, PT, R5, RZ, PT ;  /* 0x000000ff0500720c */ /* 0x000fda0003f05270 */
[----:B------:R-:W-:Y:S05]  /*21a0*/  @!P0 BRA `(.L_x_182) ;  /* 0x0000000000648947 */ /* 0x000fea0003800000 */
[----:B0---4-:R-:W-:Y:S01]  /*21b0*/  IMAD R6, R3, 0x400, R0 ;  /* 0x0000040003067824 */ /* 0x011fe200078e0200 */
[----:B------:R-:W-:Y:S04]  /*21c0*/  BSSY.RECONVERGENT B2, `(.L_x_183) ;  /* 0x000000c000027945 */ /* 0x000fe80003800200 */
[----:B------:R-:W0:Y:S04]  /*21d0*/  LDS R2, [R6] ;  /* 0x0000000006027984 */ /* 0x000e280000000800 */
[----:B------:R-:W4:Y:S01]  /*21e0*/  LDS R9, [R6+0x400] ;  /* 0x0004000006097984 */ /* 0x000f220000000800 */
[----:B0-----:R-:W-:-:S02]  /*21f0*/  ISETP.NE.AND P0, PT, R2, RZ, PT ;  /* 0x000000ff0200720c */ /* 0x001fc40003f05270 */
[----:B----4-:R-:W-:-:S11]  /*2200*/  ISETP.NE.AND P1, PT, R9, RZ, PT ;  /* 0x000000ff0900720c */ /* 0x010fd60003f25270 */
[----:B------:R-:W-:Y:S05]  /*2210*/  @!P0 BRA `(.L_x_184) ;  /* 0x0000000000188947 */ /* 0x000fea0003800000 */
[----:B------:R-:W0:Y:S01]  /*2220*/  LDC.64 R6, c[0x0][0x380] ;  /* 0x0000e000ff067b82 */ /* 0x000e220000000a00 */
[----:B-1----:R-:W-:-:S04]  /*2230*/  IMAD R11, R3, 0x100, R4 ;  /* 0x00000100030b7824 */ /* 0x002fc800078e0204 */
[----:B0-----:R-:W-:-:S04]  /*2240*/  IMAD.WIDE.U32 R10, R11, 0x8, R6 ;  /* 0x000000080b0a7825 */ /* 0x001fc800078e0006 */
[----:B------:R-:W-:Y:S02]  /*2250*/  IMAD.MOV.U32 R6, RZ, RZ, R2 ;  /* 0x000000ffff067224 */ /* 0x000fe400078e0002 */
[----:B------:R-:W-:-:S05]  /*2260*/  IMAD.MOV.U32 R7, RZ, RZ, RZ ;  /* 0x000000ffff077224 */ /* 0x000fca00078e00ff */
[----:B------:R0:W-:Y:S02]  /*2270*/  REDG.E.ADD.64.STRONG.GPU desc[UR20][R10.64], R6 ;  /* 0x000000060a00798e */ /* 0x0001e4000c12e514 */
.L_x_184:
[----:B------:R-:W-:Y:S05]  /*2280*/  BSYNC.RECONVERGENT B2 ;  /* 0x0000000000027941 */ /* 0x000fea0003800200 */
.L_x_183:
[----:B------:R-:W-:Y:S04]  /*2290*/  BSSY.RECONVERGENT B2, `(.L_x_185) ;  /* 0x0000009000027945 */ /* 0x000fe80003800200 */
[----:B------:R-:W-:Y:S05]  /*22a0*/  @!P1 BRA `(.L_x_186) ;  /* 0x00000000001c9947 */ /* 0x000fea0003800000 */
[----:B0-----:R-:W0:Y:S01]  /*22b0*/  LDC.64 R6, c[0x0][0x380] ;  /* 0x0000e000ff067b82 */ /* 0x001e220000000a00 */
[----:B------:R-:W-:-:S05]  /*22c0*/  LEA R2, R3, R4, 0x8 ;  /* 0x0000000403027211 */ /* 0x000fca00078e40ff */
[----:B-1----:R-:W-:-:S04]  /*22d0*/  VIADD R11, R2, 0x100 ;  /* 0x00000100020b7836 */ /* 0x002fc80000000000 */
[----:B0-----:R-:W-:-:S04]  /*22e0*/  IMAD.WIDE.U32 R10, R11, 0x8, R6 ;  /* 0x000000080b0a7825 */ /* 0x001fc800078e0006 */
[----:B------:R-:W-:Y:S02]  /*22f0*/  IMAD.MOV.U32 R6, RZ, RZ, R9 ;  /* 0x000000ffff067224 */ /* 0x000fe400078e0009 */
[----:B------:R-:W-:-:S05]  /*2300*/  IMAD.MOV.U32 R7, RZ, RZ, RZ ;  /* 0x000000ffff077224 */ /* 0x000fca00078e00ff */
[----:B------:R4:W-:Y:S02]  /*2310*/  REDG.E.ADD.64.STRONG.GPU desc[UR20][R10.64], R6 ;  /* 0x000000060a00798e */ /* 0x0009e4000c12e514 */
.L_x_186:
[----:B------:R-:W-:Y:S05]  /*2320*/  BSYNC.RECONVERGENT B2 ;  /* 0x0000000000027941 */ /* 0x000fea0003800200 */
.L_x_185:
[----:B------:R-:W-:-:S07]  /*2330*/  VIADD R3, R3, 0x2 ;  /* 0x0000000203037836 */ /* 0x000fce0000000000 */
.L_x_182:
[----:B------:R-:W-:-:S09]  /*2340*/  UISETP.NE.AND UP0, UPT, UR9, URZ, UPT ;  /* 0x000000ff0900728c */ /* 0x000fd2000bf05270 */
[----:B------:R-:W-:Y:S05]  /*2350*/  BRA.U !UP0, `(.L_x_181) ;  /* 0x0000000108287547 */ /* 0x000fea000b800000 */
[----:B------:R-:W-:-:S05]  /*2360*/  IMAD R2, R3, 0x400, R0 ;  /* 0x0000040003027824 */ /* 0x000fca00078e0200 */
[----:B------:R-:W5:Y:S02]  /*2370*/  LDS R9, [R2] ;  /* 0x0000000002097984 */ /* 0x000f640000000800 */
[----:B-----5:R-:W-:-:S13]  /*2380*/  ISETP.NE.AND P0, PT, R9, RZ, PT ;  /* 0x000000ff0900720c */ /* 0x020fda0003f05270 */
[----:B------:R-:W-:Y:S05]  /*2390*/  @!P0 BRA `(.L_x_181) ;  /* 0x0000000000188947 */ /* 0x000fea0003800000 */
[----:B0---4-:R-:W0:Y:S01]  /*23a0*/  LDC.64 R6, c[0x0][0x380] ;  /* 0x0000e000ff067b82 */ /* 0x011e220000000a00 */
[----:B------:R-:W-:-:S04]  /*23b0*/  IMAD R3, R3, 0x100, R4 ;  /* 0x0000010003037824 */ /* 0x000fc800078e0204 */
[----:B0-----:R-:W-:Y:S01]  /*23c0*/  IMAD.WIDE.U32 R2, R3, 0x8, R6 ;  /* 0x0000000803027825 */ /* 0x001fe200078e0006 */
[----:B------:R-:W-:-:S03]  /*23d0*/  MOV R6, R9 ;  /* 0x0000000900067202 */ /* 0x000fc60000000f00 */
[----:B------:R-:W-:-:S05]  /*23e0*/  IMAD.MOV.U32 R7, RZ, RZ, RZ ;  /* 0x000000ffff077224 */ /* 0x000fca00078e00ff */
[----:B------:R0:W-:Y:S02]  /*23f0*/  REDG.E.ADD.64.STRONG.GPU desc[UR20][R2.64], R6 ;  /* 0x000000060200798e */ /* 0x0001e4000c12e514 */
.L_x_181:
[----:B------:R-:W-:Y:S05]  /*2400*/  BSYNC.RECONVERGENT B1 ;  /* 0x0000000000017941 */ /* 0x000fea0003800200 */
.L_x_171:
[----:B------:R-:W-:-:S13]  /*2410*/  ISETP.GT.U32.AND P0, PT, R4, 0x7f, PT ;  /* 0x0000007f0400780c */ /* 0x000fda0003f04070 */
[----:B------:R-:W-:Y:S05]  /*2420*/  @P0 BRA `(.L_x_152) ;  /* 0x0000000800900947 */ /* 0x000fea0003800000 */
[----:B------:R-:W-:Y:S01]  /*2430*/  UISETP.GE.U32.AND UP0, UPT, UR22, 0x7, UPT ;  /* 0x000000071600788c */ /* 0x000fe2000bf06070 */
[----:B0-----:R-:W-:-:S08]  /*2440*/  IMAD.MOV.U32 R3, RZ, RZ, RZ ;  /* 0x000000ffff037224 */ /* 0x001fd000078e00ff */
[----:B------:R-:W-:Y:S05]  /*2450*/  BRA.U !UP0, `(.L_x_187) ;  /* 0x0000000508147547 */ /* 0x000fea000b800000 */
[----:B------:R-:W0:Y:S01]  /*2460*/  LDC.64 R2, c[0x0][0x380] ;  /* 0x0000e000ff027b82 */ /* 0x000e220000000a00 */
[----:B------:R-:W-:-:S07]  /*2470*/  IMAD.MOV.U32 R9, RZ, RZ, RZ ;  /* 0x000000ffff097224 */ /* 0x000fce00078e00ff */
.L_x_204:
[C---:B01--4-:R-:W-:Y:S01]  /*2480*/  IMAD R11, R9.reuse, 0x400, R0 ;  /* 0x00000400090b7824 */ /* 0x053fe200078e0200 */
[----:B------:R-:W-:Y:S01]  /*2490*/  BSSY.RECONVERGENT B1, `(.L_x_188) ;  /* 0x0000011000017945 */ /* 0x000fe20003800200 */
[C---:B--23--:R-:W-:Y:S02]  /*24a0*/  IMAD R7, R9.reuse, 0x100, R4 ;  /* 0x0000010009077824 */ /* 0x04cfe400078e0204 */
[----:B------:R-:W-:Y:S01]  /*24b0*/  VIADD R9, R9, 0x8 ;  /* 0x0000000809097836 */ /* 0x000fe20000000000 */
[----:B---3--:R-:W1:Y:S01]  /*24c0*/  LDS R14, [R11+0x200] ;  /* 0x000200000b0e7984 */ /* 0x008e620000000800 */
[----:B0-----:R-:W-:-:S03]  /*24d0*/  IMAD.WIDE.U32 R6, R7, 0x8, R2 ;  /* 0x0000000807067825 */ /* 0x001fc600078e0002 */
[----:B------:R-:W0:Y:S04]  /*24e0*/  LDS R13, [R11+0x600] ;  /* 0x000600000b0d7984 */ /* 0x000e280000000800 */
[----:B--2---:R2:W3:Y:S04]  /*24f0*/  LDS R17, [R11+0xa00] ;  /* 0x000a00000b117984 */ /* 0x0044e80000000800 */
[----:B------:R2:W4:Y:S04]  /*2500*/  LDS R18, [R11+0xe00] ;  /* 0x000e00000b127984 */ /* 0x0005280000000800 */
[----:B------:R2:W2:Y:S04]  /*2510*/  LDS R19, [R11+0x1200] ;  /* 0x001200000b137984 */ /* 0x0004a80000000800 */
[----:B------:R0:W2:Y:S04]  /*2520*/  LDS R16, [R11+0x1600] ;  /* 0x001600000b107984 */ /* 0x0000a80000000800 */
[----:B------:R0:W2:Y:S04]  /*2530*/  LDS R12, [R11+0x1a00] ;  /* 0x001a00000b0c7984 */ /* 0x0000a80000000800 */
[----:B------:R0:W2:Y:S01]  /*2540*/  LDS R10, [R11+0x1e00] ;  /* 0x001e00000b0a7984 */ /* 0x0000a20000000800 */
[----:B-1----:R-:W-:-:S02]  /*2550*/  ISETP.NE.AND P0, PT, R14, RZ, PT ;  /* 0x000000ff0e00720c */ /* 0x002fc40003f05270 */
[----:B0-----:R-:W-:-:S11]  /*2560*/  ISETP.NE.AND P1, PT, R13, RZ, PT ;  /* 0x000000ff0d00720c */ /* 0x001fd60003f25270 */
[----:B---34-:R-:W-:Y:S05]  /*2570*/  @!P0 BRA `(.L_x_189) ;  /* 0x0000000000088947 */ /* 0x018fea0003800000 */
[----:B------:R-:W-:-:S05]  /*2580*/  HFMA2 R15, -RZ, RZ, 0, 0 ;  /* 0x00000000ff0f7431 */ /* 0x000fca00000001ff */
[----:B------:R0:W-:Y:S02]  /*2590*/  REDG.E.ADD.64.STRONG.GPU desc[UR20][R6.64+0x400], R14 ;  /* 0x0004000e0600798e */ /* 0x0001e4000c12e514 */
.L_x_189:
[----:B------:R-:W-:Y:S05]  /*25a0*/  BSYNC.RECONVERGENT B1 ;  /* 0x0000000000017941 */ /* 0x000fea0003800200 */
.L_x_188:
[----:B------:R-:W-:Y:S04]  /*25b0*/  BSSY.RECONVERGENT B1, `(.L_x_190) ;  /* 0x0000005000017945 */ /* 0x000fe80003800200 */
[----:B------:R-:W-:Y:S05]  /*25c0*/  @!P1 BRA `(.L_x_191) ;  /* 0x00000000000c9947 */ /* 0x000fea0003800000 */
[----:B0-----:R-:W-:Y:S02]  /*25d0*/  IMAD.MOV.U32 R14, RZ, RZ, R13 ;  /* 0x000000ffff0e7224 */ /* 0x001fe400078e000d */
[----:B------:R-:W-:-:S05]  /*25e0*/  IMAD.MOV.U32 R15, RZ, RZ, RZ ;  /* 0x000000ffff0f7224 */ /* 0x000fca00078e00ff */
[----:B------:R1:W-:Y:S02]  /*25f0*/  REDG.E.ADD.64.STRONG.GPU desc[UR20][R6.64+0xc00], R14 ;  /* 0x000c000e0600798e */ /* 0x0003e4000c12e514 */
.L_x_191:
[----:B------:R-:W-:Y:S05]  /*2600*/  BSYNC.RECONVERGENT B1 ;  /* 0x0000000000017941 */ /* 0x000fea0003800200 */
.L_x_190:
[----:B------:R-:W-:Y:S01]  /*2610*/  ISETP.NE.AND P6, PT, R17, RZ, PT ;  /* 0x000000ff1100720c */ /* 0x000fe20003fc5270 */
[----:B------:R-:W-:Y:S01]  /*2620*/  BSSY.RECONVERGENT B1, `(.L_x_192) ;  /* 0x000000b000017945 */ /* 0x000fe20003800200 */
[----:B------:R-:W-:Y:S02]  /*2630*/  ISETP.NE.AND P0, PT, R9, UR27, PT ;  /* 0x0000001b09007c0c */ /* 0x000fe4000bf05270 */
[----:B------:R-:W-:Y:S02]  /*2640*/  ISETP.NE.AND P1, PT, R18, RZ, PT ;  /* 0x000000ff1200720c */ /* 0x000fe40003f25270 */
[----:B--2---:R-:W-:Y:S02]  /*2650*/  ISETP.NE.AND P2, PT, R19, RZ, PT ;  /* 0x000000ff1300720c */ /* 0x004fe40003f45270 */
[----:B------:R-:W-:Y:S02]  /*2660*/  ISETP.NE.AND P3, PT, R16, RZ, PT ;  /* 0x000000ff1000720c */ /* 0x000fe40003f65270 */
[----:B------:R-:W-:-:S02]  /*2670*/  ISETP.NE.AND P4, PT, R12, RZ, PT ;  /* 0x000000ff0c00720c */ /* 0x000fc40003f85270 */
[----:B------:R-:W-:Y:S01]  /*2680*/  ISETP.NE.AND P5, PT, R10, RZ, PT ;  /* 0x000000ff0a00720c */ /* 0x000fe20003fa5270 */
[----:B------:R-:W-:-:S12]  /*2690*/  @!P6 BRA `(.L_x_193) ;  /* 0x00000000000ce947 */ /* 0x000fd80003800000 */
[----:B01----:R-:W-:Y:S02]  /*26a0*/  IMAD.MOV.U32 R14, RZ, RZ, R17 ;  /* 0x000000ffff0e7224 */ /* 0x003fe400078e0011 */
[----:B------:R-:W-:-:S05]  /*26b0*/  IMAD.MOV.U32 R15, RZ, RZ, RZ ;  /* 0x000000ffff0f7224 */ /* 0x000fca00078e00ff */
[----:B------:R2:W-:Y:S02]  /*26c0*/  REDG.E.ADD.64.STRONG.GPU desc[UR20][R6.64+0x1400], R14 ;  /* 0x0014000e0600798e */ /* 0x0005e4000c12e514 */
.L_x_193:
[----:B------:R-:W-:Y:S05]  /*26d0*/  BSYNC.RECONVERGENT B1 ;  /* 0x0000000000017941 */ /* 0x000fea0003800200 */
.L_x_192:
[----:B------:R-:W-:Y:S04]  /*26e0*/  BSSY.RECONVERGENT B1, `(.L_x_194) ;  /* 0x0000005000017945 */ /* 0x000fe80003800200 */
[----:B------:R-:W-:Y:S05]  /*26f0*/  @!P1 BRA `(.L_x_195) ;  /* 0x00000000000c9947 */ /* 0x000fea0003800000 */
[----:B012---:R-:W-:Y:S02]  /*2700*/  IMAD.MOV.U32 R14, RZ, RZ, R18 ;  /* 0x000000ffff0e7224 */ /* 0x007fe400078e0012 */
[----:B------:R-:W-:-:S05]  /*2710*/  IMAD.MOV.U32 R15, RZ, RZ, RZ ;  /* 0x000000ffff0f7224 */ /* 0x000fca00078e00ff */
[----:B------:R3:W-:Y:S02]  /*2720*/  REDG.E.ADD.64.STRONG.GPU desc[UR20][R6.64+0x1c00], R14 ;  /* 0x001c000e0600798e */ /* 0x0007e4000c12e514 */
.L_x_195:
[----:B------:R-:W-:Y:S05]  /*2730*/  BSYNC.RECONVERGENT B1 ;  /* 0x0000000000017941 */ /* 0x000fea0003800200 */
.L_x_194:
[----:B------:R-:W-:Y:S04]  /*2740*/  BSSY.RECONVERGENT B1, `(.L_x_196) ;  /* 0x0000005000017945 */ /* 0x000fe80003800200 */
[----:B------:R-:W-:Y:S05]  /*2750*/  @!P2 BRA `(.L_x_197) ;  /* 0x00000000000ca947 */ /* 0x000fea0003800000 */
[----:B0123--:R-:W-:Y:S01]  /*2760*/  MOV R14, R19 ;  /* 0x00000013000e7202 */ /* 0x00ffe20000000f00 */
[----:B------:R-:W-:-:S05]  /*2770*/  IMAD.MOV.U32 R15, RZ, RZ, RZ ;  /* 0x000000ffff0f7224 */ /* 0x000fca00078e00ff */
[----:B------:R4:W-:Y:S02]  /*2780*/  REDG.E.ADD.64.STRONG.GPU desc[UR20][R6.64+0x2400], R14 ;  /* 0x0024000e0600798e */ /* 0x0009e4000c12e514 */
.L_x_197:
[----:B------:R-:W-:Y:S05]  /*2790*/  BSYNC.RECONVERGENT B1 ;  /* 0x0000000000017941 */ /* 0x000fea0003800200 */
.L_x_196:
[----:B------:R-:W-:Y:S04]  /*27a0*/  BSSY.RECONVERGENT B1, `(.L_x_198) ;  /* 0x0000004000017945 */ /* 0x000fe80003800200 */
[----:B------:R-:W-:Y:S05]  /*27b0*/  @!P3 BRA `(.L_x_199) ;  /* 0x000000000008b947 */ /* 0x000fea0003800000 */
[----:B------:R-:W-:-:S05]  /*27c0*/  IMAD.MOV.U32 R17, RZ, RZ, RZ ;  /* 0x000000ffff117224 */ /* 0x000fca00078e00ff */
[----:B------:R0:W-:Y:S02]  /*27d0*/  REDG.E.ADD.64.STRONG.GPU desc[UR20][R6.64+0x2c00], R16 ;  /* 0x002c00100600798e */ /* 0x0001e4000c12e514 */
.L_x_199:
[----:B------:R-:W-:Y:S05]  /*27e0*/  BSYNC.RECONVERGENT B1 ;  /* 0x0000000000017941 */ /* 0x000fea0003800200 */
.L_x_198:
[----:B------:R-:W-:Y:S04]  /*27f0*/  BSSY.RECONVERGENT B1, `(.L_x_200) ;  /* 0x0000004000017945 */ /* 0x000fe80003800200 */
[----:B------:R-:W-:Y:S05]  /*2800*/  @!P4 BRA `(.L_x_201) ;  /* 0x000000000008c947 */ /* 0x000fea0003800000 */
[----:B------:R-:W-:-:S05]  /*2810*/  IMAD.MOV.U32 R13, RZ, RZ, RZ ;  /* 0x000000ffff0d7224 */ /* 0x000fca00078e00ff */
[----:B------:R0:W-:Y:S02]  /*2820*/  REDG.E.ADD.64.STRONG.GPU desc[UR20][R6.64+0x3400], R12 ;  /* 0x0034000c0600798e */ /* 0x0001e4000c12e514 */
.L_x_201:
[----:B------:R-:W-:Y:S05]  /*2830*/  BSYNC.RECONVERGENT B1 ;  /* 0x0000000000017941 */ /* 0x000fea0003800200 */
.L_x_200:
[----:B------:R-:W-:Y:S04]  /*2840*/  BSSY.RECONVERGENT B1, `(.L_x_202) ;  /* 0x0000004000017945 */ /* 0x000fe80003800200 */
[----:B------:R-:W-:Y:S05]  /*2850*/  @!P5 BRA `(.L_x_203) ;  /* 0x000000000008d947 */ /* 0x000fea0003800000 */
[----:B------:R-:W-:-:S05]  /*2860*/  IMAD.MOV.U32 R11, RZ, RZ, RZ ;  /* 0x000000ffff0b7224 */ /* 0x000fca00078e00ff */
[----:B------:R0:W-:Y:S02]  /*2870*/  REDG.E.ADD.64.STRONG.GPU desc[UR20][R6.64+0x3c00], R10 ;  /* 0x003c000a0600798e */ /* 0x0001e4000c12e514 */
.L_x_203:
[----:B------:R-:W-:Y:S05]  /*2880*/  BSYNC.RECONVERGENT B1 ;  /* 0x0000000000017941 */ /* 0x000fea0003800200 */
.L_x_202:
[----:B------:R-:W-:Y:S05]  /*2890*/  @P0 BRA `(.L_x_204) ;  /* 0xfffffff800f80947 */ /* 0x000fea000383ffff */
[----:B------:R-:W-:-:S07]  /*28a0*/  IMAD.U32 R3, RZ, RZ, UR27 ;  /* 0x0000001bff037e24 */ /* 0x000fce000f8e00ff */
.L_x_187:
[----:B------:R-:W-:-:S09]  /*28b0*/  UISETP.NE.AND UP0, UPT, UR24, URZ, UPT ;  /* 0x000000ff1800728c */ /* 0x000fd2000bf05270 */
[----:B------:R-:W-:Y:S05]  /*28c0*/  BRA.U !UP0, `(.L_x_152) ;  /* 0x0000000508687547 */ /* 0x000fea000b800000 */
[----:B------:R-:W-:-:S13]  /*28d0*/  ISETP.GE.U32.AND P0, PT, R8, 0x3, PT ;  /* 0x000000030800780c */ /* 0x000fda0003f06070 */
[----:B------:R-:W-:Y:S05]  /*28e0*/  @!P0 BRA `(.L_x_205) ;  /* 0x0000000000bc8947 */ /* 0x000fea0003800000 */
[----:B01234-:R-:W-:Y:S01]  /*28f0*/  IMAD R7, R3, 0x400, R0 ;  /* 0x0000040003077824 */ /* 0x01ffe200078e0200 */
[----:B------:R-:W-:Y:S04]  /*2900*/  BSSY.RECONVERGENT B1, `(.L_x_206) ;  /* 0x000000f000017945 */ /* 0x000fe80003800200 */
[----:B------:R-:W0:Y:S04]  /*2910*/  LDS R10, [R7+0x200] ;  /* 0x00020000070a7984 */ /* 0x000e280000000800 */
[----:B------:R-:W1:Y:S04]  /*2920*/  LDS R12, [R7+0x600] ;  /* 0x00060000070c7984 */ /* 0x000e680000000800 */
[----:B------:R-:W2:Y:S04]  /*2930*/  LDS R6, [R7+0xa00] ;  /* 0x000a000007067984 */ /* 0x000ea80000000800 */
[----:B------:R-:W3:Y:S01]  /*2940*/  LDS R2, [R7+0xe00] ;  /* 0x000e000007027984 */ /* 0x000ee20000000800 */
[----:B0-----:R-:W-:-:S02]  /*2950*/  ISETP.NE.AND P0, PT, R10, RZ, PT ;  /* 0x000000ff0a00720c */ /* 0x001fc40003f05270 */
[----:B-1----:R-:W-:Y:S02]  /*2960*/  ISETP.NE.AND P1, PT, R12, RZ, PT ;  /* 0x000000ff0c00720c */ /* 0x002fe40003f25270 */
[----:B--2---:R-:W-:Y:S02]  /*2970*/  ISETP.NE.AND P2, PT, R6, RZ, PT ;  /* 0x000000ff0600720c */ /* 0x004fe40003f45270 */
[----:B---3--:R-:W-:-:S07]  /*2980*/  ISETP.NE.AND P3, PT, R2, RZ, PT ;  /* 0x000000ff0200720c */ /* 0x008fce0003f65270 */
[----:B------:R-:W-:Y:S06]  /*2990*/  @!P0 BRA `(.L_x_207) ;  /* 0x0000000000148947 */ /* 0x000fec0003800000 */
[----:B------:R-:W0:Y:S01]  /*29a0*/  LDC.64 R8, c[0x0][0x380] ;  /* 0x0000e000ff087b82 */ /* 0x000e220000000a00 */
[----:B------:R-:W-:Y:S01]  /*29b0*/  LEA R7, R3, R4, 0x8 ;  /* 0x0000000403077211 */ /* 0x000fe200078e40ff */
[----:B------:R-:W-:-:S04]  /*29c0*/  IMAD.MOV.U32 R11, RZ, RZ, RZ ;  /* 0x000000ffff0b7224 */ /* 0x000fc800078e00ff */
[----:B0-----:R-:W-:-:S05]  /*29d0*/  IMAD.WIDE.U32 R8, R7, 0x8, R8 ;  /* 0x0000000807087825 */ /* 0x001fca00078e0008 */
[----:B------:R0:W-:Y:S02]  /*29e0*/  REDG.E.ADD.64.STRONG.GPU desc[UR20][R8.64+0x400], R10 ;  /* 0x0004000a0800798e */ /* 0x0001e4000c12e514 */
.L_x_207:
[----:B------:R-:W-:Y:S05]  /*29f0*/  BSYNC.RECONVERGENT B1 ;  /* 0x0000000000017941 */ /* 0x000fea0003800200 */
.L_x_206:
[----:B------:R-:W-:Y:S04]  /*2a00*/  BSSY.RECONVERGENT B1, `(.L_x_208) ;  /* 0x0000009000017945 */ /* 0x000fe80003800200 */
[----:B------:R-:W-:Y:S05]  /*2a10*/  @!P1 BRA `(.L_x_209) ;  /* 0x00000000001c9947 */ /* 0x000fea0003800000 */
[----:B0-----:R-:W0:Y:S01]  /*2a20*/  LDC.64 R8, c[0x0][0x380] ;  /* 0x0000e000ff087b82 */ /* 0x001e220000000a00 */
[----:B------:R-:W-:Y:S02]  /*2a30*/  IMAD R7, R3, 0x100, R4 ;  /* 0x0000010003077824 */ /* 0x000fe400078e0204 */
[----:B------:R-:W-:Y:S02]  /*2a40*/  IMAD.MOV.U32 R10, RZ, RZ, R12 ;  /* 0x000000ffff0a7224 */ /* 0x000fe400078e000c */
[----:B------:R-:W-:Y:S02]  /*2a50*/  VIADD R7, R7, 0x100 ;  /* 0x0000010007077836 */ /* 0x000fe40000000000 */
[----:B------:R-:W-:Y:S02]  /*2a60*/  IMAD.MOV.U32 R11, RZ, RZ, RZ ;  /* 0x000000ffff0b7224 */ /* 0x000fe400078e00ff */
[----:B0-----:R-:W-:-:S05]  /*2a70*/  IMAD.WIDE.U32 R8, R7, 0x8, R8 ;  /* 0x0000000807087825 */ /* 0x001fca00078e0008 */
[----:B------:R1:W-:Y:S02]  /*2a80*/  REDG.E.ADD.64.STRONG.GPU desc[UR20][R8.64+0x400], R10 ;  /* 0x0004000a0800798e */ /* 0x0003e4000c12e514 */
.L_x_209:
[----:B------:R-:W-:Y:S05]  /*2a90*/  BSYNC.RECONVERGENT B1 ;  /* 0x0000000000017941 */ /* 0x000fea0003800200 */
.L_x_208:
[----:B------:R-:W-:Y:S04]  /*2aa0*/  BSSY.RECONVERGENT B1, `(.L_x_210) ;  /* 0x0000008000017945 */ /* 0x000fe80003800200 */
[----:B------:R-:W-:Y:S05]  /*2ab0*/  @!P2 BRA `(.L_x_211) ;  /* 0x000000000018a947 */ /* 0x000fea0003800000 */
[----:B01----:R-:W0:Y:S01]  /*2ac0*/  LDC.64 R8, c[0x0][0x380] ;  /* 0x0000e000ff087b82 */ /* 0x003e220000000a00 */
[----:B------:R-:W-:-:S05]  /*2ad0*/  IMAD R7, R3, 0x100, R4 ;  /* 0x0000010003077824 */ /* 0x000fca00078e0204 */
[----:B------:R-:W-:-:S05]  /*2ae0*/  IADD3 R7, PT, PT, R7, 0x200, RZ ;  /* 0x0000020007077810 */ /* 0x000fca0007ffe0ff */
[----:B0-----:R-:W-:-:S04]  /*2af0*/  IMAD.WIDE.U32 R8, R7, 0x8, R8 ;  /* 0x0000000807087825 */ /* 0x001fc800078e0008 */
[----:B------:R-:W-:-:S05]  /*2b00*/  IMAD.MOV.U32 R7, RZ, RZ, RZ ;  /* 0x000000ffff077224 */ /* 0x000fca00078e00ff */
[----:B------:R2:W-:Y:S02]  /*2b10*/  REDG.E.ADD.64.STRONG.GPU desc[UR20][R8.64+0x400], R6 ;  /* 0x000400060800798e */ /* 0x0005e4000c12e514 */
.L_x_211:
[----:B------:R-:W-:Y:S05]  /*2b20*/  BSYNC.RECONVERGENT B1 ;  /* 0x0000000000017941 */ /* 0x000fea0003800200 */
.L_x_210:
[----:B------:R-:W-:Y:S04]  /*2b30*/  BSSY.RECONVERGENT B1, `(.L_x_212) ;  /* 0x0000009000017945 */ /* 0x000fe80003800200 */
[----:B------:R-:W-:Y:S05]  /*2b40*/  @!P3 BRA `(.L_x_213) ;  /* 0x00000000001cb947 */ /* 0x000fea0003800000 */
[----:B--2---:R-:W2:Y:S01]  /*2b50*/  LDC.64 R6, c[0x0][0x380] ;  /* 0x0000e000ff067b82 */ /* 0x004ea20000000a00 */
[----:B01----:R-:W-:Y:S02]  /*2b60*/  IMAD R9, R3, 0x100, R4 ;  /* 0x0000010003097824 */ /* 0x003fe400078e0204 */
[----:B------:R-:W-:Y:S02]  /*2b70*/  IMAD.MOV.U32 R8, RZ, RZ, R2 ;  /* 0x000000ffff087224 */ /* 0x000fe400078e0002 */
[----:B------:R-:W-:-:S04]  /*2b80*/  VIADD R9, R9, 0x300 ;  /* 0x0000030009097836 */ /* 0x000fc80000000000 */
[----:B--2---:R-:W-:-:S04]  /*2b90*/  IMAD.WIDE.U32 R6, R9, 0x8, R6 ;  /* 0x0000000809067825 */ /* 0x004fc800078e0006 */
[----:B------:R-:W-:-:S05]  /*2ba0*/  IMAD.MOV.U32 R9, RZ, RZ, RZ ;  /* 0x000000ffff097224 */ /* 0x000fca00078e00ff */
[----:B------:R3:W-:Y:S02]  /*2bb0*/  REDG.E.ADD.64.STRONG.GPU desc[UR20][R6.64+0x400], R8 ;  /* 0x000400080600798e */ /* 0x0007e4000c12e514 */
.L_x_213:
[----:B------:R-:W-:Y:S05]  /*2bc0*/  BSYNC.RECONVERGENT B1 ;  /* 0x0000000000017941 */ /* 0x000fea0003800200 */
.L_x_212:
[----:B------:R-:W-:-:S07]  /*2bd0*/  VIADD R3, R3, 0x4 ;  /* 0x0000000403037836 */ /* 0x000fce0000000000 */
.L_x_205:
[----:B------:R-:W-:-:S09]  /*2be0*/  UISETP.NE.AND UP0, UPT, UR25, URZ, UPT ;  /* 0x000000ff1900728c */ /* 0x000fd2000bf05270 */
[----:B------:R-:W-:Y:S05]  /*2bf0*/  BRA.U !UP0, `(.L_x_152) ;  /* 0x00000001089c7547 */ /* 0x000fea000b800000 */
[----:B------:R-:W-:-:S13]  /*2c00*/  ISETP.NE.AND P0, PT, R5, RZ, PT ;  /* 0x000000ff0500720c */ /* 0x000fda0003f05270 */
[----:B------:R-:W-:Y:S05]  /*2c10*/  @!P0 BRA `(.L_x_214) ;  /* 0x0000000000648947 */ /* 0x000fea0003800000 */
[----:B01234-:R-:W-:Y:S01]  /*2c20*/  LEA R6, R3, R0, 0xa ;  /* 0x0000000003067211 */ /* 0x01ffe200078e50ff */
[----:B------:R-:W-:Y:S04]  /*2c30*/  BSSY.RECONVERGENT B1, `(.L_x_215) ;  /* 0x000000c000017945 */ /* 0x000fe80003800200 */
[----:B------:R-:W0:Y:S04]  /*2c40*/  LDS R2, [R6+0x200] ;  /* 0x0002000006027984 */ /* 0x000e280000000800 */
[----:B------:R-:W1:Y:S01]  /*2c50*/  LDS R5, [R6+0x600] ;  /* 0x0006000006057984 */ /* 0x000e620000000800 */
[----:B0-----:R-:W-:-:S02]  /*2c60*/  ISETP.NE.AND P0, PT, R2, RZ, PT ;  /* 0x000000ff0200720c */ /* 0x001fc40003f05270 */
[----:B-1----:R-:W-:-:S11]  /*2c70*/  ISETP.NE.AND P1, PT, R5, RZ, PT ;  /* 0x000000ff0500720c */ /* 0x002fd60003f25270 */
[----:B------:R-:W-:Y:S05]  /*2c80*/  @!P0 BRA `(.L_x_216) ;  /* 0x0000000000188947 */ /* 0x000fea0003800000 */
[----:B------:R-:W0:Y:S01]  /*2c90*/  LDC.64 R6, c[0x0][0x380] ;  /* 0x0000e000ff067b82 */ /* 0x000e220000000a00 */
[----:B------:R-:W-:-:S04]  /*2ca0*/  IMAD R9, R3, 0x100, R4 ;  /* 0x0000010003097824 */ /* 0x000fc800078e0204 */
[----:B0-----:R-:W-:-:S04]  /*2cb0*/  IMAD.WIDE.U32 R8, R9, 0x8, R6 ;  /* 0x0000000809087825 */ /* 0x001fc800078e0006 */
[----:B------:R-:W-:Y:S02]  /*2cc0*/  IMAD.MOV.U32 R6, RZ, RZ, R2 ;  /* 0x000000ffff067224 */ /* 0x000fe400078e0002 */
[----:B------:R-:W-:-:S05]  /*2cd0*/  IMAD.MOV.U32 R7, RZ, RZ, RZ ;  /* 0x000000ffff077224 */ /* 0x000fca00078e00ff */
[----:B------:R0:W-:Y:S02]  /*2ce0*/  REDG.E.ADD.64.STRONG.GPU desc[UR20][R8.64+0x400], R6 ;  /* 0x000400060800798e */ /* 0x0001e4000c12e514 */
.L_x_216:
[----:B------:R-:W-:Y:S05]  /*2cf0*/  BSYNC.RECONVERGENT B1 ;  /* 0x0000000000017941 */ /* 0x000fea0003800200 */
.L_x_215:
[----:B------:R-:W-:Y:S04]  /*2d00*/  BSSY.RECONVERGENT B1, `(.L_x_217) ;  /* 0x0000009000017945 */ /* 0x000fe80003800200 */
[----:B------:R-:W-:Y:S05]  /*2d10*/  @!P1 BRA `(.L_x_218) ;  /* 0x00000000001c9947 */ /* 0x000fea0003800000 */
[----:B0-----:R-:W0:Y:S01]  /*2d20*/  LDC.64 R6, c[0x0][0x380] ;  /* 0x0000e000ff067b82 */ /* 0x001e220000000a00 */
[----:B------:R-:W-:-:S04]  /*2d30*/  IMAD R2, R3, 0x100, R4 ;  /* 0x0000010003027824 */ /* 0x000fc800078e0204 */
[----:B------:R-:W-:-:S04]  /*2d40*/  VIADD R9, R2, 0x100 ;  /* 0x0000010002097836 */ /* 0x000fc80000000000 */
[----:B0-----:R-:W-:-:S04]  /*2d50*/  IMAD.WIDE.U32 R8, R9, 0x8, R6 ;  /* 0x0000000809087825 */ /* 0x001fc800078e0006 */
[----:B------:R-:W-:Y:S02]  /*2d60*/  HFMA2 R7, -RZ, RZ, 0, 0 ;  /* 0x00000000ff077431 */ /* 0x000fe400000001ff */
[----:B------:R-:W-:-:S05]  /*2d70*/  IMAD.MOV.U32 R6, RZ, RZ, R5 ;  /* 0x000000ffff067224 */ /* 0x000fca00078e0005 */
[----:B------:R1:W-:Y:S02]  /*2d80*/  REDG.E.ADD.64.STRONG.GPU desc[UR20][R8.64+0x400], R6 ;  /* 0x000400060800798e */ /* 0x0003e4000c12e514 */
.L_x_218:
[----:B------:R-:W-:Y:S05]  /*2d90*/  BSYNC.RECONVERGENT B1 ;  /* 0x0000000000017941 */ /* 0x000fea0003800200 */
.L_x_217:
[----:B------:R-:W-:-:S07]  /*2da0*/  VIADD R3, R3, 0x2 ;  /* 0x0000000203037836 */ /* 0x000fce0000000000 */
.L_x_214:
[----:B------:R-:W-:-:S09]  /*2db0*/  UISETP.NE.AND UP0, UPT, UR9, URZ, UPT ;  /* 0x000000ff0900728c */ /* 0x000fd2000bf05270 */
[----:B------:R-:W-:Y:S05]  /*2dc0*/  BRA.U !UP0, `(.L_x_152) ;  /* 0x0000000108287547 */ /* 0x000fea000b800000 */
[----:B------:R-:W-:-:S05]  /*2dd0*/  IMAD R2, R3, 0x400, R0 ;  /* 0x0000040003027824 */ /* 0x000fca00078e0200 */
[----:B------:R-:W5:Y:S02]  /*2de0*/  LDS R5, [R2+0x200] ;  /* 0x0002000002057984 */ /* 0x000f640000000800 */
[----:B-----5:R-:W-:-:S13]  /*2df0*/  ISETP.NE.AND P0, PT, R5, RZ, PT ;  /* 0x000000ff0500720c */ /* 0x020fda0003f05270 */
[----:B------:R-:W-:Y:S05]  /*2e00*/  @!P0 BRA `(.L_x_152) ;  /* 0x0000000000188947 */ /* 0x000fea0003800000 */
[----:B01234-:R-:W0:Y:S01]  /*2e10*/  LDC.64 R6, c[0x0][0x380] ;  /* 0x0000e000ff067b82 */ /* 0x01fe220000000a00 */
[----:B------:R-:W-:-:S04]  /*2e20*/  IMAD R3, R3, 0x100, R4 ;  /* 0x0000010003037824 */ /* 0x000fc800078e0204 */
[----:B0-----:R-:W-:-:S04]  /*2e30*/  IMAD.WIDE.U32 R2, R3, 0x8, R6 ;  /* 0x0000000803027825 */ /* 0x001fc800078e0006 */
[----:B------:R-:W-:Y:S02]  /*2e40*/  IMAD.MOV.U32 R6, RZ, RZ, R5 ;  /* 0x000000ffff067224 */ /* 0x000fe400078e0005 */
[----:B------:R-:W-:-:S05]  /*2e50*/  IMAD.MOV.U32 R7, RZ, RZ, RZ ;  /* 0x000000ffff077224 */ /* 0x000fca00078e00ff */
[----:B------:R0:W-:Y:S02]  /*2e60*/  REDG.E.ADD.64.STRONG.GPU desc[UR20][R2.64+0x400], R6 ;  /* 0x000400060200798e */ /* 0x0001e4000c12e514 */
.L_x_152:
[----:B------:R-:W-:Y:S05]  /*2e70*/  BSYNC.RECONVERGENT B0 ;  /* 0x0000000000007941 */ /* 0x000fea0003800200 */
.L_x_151:
[----:B------:R-:W-:Y:S01]  /*2e80*/  BAR.SYNC.DEFER_BLOCKING 0x0 ;  /* 0x0000000000007b1d */ /* 0x000fe20000010000 */
[----:B------:R-:W-:-:S04]  /*2e90*/  UIADD3 UR6, UP0, UPT, UR6, 0x1, URZ ;  /* 0x0000000106067890 */ /* 0x000fc8000ff1e0ff */
[----:B------:R-:W-:Y:S02]  /*2ea0*/  UIADD3.X UR7, UPT, UPT, URZ, UR7, URZ, UP0, !UPT ;  /* 0x00000007ff077290 */ /* 0x000fe400087fe4ff */
[----:B------:R-:W-:-:S04]  /*2eb0*/  UISETP.NE.U32.AND UP0, UPT, UR6, UR11, UPT ;  /* 0x0000000b0600728c */ /* 0x000fc8000bf05070 */
[----:B------:R-:W-:-:S09]  /*2ec0*/  UISETP.NE.AND.EX UP0, UPT, UR7, UR12, UPT, UP0 ;  /* 0x0000000c0700728c */ /* 0x000fd2000bf05300 */
[----:B------:R-:W-:Y:S05]  /*2ed0*/  BRA.U UP0, `(.L_x_219) ;  /* 0xffffffd100f07547 */ /* 0x000fea000b83ffff */
[----:B------:R-:W-:Y:S05]  /*2ee0*/  EXIT ;  /* 0x000000000000794d */ /* 0x000fea0003800000 */
.L_x_220:
        /* <DEDUP_REMOVED lines=9> */
.L_x_1888:


//--------------------- .text._ZN3cub18CUB_300001_SM_10006detail10radix_sort31DeviceRadixSortSingleTileKernelINS1_5radix10policy_hubIiiyE10Policy1000ELNS0_9SortOrderE0EiiyNS1_21identity_decomposer_tEEEvPKT1_PSA_PKT2_PSE_T3_iiT4_ --------------------------
	.section	.text._ZN3cub18CUB_300001_SM_10006detail10radix_sort31DeviceRadixSortSingleTileKernelINS1_5radix10policy_hubIiiyE10Policy1000ELNS0_9SortOrderE0EiiyNS1_21identity_decomposer_tEEEvPKT1_PSA_PKT2_PSE_T3_iiT4_,"ax",@progbits
	.align	128
        .global         _ZN3cub18CUB_300001_SM_10006detail10radix_sort31DeviceRadixSortSingleTileKernelINS1_5radix10policy_hubIiiyE10Policy1000ELNS0_9SortOrderE0EiiyNS1_21identity_decomposer_tEEEvPKT1_PSA_PKT2_PSE_T3_iiT4_
        .type           _ZN3cub18CUB_300001_SM_10006detail10radix_sort31DeviceRadixSortSingleTileKernelINS1_5radix10policy_hubIiiyE10Policy1000ELNS0_9SortOrderE0EiiyNS1_21identity_decomposer_tEEEvPKT1_PSA_PKT2_PSE_T3_iiT4_,@function
        .size           _ZN3cub18CUB_300001_SM_10006detail10radix_sort31DeviceRadixSortSingleTileKernelINS1_5radix10policy_hubIiiyE10Policy1000ELNS0_9SortOrderE0EiiyNS1_21identity_decomposer_tEEEvPKT1_PSA_PKT2_PSE_T3_iiT4_,(.L_x_1889 - _ZN3cub18CUB_300001_SM_10006detail10radix_sort31DeviceRadixSortSingleTileKernelINS1_5radix10policy_hubIiiyE10Policy1000ELNS0_9SortOrderE0EiiyNS1_21identity_decomposer_tEEEvPKT1_PSA_PKT2_PSE_T3_iiT4_)
        .other          _ZN3cub18CUB_300001_SM_10006detail10radix_sort31DeviceRadixSortSingleTileKernelINS1_5radix10policy_hubIiiyE10Policy1000ELNS0_9SortOrderE0EiiyNS1_21identity_decomposer_tEEEvPKT1_PSA_PKT2_PSE_T3_iiT4_,@"STO_CUDA_ENTRY STV_DEFAULT"
_ZN3cub18CUB_300001_SM_10006detail10radix_sort31DeviceRadixSortSingleTileKernelINS1_5radix10policy_hubIiiyE10Policy1000ELNS0_9SortOrderE0EiiyNS1_21identity_decomposer_tEEEvPKT1_PSA_PKT2_PSE_T3_iiT4_:
.text._ZN3cub18CUB_300001_SM_10006detail10radix_sort31DeviceRadixSortSingleTileKernelINS1_5radix10policy_hubIiiyE10Policy1000ELNS0_9SortOrderE0EiiyNS1_21identity_decomposer_tEEEvPKT1_PSA_PKT2_PSE_T3_iiT4_:
[----:B------:R-:W-:Y:S01]  /*0000*/  LDC R1, c[0x0][0x37c] ;  /* 0x0000df00ff017b82 */ /* 0x000fe20000000800 */
[----:B------:R-:W0:Y:S01]  /*0010*/  S2R R0, SR_TID.X ;  /* 0x0000000000007919 */ /* 0x000e220000002100 */
[----:B------:R-:W1:Y:S06]  /*0020*/  LDCU UR4, c[0x0][0x3a0] ;  /* 0x00007400ff0477ac */ /* 0x000e6c0008000800 */
[----:B------:R-:W2:Y:S01]  /*0030*/  LDC.64 R6, c[0x0][0x380] ;  /* 0x0000e000ff067b82 */ /* 0x000ea20000000a00 */
[----:B------:R-:W3:Y:S01]  /*0040*/  LDCU.64 UR8, c[0x0][0x358] ;  /* 0x00006b00ff0877ac */ /* 0x000ee20008000a00 */
[----:B------:R-:W4:Y:S01]  /*0050*/  LDCU UR10, c[0x0][0x3ac] ;  /* 0x00007580ff0a77ac */ /* 0x000f220008000800 */
[----:B0-----:R-:W-:-:S04]  /*0060*/  IMAD R9, R0, 0x13, RZ ;  /* 0x0000001300097824 */ /* 0x001fc800078e02ff */
[C---:B------:R-:W-:Y:S01]  /*0070*/  VIADD R4, R9.reuse, 0x1 ;  /* 0x0000000109047836 */ /* 0x040fe20000000000 */
[C---:B-1----:R-:W-:Y:S01]  /*0080*/  ISETP.GE.AND P6, PT, R9.reuse, UR4, PT ;  /* 0x0000000409007c0c */ /* 0x042fe2000bfc6270 */
[C---:B------:R-:W-:Y:S02]  /*0090*/  VIADD R8, R9.reuse, 0x5 ;  /* 0x0000000509087836 */ /* 0x040fe40000000000 */
[C---:B--2---:R-:W-:Y:S01]  /*00a0*/  IMAD.WIDE.U32 R6, R9.reuse, 0x4, R6 ;  /* 0x0000000409067825 */ /* 0x044fe200078e0006 */
[----:B------:R-:W-:Y:S02]  /*00b0*/  ISETP.GE.AND P5, PT, R4, UR4, PT ;  /* 0x0000000404007c0c */ /* 0x000fe4000bfa6270 */
[----:B------:R-:W-:Y:S01]  /*00c0*/  ISETP.GE.AND P1, PT, R8, UR4, PT ;  /* 0x0000000408007c0c */ /* 0x000fe2000bf26270 */
[C---:B------:R-:W-:Y:S01]  /*00d0*/  VIADD R5, R9.reuse, 0x2 ;  /* 0x0000000209057836 */ /* 0x040fe20000000000 */
[----:B------:R-:W-:Y:S01]  /*00e0*/  P2R R46, PR, RZ, 0x20 ;  /* 0x00000020ff2e7803 */ /* 0x000fe20000000000 */
[C---:B------:R-:W-:Y:S01]  /*00f0*/  VIADD R10, R9.reuse, 0x6 ;  /* 0x00000006090a7836 */ /* 0x040fe20000000000 */
[----:B------:R-:W-:Y:S01]  /*0100*/  P2R R49, PR, RZ, 0x2 ;  /* 0x00000002ff317803 */ /* 0x000fe20000000000 */
[----:B------:R-:W-:Y:S01]  /*0110*/  VIADD R4, R9, 0x3 ;  /* 0x0000000309047836 */ /* 0x000fe20000000000 */
[----:B------:R-:W-:Y:S01]  /*0120*/  ISETP.GE.AND P4, PT, R5, UR4, PT ;  /* 0x0000000405007c0c */ /* 0x000fe2000bf86270 */
[C---:B------:R-:W-:Y:S01]  /*0130*/  VIADD R5, R9.reuse, 0x4 ;  /* 0x0000000409057836 */ /* 0x040fe20000000000 */
[----:B------:R-:W-:Y:S01]  /*0140*/  ISETP.GE.AND P0, PT, R10, UR4, PT ;  /* 0x000000040a007c0c */ /* 0x000fe2000bf06270 */
[----:B------:R-:W-:Y:S01]  /*0150*/  VIADD R29, R9, 0x9 ;  /* 0x00000009091d7836 */ /* 0x000fe20000000000 */
[----:B------:R-:W-:Y:S01]  /*0160*/  ISETP.GE.AND P3, PT, R4, UR4, PT ;  /* 0x0000000404007c0c */ /* 0x000fe2000bf66270 */
[----:B---3--:R-:W2:Y:S01]  /*0170*/  @!P5 LDG.E R8, desc[UR8][R6.64+0x4] ;  /* 0x000004080608d981 */ /* 0x008ea2000c1e1900 */
[----:B------:R-:W-:Y:S01]  /*0180*/  ISETP.GE.AND P2, PT, R5, UR4, PT ;  /* 0x0000000405007c0c */ /* 0x000fe2000bf46270 */
[C---:B------:R-:W-:Y:S01]  /*0190*/  VIADD R4, R9.reuse, 0x7 ;  /* 0x0000000709047836 */ /* 0x040fe20000000000 */
[----:B------:R-:W-:Y:S01]  /*01a0*/  P2R R50, PR, RZ, 0x1 ;  /* 0x00000001ff327803 */ /* 0x000fe20000000000 */
[----:B------:R-:W3:Y:S01]  /*01b0*/  @!P1 LDG.E R35, desc[UR8][R6.64+0x14] ;  /* 0x0000140806239981 */ /* 0x000ee2000c1e1900 */
[C---:B------:R-:W-:Y:S01]  /*01c0*/  VIADD R5, R9.reuse, 0x8 ;  /* 0x0000000809057836 */ /* 0x040fe20000000000 */
[----:B------:R-:W-:Y:S01]  /*01d0*/  P2R R47, PR, RZ, 0x8 ;  /* 0x00000008ff2f7803 */ /* 0x000fe20000000000 */
[C---:B------:R-:W-:Y:S01]  /*01e0*/  VIADD R30, R9.reuse, 0xa ;  /* 0x0000000a091e7836 */ /* 0x040fe20000000000 */
[----:B------:R-:W4:Y:S01]  /*01f0*/  @!P4 LDG.E R10, desc[UR8][R6.64+0x8] ;  /* 0x00000808060ac981 */ /* 0x000f22000c1e1900 */
[C---:B------:R-:W-:Y:S01]  /*0200*/  VIADD R31, R9.reuse, 0xb ;  /* 0x0000000b091f7836 */ /* 0x040fe20000000000 */
[----:B------:R-:W-:Y:S01]  /*0210*/  P2R R48, PR, RZ, 0x4 ;  /* 0x00000004ff307803 */ /* 0x000fe20000000000 */
[C---:B------:R-:W-:Y:S01]  /*0220*/  VIADD R32, R9.reuse, 0xc ;  /* 0x0000000c09207836 */ /* 0x040fe20000000000 */
[----:B------:R-:W3:Y:S01]  /*0230*/  @!P3 LDG.E R11, desc[UR8][R6.64+0xc] ;  /* 0x00000c08060bb981 */ /* 0x000ee2000c1e1900 */
[----:B------:R-:W-:Y:S01]  /*0240*/  VIADD R33, R9, 0x10 ;  /* 0x0000001009217836 */ /* 0x000fe20000000000 */
[----:B------:R-:W-:-:S02]  /*0250*/  P2R R45, PR, RZ, 0x10 ;  /* 0x00000010ff2d7803 */ /* 0x000fc40000000000 */
[----:B------:R-:W3:Y:S04]  /*0260*/  @!P2 LDG.E R34, desc[UR8][R6.64+0x10] ;  /* 0x000010080622a981 */ /* 0x000ee8000c1e1900 */
[----:B------:R-:W3:Y:S01]  /*0270*/  @!P0 LDG.E R36, desc[UR8][R6.64+0x18] ;  /* 0x0000180806248981 */ /* 0x000ee2000c1e1900 */
[----:B------:R-:W-:-:S03]  /*0280*/  ISETP.GE.AND P0, PT, R4, UR4, PT ;  /* 0x0000000404007c0c */ /* 0x000fc6000bf06270 */
[----:B------:R-:W3:Y:S01]  /*0290*/  @!P6 LDG.E R61, desc[UR8][R6.64] ;  /* 0x00000008063de981 */ /* 0x000ee2000c1e1900 */
[----:B------:R-:W-:-:S09]  /*02a0*/  P2R R51, PR, RZ, 0x1 ;  /* 0x00000001ff337803 */ /* 0x000fd20000000000 */
[----:B------:R-:W3:Y:S01]  /*02b0*/  @!P0 LDG.E R37, desc[UR8][R6.64+0x1c] ;  /* 0x00001c0806258981 */ /* 0x000ee2000c1e1900 */
[----:B------:R-:W-:Y:S02]  /*02c0*/  ISETP.GE.AND P0, PT, R5, UR4, PT ;  /* 0x0000000405007c0c */ /* 0x000fe4000bf06270 */
[----:B------:R-:W0:Y:S02]  /*02d0*/  LDC.64 R4, c[0x0][0x390] ;  /* 0x0000e400ff047b82 */ /* 0x000e240000000a00 */
[----:B------:R-:W-:-:S09]  /*02e0*/  P2R R52, PR, RZ, 0x1 ;  /* 0x00000001ff347803 */ /* 0x000fd20000000000 */
[----:B------:R-:W3:Y:S01]  /*02f0*/  @!P0 LDG.E R38, desc[UR8][R6.64+0x20] ;  /* 0x0000200806268981 */ /* 0x000ee2000c1e1900 */
[----:B------:R-:W-:-:S04]  /*0300*/  ISETP.GE.AND P0, PT, R29, UR4, PT ;  /* 0x000000041d007c0c */ /* 0x000fc8000bf06270 */
[----:B------:R-:W-:-:S09]  /*0310*/  P2R R53, PR, RZ, 0x1 ;  /* 0x00000001ff357803 */ /* 0x000fd20000000000 */
[----:B------:R-:W3:Y:S01]  /*0320*/  @!P0 LDG.E R39, desc[UR8][R6.64+0x24] ;  /* 0x0000240806278981 */ /* 0x000ee2000c1e1900 */
[----:B------:R-:W-:Y:S01]  /*0330*/  ISETP.GE.AND P0, PT, R30, UR4, PT ;  /* 0x000000041e007c0c */ /* 0x000fe2000bf06270 */
[----:B------:R-:W-:-:S05]  /*0340*/  VIADD R30, R9, 0xd ;  /* 0x0000000d091e7836 */ /* 0x000fca0000000000 */
[----:B------:R-:W-:Y:S02]  /*0350*/  ISETP.GE.AND P1, PT, R30, UR4, PT ;  /* 0x000000041e007c0c */ /* 0x000fe4000bf26270 */
[----:B------:R-:W-:Y:S02]  /*0360*/  P2R R54, PR, RZ, 0x1 ;  /* 0x00000001ff367803 */ /* 0x000fe40000000000 */
[----:B------:R-:W-:-:S03]  /*0370*/  P2R R58, PR, RZ, 0x2 ;  /* 0x00000002ff3a7803 */ /* 0x000fc60000000000 */
[----:B------:R-:W3:Y:S01]  /*0380*/  @!P0 LDG.E R40, desc[UR8][R6.64+0x28] ;  /* 0x0000280806288981 */ /* 0x000ee2000c1e1900 */
[----:B------:R-:W-:-:S05]  /*0390*/  ISETP.GE.AND P0, PT, R31, UR4, PT ;  /* 0x000000041f007c0c */ /* 0x000fca000bf06270 */
[----:B------:R-:W3:Y:S01]  /*03a0*/  @!P1 LDG.E R62, desc[UR8][R6.64+0x34] ;  /* 0x00003408063e9981 */ /* 0x000ee2000c1e1900 */
[----:B------:R-:W-:-:S04]  /*03b0*/  ISETP.NE.AND P1, PT, R54, RZ, PT ;  /* 0x000000ff3600720c */ /* 0x000fc80003f25270 */
[----:B------:R-:W-:Y:S02]  /*03c0*/  P2R R57, PR, RZ, 0x2 ;  /* 0x00000002ff397803 */ /* 0x000fe40000000000 */
[----:B------:R-:W-:Y:S01]  /*03d0*/  ISETP.NE.AND P1, PT, R53, RZ, PT ;  /* 0x000000ff3500720c */ /* 0x000fe20003f25270 */
[----:B------:R-:W3:Y:S03]  /*03e0*/  @!P0 LDG.E R41, desc[UR8][R6.64+0x2c] ;  /* 0x00002c0806298981 */ /* 0x000ee6000c1e1900 */
[----:B------:R-:W-:Y:S02]  /*03f0*/  P2R R56, PR, RZ, 0x2 ;  /* 0x00000002ff387803 */ /* 0x000fe40000000000 */
[----:B------:R-:W-:Y:S02]  /*0400*/  ISETP.NE.AND P1, PT, R52, RZ, PT ;  /* 0x000000ff3400720c */ /* 0x000fe40003f25270 */
[----:B------:R-:W-:-:S02]  /*0410*/  P2R R60, PR, RZ, 0x1 ;  /* 0x00000001ff3c7803 */ /* 0x000fc40000000000 */
[----:B------:R-:W-:Y:S02]  /*0420*/  P2R R55, PR, RZ, 0x2 ;  /* 0x00000002ff377803 */ /* 0x000fe40000000000 */
[----:B------:R-:W-:Y:S02]  /*0430*/  ISETP.GE.AND P0, PT, R32, UR4, PT ;  /* 0x0000000420007c0c */ /* 0x000fe4000bf06270 */
[----:B------:R-:W-:Y:S01]  /*0440*/  ISETP.NE.AND P1, PT, R51, RZ, PT ;  /* 0x000000ff3300720c */ /* 0x000fe20003f25270 */
[----:B------:R-:W-:-:S03]  /*0450*/  VIADD R32, R9, 0xf ;  /* 0x0000000f09207836 */ /* 0x000fc60000000000 */
[----:B------:R-:W-:Y:S02]  /*0460*/  P2R R54, PR, RZ, 0x2 ;  /* 0x00000002ff367803 */ /* 0x000fe40000000000 */
[----:B------:R-:W-:Y:S02]  /*0470*/  ISETP.NE.AND P1, PT, R50, RZ, PT ;  /* 0x000000ff3200720c */ /* 0x000fe40003f25270 */
[----:B------:R-:W-:Y:S02]  /*0480*/  ISETP.GE.AND P3, PT, R32, UR4, PT ;  /* 0x0000000420007c0c */ /* 0x000fe4000bf66270 */
[----:B------:R-:W-:Y:S01]  /*0490*/  P2R R53, PR, RZ, 0x2 ;  /* 0x00000002ff357803 */ /* 0x000fe20000000000 */
[----:B------:R-:W3:Y:S01]  /*04a0*/  @!P0 LDG.E R42, desc[UR8][R6.64+0x30] ;  /* 0x00003008062a8981 */ /* 0x000ee2000c1e1900 */
[----:B------:R-:W-:Y:S01]  /*04b0*/  ISETP.NE.AND P1, PT, R49, RZ, PT ;  /* 0x000000ff3100720c */ /* 0x000fe20003f25270 */
[----:B------:R-:W-:-:S03]  /*04c0*/  VIADD R31, R9, 0xe ;  /* 0x0000000e091f7836 */ /* 0x000fc60000000000 */
[----:B------:R-:W-:Y:S01]  /*04d0*/  P2R R51, PR, RZ, 0x2 ;  /* 0x00000002ff337803 */ /* 0x000fe20000000000 */
[C---:B------:R-:W-:Y:S01]  /*04e0*/  VIADD R43, R9.reuse, 0x11 ;  /* 0x00000011092b7836 */ /* 0x040fe20000000000 */
[----:B------:R-:W-:Y:S01]  /*04f0*/  ISETP.NE.AND P1, PT, R48, RZ, PT ;  /* 0x000000ff3000720c */ /* 0x000fe20003f25270 */
[----:B------:R-:W-:Y:S01]  /*0500*/  VIADD R44, R9, 0x12 ;  /* 0x00000012092c7836 */ /* 0x000fe20000000000 */
[----:B------:R-:W-:Y:S02]  /*0510*/  ISETP.GE.AND P2, PT, R31, UR4, PT ;  /* 0x000000041f007c0c */ /* 0x000fe4000bf46270 */
[----:B------:R-:W-:Y:S02]  /*0520*/  P2R R49, PR, RZ, 0x2 ;  /* 0x00000002ff317803 */ /* 0x000fe40000000000 */
[----:B------:R-:W-:Y:S02]  /*0530*/  ISETP.NE.AND P1, PT, R47, RZ, PT ;  /* 0x000000ff2f00720c */ /* 0x000fe40003f25270 */
[----:B------:R-:W-:Y:S01]  /*0540*/  ISETP.GE.AND P4, PT, R33, UR4, PT ;  /* 0x0000000421007c0c */ /* 0x000fe2000bf86270 */
[----:B------:R-:W3:Y:S01]  /*0550*/  @!P3 LDG.E R47, desc[UR8][R6.64+0x3c] ;  /* 0x00003c08062fb981 */ /* 0x000ee2000c1e1900 */
[----:B------:R-:W-:-:S02]  /*0560*/  ISETP.GE.AND P5, PT, R43, UR4, PT ;  /* 0x000000042b007c0c */ /* 0x000fc4000bfa6270 */
[----:B------:R-:W-:Y:S02]  /*0570*/  ISETP.GE.AND P6, PT, R44, UR4, PT ;  /* 0x000000042c007c0c */ /* 0x000fe4000bfc6270 */
[----:B------:R-:W-:Y:S02]  /*0580*/  P2R R48, PR, RZ, 0x2 ;  /* 0x00000002ff307803 */ /* 0x000fe40000000000 */
[----:B------:R-:W-:-:S04]  /*0590*/  ISETP.NE.AND P1, PT, R45, RZ, PT ;  /* 0x000000ff2d00720c */ /* 0x000fc80003f25270 */
[----:B------:R-:W-:Y:S01]  /*05a0*/  P2R R45, PR, RZ, 0x2 ;  /* 0x00000002ff2d7803 */ /* 0x000fe20000000000 */
[----:B0-----:R-:W-:Y:S01]  /*05b0*/  IMAD.WIDE.U32 R4, R9, 0x4, R4 ;  /* 0x0000000409047825 */ /* 0x001fe200078e0004 */
[----:B------:R-:W-:Y:S01]  /*05c0*/  ISETP.NE.AND P1, PT, R46, RZ, PT ;  /* 0x000000ff2e00720c */ /* 0x000fe20003f25270 */
[----:B------:R-:W3:Y:S01]  /*05d0*/  @!P4 LDG.E R50, desc[UR8][R6.64+0x40] ;  /* 0x000040080632c981 */ /* 0x000ee2000c1e1900 */
[----:B------:R-:W-:-:S03]  /*05e0*/  P2R R59, PR, RZ, 0x1 ;  /* 0x00000001ff3b7803 */ /* 0x000fc60000000000 */
[----:B------:R-:W3:Y:S01]  /*05f0*/  @!P2 LDG.E R46, desc[UR8][R6.64+0x38] ;  /* 0x00003808062ea981 */ /* 0x000ee2000c1e1900 */
[----:B------:R-:W-:Y:S01]  /*0600*/  ISETP.GE.AND P0, PT, R9, UR4, PT ;  /* 0x0000000409007c0c */ /* 0x000fe2000bf06270 */
[----:B------:R-:W-:Y:S01]  /*0610*/  IMAD.MOV.U32 R30, RZ, RZ, -0x1 ;  /* 0xffffffffff1e7424 */ /* 0x000fe200078e00ff */
[----:B------:R-:W0:Y:S01]  /*0620*/  S2UR UR6, SR_CgaCtaId ;  /* 0x00000000000679c3 */ /* 0x000e220000008800 */
[----:B------:R-:W3:Y:S01]  /*0630*/  @!P5 LDG.E R9, desc[UR8][R6.64+0x44] ;  /* 0x000044080609d981 */ /* 0x000ee2000c1e1900 */
[----:B------:R-:W-:Y:S01]  /*0640*/  IMAD.MOV.U32 R31, RZ, RZ, -0x1 ;  /* 0xffffffffff1f7424 */ /* 0x000fe200078e00ff */
[----:B------:R-:W1:Y:S02]  /*0650*/  LDCU.64 UR4, c[0x0][0x3a8] ;  /* 0x00007500ff0477ac */ /* 0x000e640008000a00 */
[----:B------:R-:W3:Y:S03]  /*0660*/  @!P6 LDG.E R52, desc[UR8][R6.64+0x48] ;  /* 0x000048080634e981 */ /* 0x000ee6000c1e1900 */
[----:B------:R-:W-:Y:S06]  /*0670*/  BAR.SYNC.DEFER_BLOCKING 0x0 ;  /* 0x0000000000007b1d */ /* 0x000fec0000010000 */
[----:B------:R0:W5:Y:S01]  /*0680*/  @!P1 LDG.E R3, desc[UR8][R4.64+0x4] ;  /* 0x0000040804039981 */ /* 0x000162000c1e1900 */
[----:B------:R-:W-:-:S02]  /*0690*/  IMAD.MOV.U32 R32, RZ, RZ, -0x1 ;  /* 0xffffffffff207424 */ /* 0x000fc400078e00ff */
[----:B------:R-:W-:Y:S01]  /*06a0*/  IMAD.MOV.U32 R33, RZ, RZ, -0x1 ;  /* 0xffffffffff217424 */ /* 0x000fe200078e00ff */
[----:B------:R0:W5:Y:S01]  /*06b0*/  @!P0 LDG.E R2, desc[UR8][R4.64] ;  /* 0x0000000804028981 */ /* 0x000162000c1e1900 */
[----:B--2---:R-:W-:Y:S01]  /*06c0*/  @!P1 LOP3.LUT R30, R8, 0x80000000, RZ, 0x3c, !PT ;  /* 0x80000000081e9812 */ /* 0x004fe200078e3cff */
[----:B------:R-:W-:Y:S01]  /*06d0*/  IMAD.MOV.U32 R29, RZ, RZ, -0x1 ;  /* 0xffffffffff1d7424 */ /* 0x000fe200078e00ff */
[----:B------:R-:W-:Y:S01]  /*06e0*/  ISETP.NE.AND P1, PT, R45, RZ, PT ;  /* 0x000000ff2d00720c */ /* 0x000fe20003f25270 */
[----:B------:R2:W5:Y:S01]  /*06f0*/  @!P2 LDG.E R24, desc[UR8][R4.64+0x38] ;  /* 0x000038080418a981 */ /* 0x000562000c1e1900 */
[----:B-1----:R-:W-:-:S03]  /*0700*/  UIADD3 UR7, UPT, UPT, UR4, 0x6, URZ ;  /* 0x0000000604077890 */ /* 0x002fc6000fffe0ff */
[----:B------:R2:W5:Y:S01]  /*0710*/  @!P3 LDG.E R25, desc[UR8][R4.64+0x3c] ;  /* 0x00003c080419b981 */ /* 0x000562000c1e1900 */
[----:B------:R-:W-:-:S03]  /*0720*/  UIADD3 UR5, UPT, UPT, -UR4, UR5, URZ ;  /* 0x0000000504057290 */ /* 0x000fc6000fffe1ff */
[----:B------:R2:W5:Y:S04]  /*0730*/  @!P4 LDG.E R26, desc[UR8][R4.64+0x40] ;  /* 0x00004008041ac981 */ /* 0x000568000c1e1900 */
[----:B----4-:R-:W-:Y:S01]  /*0740*/  @!P1 LOP3.LUT R31, R10, 0x80000000, RZ, 0x3c, !PT ;  /* 0x800000000a1f9812 */ /* 0x010fe200078e3cff */
[----:B------:R2:W5:Y:S01]  /*0750*/  @!P1 LDG.E R12, desc[UR8][R4.64+0x8] ;  /* 0x00000808040c9981 */ /* 0x000562000c1e1900 */
[----:B------:R-:W-:-:S03]  /*0760*/  ISETP.NE.AND P1, PT, R48, RZ, PT ;  /* 0x000000ff3000720c */ /* 0x000fc60003f25270 */
[----:B------:R2:W5:Y:S04]  /*0770*/  @!P5 LDG.E R27, desc[UR8][R4.64+0x44] ;  /* 0x00004408041bd981 */ /* 0x000568000c1e1900 */
[----:B------:R2:W5:Y:S06]  /*0780*/  @!P6 LDG.E R28, desc[UR8][R4.64+0x48] ;  /* 0x00004808041ce981 */ /* 0x00056c000c1e1900 */
[----:B---3--:R-:W-:Y:S01]  /*0790*/  @!P1 LOP3.LUT R32, R11, 0x80000000, RZ, 0x3c, !PT ;  /* 0x800000000b209812 */ /* 0x008fe200078e3cff */
[----:B------:R2:W5:Y:S01]  /*07a0*/  @!P1 LDG.E R13, desc[UR8][R4.64+0xc] ;  /* 0x00000c08040d9981 */ /* 0x000562000c1e1900 */
[----:B------:R-:W-:-:S13]  /*07b0*/  ISETP.NE.AND P1, PT, R49, RZ, PT ;  /* 0x000000ff3100720c */ /* 0x000fda0003f25270 */
[----:B------:R-:W-:Y:S01]  /*07c0*/  @!P1 LOP3.LUT R33, R34, 0x80000000, RZ, 0x3c, !PT ;  /* 0x8000000022219812 */ /* 0x000fe200078e3cff */
[----:B------:R2:W5:Y:S01]  /*07d0*/  @!P1 LDG.E R14, desc[UR8][R4.64+0x10] ;  /* 0x00001008040e9981 */ /* 0x000562000c1e1900 */
[----:B------:R-:W-:Y:S01]  /*07e0*/  ISETP.NE.AND P1, PT, R51, RZ, PT ;  /* 0x000000ff3300720c */ /* 0x000fe20003f25270 */
[----:B------:R-:W-:-:S12]  /*07f0*/  IMAD.MOV.U32 R34, RZ, RZ, -0x1 ;  /* 0xffffffffff227424 */ /* 0x000fd800078e00ff */
        /* <DEDUP_REMOVED lines=15> */
[----:B------:R-:W-:Y:S01]  /*08f0*/  IMAD.MOV.U32 R38, RZ, RZ, -0x1 ;  /* 0xffffffffff267424 */ /* 0x000fe200078e00ff */
[----:B------:R-:W-:Y:S02]  /*0900*/  @!P0 LOP3.LUT R29, R61, 0x80000000, RZ, 0x3c, !PT ;  /* 0x800000003d1d8812 */ /* 0x000fe400078e3cff */
[----:B------:R-:W-:-:S09]  /*0910*/  ISETP.NE.AND P0, PT, R60, RZ, PT ;  /* 0x000000ff3c00720c */ /* 0x000fd20003f05270 */
[----:B------:R-:W-:Y:S01]  /*0920*/  @!P1 LOP3.LUT R38, R39, 0x80000000, RZ, 0x3c, !PT ;  /* 0x8000000027269812 */ /* 0x000fe200078e3cff */
[----:B------:R2:W5:Y:S01]  /*0930*/  @!P1 LDG.E R19, desc[UR8][R4.64+0x24] ;  /* 0x0000240804139981 */ /* 0x000562000c1e1900 */
[----:B------:R-:W-:Y:S01]  /*0940*/  ISETP.NE.AND P1, PT, R57, RZ, PT ;  /* 0x000000ff3900720c */ /* 0x000fe20003f25270 */
[----:B------:R-:W-:Y:S02]  /*0950*/  IMAD.MOV.U32 R39, RZ, RZ, -0x1 ;  /* 0xffffffffff277424 */ /* 0x000fe400078e00ff */
[----:B------:R2:W5:Y:S10]  /*0960*/  @!P0 LDG.E R21, desc[UR8][R4.64+0x2c] ;  /* 0x00002c0804158981 */ /* 0x000574000c1e1900 */
[----:B------:R-:W-:Y:S01]  /*0970*/  @!P1 LOP3.LUT R39, R40, 0x80000000, RZ, 0x3c, !PT ;  /* 0x8000000028279812 */ /* 0x000fe200078e3cff */
[----:B------:R-:W-:Y:S01]  /*0980*/  IMAD.MOV.U32 R40, RZ, RZ, -0x1 ;  /* 0xffffffffff287424 */ /* 0x000fe200078e00ff */
[----:B------:R2:W5:Y:S01]  /*0990*/  @!P1 LDG.E R20, desc[UR8][R4.64+0x28] ;  /* 0x0000280804149981 */ /* 0x000562000c1e1900 */
[----:B------:R-:W-:-:S02]  /*09a0*/  @!P0 LOP3.LUT R40, R41, 0x80000000, RZ, 0x3c, !PT ;  /* 0x8000000029288812 */ /* 0x000fc400078e3cff */
[----:B------:R-:W-:Y:S02]  /*09b0*/  ISETP.NE.AND P1, PT, R58, RZ, PT ;  /* 0x000000ff3a00720c */ /* 0x000fe40003f25270 */
[----:B------:R-:W-:Y:S01]  /*09c0*/  ISETP.NE.AND P0, PT, R59, RZ, PT ;  /* 0x000000ff3b00720c */ /* 0x000fe20003f05270 */
[----:B------:R-:W-:Y:S01]  /*09d0*/  IMAD.MOV.U32 R41, RZ, RZ, -0x1 ;  /* 0xffffffffff297424 */ /* 0x000fe200078e00ff */
[----:B------:R-:W-:Y:S02]  /*09e0*/  UMOV UR4, 0x400 ;  /* 0x0000040000047882 */ /* 0x000fe40000000000 */
[----:B0-----:R-:W-:-:S07]  /*09f0*/  ULEA UR4, UR6, UR4, 0x18 ;  /* 0x0000000406047291 */ /* 0x001fce000f8ec0ff */
[----:B------:R2:W5:Y:S02]  /*0a00*/  @!P1 LDG.E R23, desc[UR8][R4.64+0x34] ;  /* 0x0000340804179981 */ /* 0x000564000c1e1900 */
[----:B------:R-:W-:Y:S02]  /*0a10*/  @!P0 LOP3.LUT R41, R42, 0x80000000, RZ, 0x3c, !PT ;  /* 0x800000002a298812 */ /* 0x000fe400078e3cff */
[----:B------:R2:W5:Y:S01]  /*0a20*/  @!P0 LDG.E R22, desc[UR8][R4.64+0x30] ;  /* 0x0000300804168981 */ /* 0x000562000c1e1900 */
[----:B------:R-:W0:Y:S01]  /*0a30*/  S2R R42, SR_LANEID ;  /* 0x00000000002a7919 */ /* 0x000e220000000000 */
[----:B------:R-:W-:Y:S01]  /*0a40*/  IMAD.MOV.U32 R45, RZ, RZ, -0x1 ;  /* 0xffffffffff2d7424 */ /* 0x000fe200078e00ff */
[----:B------:R-:W-:Y:S02]  /*0a50*/  @!P3 LOP3.LUT R45, R47, 0x80000000, RZ, 0x3c, !PT ;  /* 0x800000002f2db812 */ /* 0x000fe400078e3cff */
[----:B------:R-:W-:Y:S01]  /*0a60*/  LEA R47, R0, UR4, 0x2 ;  /* 0x00000004002f7c11 */ /* 0x000fe2000f8e10ff */
[----:B------:R-:W-:Y:S01]  /*0a70*/  IMAD.MOV.U32 R44, RZ, RZ, -0x1 ;  /* 0xffffffffff2c7424 */ /* 0x000fe200078e00ff */
[----:B------:R-:W-:-:S02]  /*0a80*/  SHF.R.U32.HI R124, RZ, 0x5, R0 ;  /* 0x00000005ff7c7819 */ /* 0x000fc40000011600 */
[----:B------:R-:W-:Y:S01]  /*0a90*/  @!P2 LOP3.LUT R44, R46, 0x80000000, RZ, 0x3c, !PT ;  /* 0x800000002e2ca812 */ /* 0x000fe200078e3cff */
[----:B------:R-:W-:Y:S02]  /*0aa0*/  IMAD R51, R0, 0x80, R47 ;  /* 0x0000008000337824 */ /* 0x000fe400078e022f */
[----:B------:R-:W-:Y:S01]  /*0ab0*/  IMAD.MOV.U32 R46, RZ, RZ, -0x1 ;  /* 0xffffffffff2e7424 */ /* 0x000fe200078e00ff */
[----:B------:R-:W-:Y:S01]  /*0ac0*/  @!P4 LOP3.LUT R46, R50, 0x80000000, RZ, 0x3c, !PT ;  /* 0x80000000322ec812 */ /* 0x000fe200078e3cff */
[----:B------:R-:W-:Y:S01]  /*0ad0*/  IMAD.MOV.U32 R43, RZ, RZ, -0x1 ;  /* 0xffffffffff2b7424 */ /* 0x000fe200078e00ff */
[----:B------:R-:W-:Y:S01]  /*0ae0*/  @!P1 LOP3.LUT R43, R62, 0x80000000, RZ, 0x3c, !PT ;  /* 0x800000003e2b9812 */ /* 0x000fe200078e3cff */
[----:B------:R-:W-:Y:S01]  /*0af0*/  IMAD.MOV.U32 R48, RZ, RZ, -0x1 ;  /* 0xffffffffff307424 */ /* 0x000fe200078e00ff */
[----:B------:R-:W-:Y:S01]  /*0b00*/  @!P5 LOP3.LUT R48, R9, 0x80000000, RZ, 0x3c, !PT ;  /* 0x800000000930d812 */ /* 0x000fe200078e3cff */
[----:B------:R-:W-:Y:S01]  /*0b10*/  IMAD.MOV.U32 R49, RZ, RZ, -0x1 ;  /* 0xffffffffff317424 */ /* 0x000fe200078e00ff */
[----:B------:R-:W-:Y:S01]  /*0b20*/  @!P6 LOP3.LUT R49, R52, 0x80000000, RZ, 0x3c, !PT ;  /* 0x800000003431e812 */ /* 0x000fe200078e3cff */
[----:B------:R-:W-:Y:S01]  /*0b30*/  IMAD R53, R0, -0x38, R51 ;  /* 0xffffffc800357824 */ /* 0x000fe200078e0233 */
[----:B------:R-:W-:Y:S01]  /*0b40*/  LEA R50, R124, UR4, 0x2 ;  /* 0x000000047c327c11 */ /* 0x000fe2000f8e10ff */
[----:B--2---:R-:W-:Y:S06]  /*0b50*/  BAR.SYNC.DEFER_BLOCKING 0x0 ;  /* 0x0000000000007b1d */ /* 0x004fec0000010000 */
.L_x_222:
[----:B------:R-:W-:Y:S01]  /*0b60*/  UISETP.LT.AND UP0, UPT, UR5, 0x6, UPT ;  /* 0x000000060500788c */ /* 0x000fe2000bf01270 */
[----:B------:R-:W-:Y:S01]  /*0b70*/  STS [R47], RZ ;  /* 0x000000ff2f007388 */ /* 0x000fe20000000800 */
[----:B------:R-:W-:Y:S01]  /*0b80*/  UIADD3 UR6, UPT, UPT, UR7, -0x6, URZ ;  /* 0xfffffffa07067890 */ /* 0x000fe2000fffe0ff */
[----:B0-----:R-:W-:Y:S01]  /*0b90*/  ISETP.NE.AND P1, PT, R42, 0x1f, PT ;  /* 0x0000001f2a00780c */ /* 0x001fe20003f25270 */
[----:B------:R-:W-:Y:S01]  /*0ba0*/  USEL UR4, UR5, 0x6, UP0 ;  /* 0x0000000605047887 */ /* 0x000fe20008000000 */
[----:B------:R-:W-:Y:S01]  /*0bb0*/  STS [R47+0x400], RZ ;  /* 0x000400ff2f007388 */ /* 0x000fe20000000800 */
[C---:B------:R-:W-:Y:S01]  /*0bc0*/  ISETP.NE.AND P2, PT, R124.reuse, 0x6, PT ;  /* 0x000000067c00780c */ /* 0x040fe20003f45270 */
[----:B------:R-:W-:Y:S01]  /*0bd0*/  UISETP.GE.AND UP0, UPT, UR7, UR10, UPT ;  /* 0x0000000a0700728c */ /* 0x000fe2000bf06270 */
[----:B-1----:R-:W-:Y:S01]  /*0be0*/  SHF.R.U32.HI R4, RZ, UR6, R29 ;  /* 0x00000006ff047c19 */ /* 0x002fe2000801161d */
[----:B------:R-:W-:Y:S01]  /*0bf0*/  UBMSK UR4, URZ, UR4 ;  /* 0x00000004ff04729b */ /* 0x000fe20008000000 */
[----:B------:R-:W-:Y:S01]  /*0c00*/  STS [R47+0x800], RZ ;  /* 0x000800ff2f007388 */ /* 0x000fe20000000800 */
[----:B------:R-:W-:-:S03]  /*0c10*/  ISETP.NE.AND P3, PT, R124, 0x7, PT ;  /* 0x000000077c00780c */ /* 0x000fc60003f65270 */
[----:B------:R-:W-:Y:S01]  /*0c20*/  STS [R47+0xc00], RZ ;  /* 0x000c00ff2f007388 */ /* 0x000fe20000000800 */
[----:B------:R-:W-:-:S03]  /*0c30*/  LOP3.LUT R4, R4, UR4, RZ, 0xc0, !PT ;  /* 0x0000000404047c12 */ /* 0x000fc6000f8ec0ff */
[----:B------:R-:W-:Y:S02]  /*0c40*/  STS [R47+0x1000], RZ ;  /* 0x001000ff2f007388 */ /* 0x000fe40000000800 */
[----:B------:R-:W-:Y:S01]  /*0c50*/  IMAD.SHL.U32 R5, R4, 0x400, RZ ;  /* 0x0000040004057824 */ /* 0x000fe200078e00ff */
[----:B------:R-:W-:Y:S01]  /*0c60*/  SHF.R.U32.HI R4, RZ, 0x4, R4 ;  /* 0x00000004ff047819 */ /* 0x000fe20000011604 */
[----:B------:R-:W-:Y:S03]  /*0c70*/  STS [R47+0x1400], RZ ;  /* 0x001400ff2f007388 */ /* 0x000fe60000000800 */
[----:B------:R-:W-:Y:S01]  /*0c80*/  LOP3.LUT R54, R5, 0x7c00, RZ, 0xc0, !PT ;  /* 0x00007c0005367812 */ /* 0x000fe200078ec0ff */
[----:B------:R-:W-:Y:S01]  /*0c90*/  STS [R47+0x1800], RZ ;  /* 0x001800ff2f007388 */ /* 0x000fe20000000800 */
[----:B------:R-:W-:-:S03]  /*0ca0*/  LOP3.LUT R4, R4, 0xffffffe, RZ, 0xc0, !PT ;  /* 0x0ffffffe04047812 */ /* 0x000fc600078ec0ff */
[----:B------:R-:W-:Y:S01]  /*0cb0*/  STS [R47+0x1c00], RZ ;  /* 0x001c00ff2f007388 */ /* 0x000fe20000000800 */
[----:B------:R-:W-:Y:S02]  /*0cc0*/  IADD3 R54, PT, PT, R4, R47, R54 ;  /* 0x0000002f04367210 */ /* 0x000fe40007ffe036 */
[----:B------:R-:W-:Y:S01]  /*0cd0*/  SHF.R.U32.HI R4, RZ, UR6, R30 ;  /* 0x00000006ff047c19 */ /* 0x000fe2000801161e */
[----:B------:R-:W-:Y:S03]  /*0ce0*/  STS [R47+0x2000], RZ ;  /* 0x002000ff2f007388 */ /* 0x000fe60000000800 */
[----:B------:R-:W-:Y:S01]  /*0cf0*/  LOP3.LUT R4, R4, UR4, RZ, 0xc0, !PT ;  /* 0x0000000404047c12 */ /* 0x000fe2000f8ec0ff */
[----:B------:R-:W-:Y:S04]  /*0d00*/  STS [R47+0x2400], RZ ;  /* 0x002400ff2f007388 */ /* 0x000fe80000000800 */
[----:B------:R-:W-:Y:S01]  /*0d10*/  STS [R47+0x2800], RZ ;  /* 0x002800ff2f007388 */ /* 0x000fe20000000800 */
[----:B------:R-:W-:Y:S01]  /*0d20*/  IMAD.SHL.U32 R5, R4, 0x400, RZ ;  /* 0x0000040004057824 */ /* 0x000fe200078e00ff */
[----:B------:R-:W-:-:S02]  /*0d30*/  SHF.R.U32.HI R4, RZ, 0x4, R4 ;  /* 0x00000004ff047819 */ /* 0x000fc40000011604 */
[----:B------:R-:W-:Y:S02]  /*0d40*/  STS [R47+0x2c00], RZ ;  /* 0x002c00ff2f007388 */ /* 0x000fe40000000800 */
[----:B------:R-:W-:Y:S02]  /*0d50*/  LOP3.LUT R56, R5, 0x7c00, RZ, 0xc0, !PT ;  /* 0x00007c0005387812 */ /* 0x000fe400078ec0ff */
        /* <DEDUP_REMOVED lines=32> */
[----:B------:R-:W0:Y:S02]  /*0f60*/  LDS.U16 R52, [R54] ;  /* 0x0000000036347984 */ /* 0x000e240000000400 */
[----:B0-----:R-:W-:-:S05]  /*0f70*/  VIADD R5, R52, 0x1 ;  /* 0x0000000134057836 */ /* 0x001fca0000000000 */
[----:B------:R0:W-:Y:S04]  /*0f80*/  STS.U16 [R54], R5 ;  /* 0x0000000536007388 */ /* 0x0001e80000000400 */
[----:B------:R-:W1:Y:S01]  /*0f90*/  LDS.U16 R57, [R56] ;  /* 0x0000000038397984 */ /* 0x000e620000000400 */
[----:B0-----:R-:W-:Y:S01]  /*0fa0*/  IMAD.SHL.U32 R5, R4, 0x400, RZ ;  /* 0x0000040004057824 */ /* 0x001fe200078e00ff */
[----:B------:R-:W-:-:S04]  /*0fb0*/  SHF.R.U32.HI R4, RZ, 0x4, R4 ;  /* 0x00000004ff047819 */ /* 0x000fc80000011604 */
[----:B------:R-:W-:Y:S02]  /*0fc0*/  LOP3.LUT R60, R5, 0x7c00, RZ, 0xc0, !PT ;  /* 0x00007c00053c7812 */ /* 0x000fe400078ec0ff */
[----:B------:R-:W-:-:S04]  /*0fd0*/  LOP3.LUT R4, R4, 0xffffffe, RZ, 0xc0, !PT ;  /* 0x0ffffffe04047812 */ /* 0x000fc800078ec0ff */
[----:B------:R-:W-:Y:S02]  /*0fe0*/  IADD3 R60, PT, PT, R4, R47, R60 ;  /* 0x0000002f043c7210 */ /* 0x000fe40007ffe03c */
[----:B------:R-:W-:-:S04]  /*0ff0*/  SHF.R.U32.HI R4, RZ, UR6, R33 ;  /* 0x00000006ff047c19 */ /* 0x000fc80008011621 */
[----:B------:R-:W-:-:S05]  /*1000*/  LOP3.LUT R4, R4, UR4, RZ, 0xc0, !PT ;  /* 0x0000000404047c12 */ /* 0x000fca000f8ec0ff */
[----:B------:R-:W-:Y:S01]  /*1010*/  IMAD.SHL.U32 R6, R4, 0x400, RZ ;  /* 0x0000040004067824 */ /* 0x000fe200078e00ff */
[----:B------:R-:W-:-:S04]  /*1020*/  SHF.R.U32.HI R4, RZ, 0x4, R4 ;  /* 0x00000004ff047819 */ /* 0x000fc80000011604 */
[----:B------:R-:W-:Y:S02]  /*1030*/  LOP3.LUT R6, R6, 0x7c00, RZ, 0xc0, !PT ;  /* 0x00007c0006067812 */ /* 0x000fe400078ec0ff */
[----:B------:R-:W-:-:S04]  /*1040*/  LOP3.LUT R4, R4, 0xffffffe, RZ, 0xc0, !PT ;  /* 0x0ffffffe04047812 */ /* 0x000fc800078ec0ff */
[----:B------:R-:W-:Y:S01]  /*1050*/  IADD3 R62, PT, PT, R4, R47, R6 ;  /* 0x0000002f043e7210 */ /* 0x000fe20007ffe006 */
[----:B-1----:R-:W-:Y:S01]  /*1060*/  VIADD R7, R57, 0x1 ;  /* 0x0000000139077836 */ /* 0x002fe20000000000 */
[----:B------:R-:W-:-:S04]  /*1070*/  SHF.R.U32.HI R4, RZ, UR6, R34 ;  /* 0x00000006ff047c19 */ /* 0x000fc80008011622 */
[----:B------:R-:W-:Y:S01]  /*1080*/  STS.U16 [R56], R7 ;  /* 0x0000000738007388 */ /* 0x000fe20000000400 */
[----:B------:R-:W-:-:S03]  /*1090*/  LOP3.LUT R4, R4, UR4, RZ, 0xc0, !PT ;  /* 0x0000000404047c12 */ /* 0x000fc6000f8ec0ff */
        /* <DEDUP_REMOVED lines=129> */
[----:B------:R-:W-:Y:S01]  /*18b0*/  SHF.R.U32.HI R4, RZ, UR6, R49 ;  /* 0x00000006ff047c19 */ /* 0x000fe20008011631 */
[----:B------:R-:W0:Y:S03]  /*18c0*/  S2UR UR6, SR_CgaCtaId ;  /* 0x00000000000679c3 */ /* 0x000e260000008800 */
[----:B------:R-:W-:Y:S01]  /*18d0*/  LOP3.LUT R4, R4, UR4, RZ, 0xc0, !PT ;  /* 0x0000000404047c12 */ /* 0x000fe2000f8ec0ff */
[----:B------:R-:W-:-:S04]  /*18e0*/  UMOV UR4, 0x400 ;  /* 0x0000040000047882 */ /* 0x000fc80000000000 */
[----:B------:R-:W-:Y:S01]  /*18f0*/  IMAD.SHL.U32 R6, R4, 0x400, RZ ;  /* 0x0000040004067824 */ /* 0x000fe200078e00ff */
[----:B------:R-:W-:-:S04]  /*1900*/  SHF.R.U32.HI R4, RZ, 0x4, R4 ;  /* 0x00000004ff047819 */ /* 0x000fc80000011604 */
[----:B------:R-:W-:Y:S02]  /*1910*/  LOP3.LUT R6, R6, 0x7c00, RZ, 0xc0, !PT ;  /* 0x00007c0006067812 */ /* 0x000fe400078ec0ff */
[----:B------:R-:W-:-:S04]  /*1920*/  LOP3.LUT R4, R4, 0xffffffe, RZ, 0xc0, !PT ;  /* 0x0ffffffe04047812 */ /* 0x000fc800078ec0ff */
[----:B------:R-:W-:Y:S01]  /*1930*/  IADD3 R90, PT, PT, R4, R47, R6 ;  /* 0x0000002f045a7210 */ /* 0x000fe20007ffe006 */
[----:B-1----:R-:W-:Y:S01]  /*1940*/  VIADD R7, R85, 0x1 ;  /* 0x0000000155077836 */ /* 0x002fe20000000000 */
[----:B0-----:R-:W-:-:S04]  /*1950*/  ULEA UR4, UR6, UR4, 0x18 ;  /* 0x0000000406047291 */ /* 0x001fc8000f8ec0ff */
[----:B------:R-:W-:Y:S04]  /*1960*/  STS.U16 [R84], R7 ;  /* 0x0000000754007388 */ /* 0x000fe80000000400 */
[----:B------:R-:W0:Y:S02]  /*1970*/  LDS.U16 R87, [R86] ;  /* 0x0000000056577984 */ /* 0x000e240000000400 */
[----:B0-----:R-:W-:-:S05]  /*1980*/  VIADD R5, R87, 0x1 ;  /* 0x0000000157057836 */ /* 0x001fca0000000000 */
[----:B------:R-:W-:Y:S04]  /*1990*/  STS.U16 [R86], R5 ;  /* 0x0000000556007388 */ /* 0x000fe80000000400 */
[----:B------:R-:W0:Y:S02]  /*19a0*/  LDS.U16 R89, [R88] ;  /* 0x0000000058597984 */ /* 0x000e240000000400 */
[----:B0-----:R-:W-:-:S05]  /*19b0*/  VIADD R7, R89, 0x1 ;  /* 0x0000000159077836 */ /* 0x001fca0000000000 */
[----:B------:R-:W-:Y:S04]  /*19c0*/  STS.U16 [R88], R7 ;  /* 0x0000000758007388 */ /* 0x000fe80000000400 */
[----:B------:R-:W0:Y:S02]  /*19d0*/  LDS.U16 R91, [R90] ;  /* 0x000000005a5b7984 */ /* 0x000e240000000400 */
[----:B0-----:R-:W-:-:S05]  /*19e0*/  VIADD R5, R91, 0x1 ;  /* 0x000000015b057836 */ /* 0x001fca0000000000 */
[----:B------:R-:W-:Y:S01]  /*19f0*/  STS.U16 [R90], R5 ;  /* 0x000000055a007388 */ /* 0x000fe20000000400 */
[----:B------:R-:W-:Y:S06]  /*1a00*/  BAR.SYNC.DEFER_BLOCKING 0x0 ;  /* 0x0000000000007b1d */ /* 0x000fec0000010000 */
[----:B------:R-:W-:Y:S04]  /*1a10*/  LDS R92, [R51] ;  /* 0x00000000335c7984 */ /* 0x000fe80000000800 */
[----:B------:R-:W0:Y:S04]  /*1a20*/  LDS R93, [R51+0x4] ;  /* 0x00000400335d7984 */ /* 0x000e280000000800 */
[----:B------:R-:W1:Y:S04]  /*1a30*/  LDS R94, [R51+0x8] ;  /* 0x00000800335e7984 */ /* 0x000e680000000800 */
[----:B------:R-:W2:Y:S04]  /*1a40*/  LDS R95, [R51+0xc] ;  /* 0x00000c00335f7984 */ /* 0x000ea80000000800 */
[----:B------:R-:W3:Y:S04]  /*1a50*/  LDS R96, [R51+0x10] ;  /* 0x0000100033607984 */ /* 0x000ee80000000800 */
[----:B------:R-:W4:Y:S04]  /*1a60*/  LDS R97, [R51+0x14] ;  /* 0x0000140033617984 */ /* 0x000f280000000800 */
[----:B------:R-:W4:Y:S04]  /*1a70*/  LDS R98, [R51+0x18] ;  /* 0x0000180033627984 */ /* 0x000f280000000800 */
[----:B------:R-:W4:Y:S04]  /*1a80*/  LDS R99, [R51+0x1c] ;  /* 0x00001c0033637984 */ /* 0x000f280000000800 */
[----:B------:R-:W4:Y:S04]  /*1a90*/  LDS R100, [R51+0x20] ;  /* 0x0000200033647984 */ /* 0x000f280000000800 */
[----:B------:R-:W4:Y:S04]  /*1aa0*/  LDS R101, [R51+0x24] ;  /* 0x0000240033657984 */ /* 0x000f280000000800 */
[----:B------:R-:W4:Y:S04]  /*1ab0*/  LDS R102, [R51+0x28] ;  /* 0x0000280033667984 */ /* 0x000f280000000800 */
[----:B------:R-:W4:Y:S01]  /*1ac0*/  LDS R103, [R51+0x2c] ;  /* 0x00002c0033677984 */ /* 0x000f220000000800 */
[----:B0-----:R-:W-:-:S03]  /*1ad0*/  IMAD.IADD R93, R92, 0x1, R93 ;  /* 0x000000015c5d7824 */ /* 0x001fc600078e025d */
[----:B------:R-:W0:Y:S01]  /*1ae0*/  LDS R104, [R51+0x30] ;  /* 0x0000300033687984 */ /* 0x000e220000000800 */
[----:B-1----:R-:W-:-:S03]  /*1af0*/  IMAD.IADD R94, R94, 0x1, R93 ;  /* 0x000000015e5e7824 */ /* 0x002fc600078e025d */
[----:B------:R-:W1:Y:S01]  /*1b00*/  LDS R105, [R51+0x34] ;  /* 0x0000340033697984 */ /* 0x000e620000000800 */
[----:B--2---:R-:W-:-:S03]  /*1b10*/  IMAD.IADD R95, R95, 0x1, R94 ;  /* 0x000000015f5f7824 */ /* 0x004fc600078e025e */
[----:B------:R-:W2:Y:S01]  /*1b20*/  LDS R106, [R51+0x38] ;  /* 0x00003800336a7984 */ /* 0x000ea20000000800 */
[----:B---3--:R-:W-:-:S03]  /*1b30*/  IMAD.IADD R96, R96, 0x1, R95 ;  /* 0x0000000160607824 */ /* 0x008fc600078e025f */
[----:B------:R-:W3:Y:S01]  /*1b40*/  LDS R107, [R51+0x3c] ;  /* 0x00003c00336b7984 */ /* 0x000ee20000000800 */
[----:B----4-:R-:W-:-:S03]  /*1b50*/  IMAD.IADD R97, R97, 0x1, R96 ;  /* 0x0000000161617824 */ /* 0x010fc600078e0260 */
[----:B------:R-:W4:Y:S01]  /*1b60*/  LDS R108, [R51+0x40] ;  /* 0x00004000336c7984 */ /* 0x000f220000000800 */
[----:B------:R-:W-:-:S03]  /*1b70*/  IMAD.IADD R98, R98, 0x1, R97 ;  /* 0x0000000162627824 */ /* 0x000fc600078e0261 */
        /* <DEDUP_REMOVED lines=31> */
[----:B------:R-:W-:-:S04]  /*1d70*/  IMAD.IADD R114, R114, 0x1, R113 ;  /* 0x0000000172727824 */ /* 0x000fc800078e0271 */
[----:B0-----:R-:W-:-:S04]  /*1d80*/  IMAD.IADD R115, R115, 0x1, R114 ;  /* 0x0000000173737824 */ /* 0x001fc800078e0272 */
[----:B-1----:R-:W-:-:S04]  /*1d90*/  IMAD.IADD R116, R116, 0x1, R115 ;  /* 0x0000000174747824 */ /* 0x002fc800078e0273 */
[----:B--2---:R-:W-:-:S04]  /*1da0*/  IMAD.IADD R117, R117, 0x1, R116 ;  /* 0x0000000175757824 */ /* 0x004fc800078e0274 */
[----:B---3--:R-:W-:-:S04]  /*1db0*/  IMAD.IADD R118, R118, 0x1, R117 ;  /* 0x0000000176767824 */ /* 0x008fc800078e0275 */
[----:B----4-:R-:W-:-:S04]  /*1dc0*/  IMAD.IADD R119, R119, 0x1, R118 ;  /* 0x0000000177777824 */ /* 0x010fc800078e0276 */
[----:B------:R-:W-:-:S04]  /*1dd0*/  IMAD.IADD R120, R120, 0x1, R119 ;  /* 0x0000000178787824 */ /* 0x000fc800078e0277 */
[----:B------:R-:W-:-:S04]  /*1de0*/  IMAD.IADD R121, R121, 0x1, R120 ;  /* 0x0000000179797824 */ /* 0x000fc800078e0278 */
[----:B------:R-:W-:-:S04]  /*1df0*/  IMAD.IADD R122, R122, 0x1, R121 ;  /* 0x000000017a7a7824 */ /* 0x000fc800078e0279 */
[----:B------:R-:W-:-:S04]  /*1e00*/  IMAD.IADD R123, R123, 0x1, R122 ;  /* 0x000000017b7b7824 */ /* 0x000fc800078e027a */
[----:B------:R-:W-:-:S05]  /*1e10*/  IMAD.IADD R125, R4, 0x1, R123 ;  /* 0x00000001047d7824 */ /* 0x000fca00078e027b */
        /* <DEDUP_REMOVED lines=8> */
[----:B------:R-:W0:Y:S02]  /*1ea0*/  SHFL.UP P0, R126, R127, 0x10, RZ ;  /* 0x060000007f7e7989 */ /* 0x000e2400000000ff */
[----:B0-----:R-:W-:Y:S01]  /*1eb0*/  @P0 IMAD.IADD R126, R127, 0x1, R126 ;  /* 0x000000017f7e0824 */ /* 0x001fe200078e027e */
[----:B------:R-:W-:-:S03]  /*1ec0*/  ISETP.NE.AND P0, PT, R124, 0x1, PT ;  /* 0x000000017c00780c */ /* 0x000fc60003f05270 */
[----:B------:R-:W-:Y:S01]  /*1ed0*/  IMAD.IADD R125, R126, 0x1, -R125 ;  /* 0x000000017e7d7824 */ /* 0x000fe200078e0a7d */
[----:B------:R-:W-:Y:S01]  /*1ee0*/  @!P1 STS [R50+0x8400], R126 ;  /* 0x0084007e32009388 */ /* 0x000fe20000000800 */
[----:B------:R-:W-:Y:S01]  /*1ef0*/  BAR.SYNC.DEFER_BLOCKING 0x0 ;  /* 0x0000000000007b1d */ /* 0x000fe20000010000 */
[----:B------:R-:W-:-:S05]  /*1f00*/  ISETP.NE.AND P1, PT, R124, 0x4, PT ;  /* 0x000000047c00780c */ /* 0x000fca0003f25270 */
[----:B------:R-:W0:Y:S04]  /*1f10*/  LDS.128 R4, [UR4+0x8400] ;  /* 0x00840004ff047984 */ /* 0x000e280008000c00 */
[----:B------:R-:W1:Y:S01]  /*1f20*/  LDS.128 R8, [UR4+0x8410] ;  /* 0x00841004ff087984 */ /* 0x000e620008000c00 */
[C---:B0-----:R-:W-:Y:S01]  /*1f30*/  SEL R55, R4.reuse, R55, !P0 ;  /* 0x0000003704377207 */ /* 0x041fe20004000000 */
[----:B------:R-:W-:Y:S01]  /*1f40*/  IMAD.IADD R5, R4, 0x1, R5 ;  /* 0x0000000104057824 */ /* 0x000fe200078e0205 */
[----:B------:R-:W-:-:S03]  /*1f50*/  ISETP.NE.AND P0, PT, R124, 0x2, PT ;  /* 0x000000027c00780c */ /* 0x000fc60003f05270 */
[----:B------:R-:W-:Y:S01]  /*1f60*/  IMAD.IADD R6, R6, 0x1, R5 ;  /* 0x0000000106067824 */ /* 0x000fe200078e0205 */
[----:B------:R-:W-:Y:S02]  /*1f70*/  SEL R55, R5, R55, !P0 ;  /* 0x0000003705377207 */ /* 0x000fe40004000000 */
[----:B------:R-:W-:Y:S01]  /*1f80*/  ISETP.NE.AND P0, PT, R124, 0x3, PT ;  /* 0x000000037c00780c */ /* 0x000fe20003f05270 */
[----:B------:R-:W-:-:S03]  /*1f90*/  IMAD.IADD R7, R7, 0x1, R6 ;  /* 0x0000000107077824 */ /* 0x000fc600078e0206 */
[----:B------:R-:W-:Y:S01]  /*1fa0*/  SEL R55, R6, R55, !P0 ;  /* 0x0000003706377207 */ /* 0x000fe20004000000 */
[C---:B-1----:R-:W-:Y:S01]  /*1fb0*/  IMAD.IADD R8, R7.reuse, 0x1, R8 ;  /* 0x0000000107087824 */ /* 0x042fe200078e0208 */
[----:B------:R-:W-:Y:S02]  /*1fc0*/  ISETP.NE.AND P0, PT, R124, 0x5, PT ;  /* 0x000000057c00780c */ /* 0x000fe40003f05270 */
[----:B------:R-:W-:Y:S01]  /*1fd0*/  SEL R55, R7, R55, !P1 ;  /* 0x0000003707377207 */ /* 0x000fe20004800000 */
[----:B------:R-:W-:Y:S01]  /*1fe0*/  IMAD.IADD R9, R9, 0x1, R8 ;  /* 0x0000000109097824 */ /* 0x000fe200078e0208 */
[----:B------:R-:W-:Y:S02]  /*1ff0*/  ISETP.NE.AND P1, PT, R42, RZ, PT ;  /* 0x000000ff2a00720c */ /* 0x000fe40003f25270 */
[----:B------:R-:W-:Y:S01]  /*2000*/  SEL R55, R8, R55, !P0 ;  /* 0x0000003708377207 */ /* 0x000fe20004000000 */
[----:B------:R-:W-:Y:S01]  /*2010*/  IMAD.IADD R10, R10, 0x1, R9 ;  /* 0x000000010a0a7824 */ /* 0x000fe200078e0209 */
[----:B------:R-:W-:-:S02]  /*2020*/  ISETP.GT.U32.AND P0, PT, R0, 0x1f, PT ;  /* 0x0000001f0000780c */ /* 0x000fc40003f04070 */
[----:B------:R-:W-:Y:S01]  /*2030*/  SEL R55, R9, R55, !P2 ;  /* 0x0000003709377207 */ /* 0x000fe20005000000 */
[----:B------:R-:W-:Y:S01]  /*2040*/  IMAD.IADD R11, R11, 0x1, R10 ;  /* 0x000000010b0b7824 */ /* 0x000fe200078e020a */
[----:B------:R-:W-:Y:S02]  /*2050*/  ISETP.GT.U32.OR P2, PT, R0, 0x1f, P1 ;  /* 0x0000001f0000780c */ /* 0x000fe40000f44470 */
[----:B------:R-:W-:Y:S02]  /*2060*/  SEL R4, R125, RZ, P1 ;  /* 0x000000ff7d047207 */ /* 0x000fe40000800000 */
[----:B------:R-:W-:-:S05]  /*2070*/  SEL R55, R10, R55, !P3 ;  /* 0x000000370a377207 */ /* 0x000fca0005800000 */
[----:B------:R-:W-:Y:S01]  /*2080*/  @P0 IMAD.IADD R125, R55, 0x1, R4 ;  /* 0x00000001377d0824 */ /* 0x000fe200078e0204 */
[----:B------:R-:W-:-:S03]  /*2090*/  ISETP.NE.AND P0, PT, R0, RZ, PT ;  /* 0x000000ff0000720c */ /* 0x000fc60003f05270 */
[----:B------:R-:W-:-:S05]  /*20a0*/  @!P2 IMAD.U32 R125, R11, 0x10000, RZ ;  /* 0x000100000b7da824 */ /* 0x000fca00078e00ff */
[----:B------:R-:W-:Y:S01]  /*20b0*/  @!P2 STS [UR4+0x8428], R125 ;  /* 0x0084287dff00a988 */ /* 0x000fe20008000804 */
[----:B------:R-:W-:Y:S06]  /*20c0*/  BAR.SYNC.DEFER_BLOCKING 0x0 ;  /* 0x0000000000007b1d */ /* 0x000fec0000010000 */
[----:B------:R-:W0:Y:S02]  /*20d0*/  LDS R4, [UR4+0x8428] ;  /* 0x00842804ff047984 */ /* 0x000e240008000800 */
[----:B0-----:R-:W-:-:S05]  /*20e0*/  SEL R4, R4, RZ, P0 ;  /* 0x000000ff04047207 */ /* 0x001fca0000000000 */
[----:B------:R-:W-:-:S04]  /*20f0*/  IMAD.IADD R4, R4, 0x1, R125 ;  /* 0x0000000104047824 */ /* 0x000fc800078e027d */
[--C-:B------:R-:W-:Y:S01]  /*2100*/  IMAD.IADD R92, R92, 0x1, R4.reuse ;  /* 0x000000015c5c7824 */ /* 0x100fe200078e0204 */
[----:B------:R-:W-:Y:S01]  /*2110*/  STS [R51], R4 ;  /* 0x0000000433007388 */ /* 0x000fe20000000800 */
[--C-:B------:R-:W-:Y:S02]  /*2120*/  IMAD.IADD R6, R93, 0x1, R4.reuse ;  /* 0x000000015d067824 */ /* 0x100fe400078e0204 */
[--C-:B------:R-:W-:Y:S01]  /*2130*/  IMAD.IADD R94, R94, 0x1, R4.reuse ;  /* 0x000000015e5e7824 */ /* 0x100fe200078e0204 */
[----:B------:R-:W-:Y:S01]  /*2140*/  STS [R51+0x4], R92 ;  /* 0x0000045c33007388 */ /* 0x000fe20000000800 */
[--C-:B------:R-:W-:Y:S02]  /*2150*/  IMAD.IADD R8, R95, 0x1, R4.reuse ;  /* 0x000000015f087824 */ /* 0x100fe400078e0204 */
[--C-:B------:R-:W-:Y:S01]  /*2160*/  IMAD.IADD R96, R96, 0x1, R4.reuse ;  /* 0x0000000160607824 */ /* 0x100fe200078e0204 */
[----:B------:R-:W-:Y:S01]  /*2170*/  STS [R51+0x8], R6 ;  /* 0x0000080633007388 */ /* 0x000fe20000000800 */
[----:B------:R-:W-:-:S02]  /*2180*/  IMAD.IADD R10, R97, 0x1, R4 ;  /* 0x00000001610a7824 */ /* 0x000fc400078e0204 */
[--C-:B------:R-:W-:Y:S01]  /*2190*/  IMAD.IADD R98, R98, 0x1, R4.reuse ;  /* 0x0000000162627824 */ /* 0x100fe200078e0204 */
[----:B------:R-:W-:Y:S01]  /*21a0*/  STS [R51+0xc], R94 ;  /* 0x00000c5e33007388 */ /* 0x000fe20000000800 */
        /* <DEDUP_REMOVED lines=36> */
[----:B------:R-:W-:-:S03]  /*23f0*/  IMAD.IADD R150, R123, 0x1, R4 ;  /* 0x000000017b967824 */ /* 0x000fc600078e0204 */
[----:B------:R-:W-:Y:S04]  /*2400*/  STS [R51+0x40], R134 ;  /* 0x0000408633007388 */ /* 0x000fe80000000800 */
        /* <DEDUP_REMOVED lines=15> */
[----:B------:R-:W-:Y:S01]  /*2500*/  STS [R51+0x80], R150 ;  /* 0x0000809633007388 */ /* 0x000fe20000000800 */
[----:B------:R-:W-:Y:S06]  /*2510*/  BAR.SYNC.DEFER_BLOCKING 0x0 ;  /* 0x0000000000007b1d */ /* 0x000fec0000010000 */
[----:B------:R-:W0:Y:S04]  /*2520*/  LDS.U16 R5, [R54] ;  /* 0x0000000036057984 */ /* 0x000e280000000400 */
[----:B------:R-:W1:Y:S04]  /*2530*/  LDS.U16 R56, [R56] ;  /* 0x0000000038387984 */ /* 0x000e680000000400 */
[----:B------:R-:W2:Y:S04]  /*2540*/  LDS.U16 R58, [R58] ;  /* 0x000000003a3a7984 */ /* 0x000ea80000000400 */
[----:B------:R-:W3:Y:S04]  /*2550*/  LDS.U16 R60, [R60] ;  /* 0x000000003c3c7984 */ /* 0x000ee80000000400 */
[----:B------:R-:W4:Y:S04]  /*2560*/  LDS.U16 R62, [R62] ;  /* 0x000000003e3e7984 */ /* 0x000f280000000400 */
[----:B------:R-:W4:Y:S04]  /*2570*/  LDS.U16 R64, [R64] ;  /* 0x0000000040407984 */ /* 0x000f280000000400 */
[----:B------:R-:W4:Y:S04]  /*2580*/  LDS.U16 R66, [R66] ;  /* 0x0000000042427984 */ /* 0x000f280000000400 */
[----:B------:R-:W4:Y:S04]  /*2590*/  LDS.U16 R68, [R68] ;  /* 0x0000000044447984 */ /* 0x000f280000000400 */
[----:B------:R-:W4:Y:S04]  /*25a0*/  LDS.U16 R70, [R70] ;  /* 0x0000000046467984 */ /* 0x000f280000000400 */
[----:B------:R-:W4:Y:S04]  /*25b0*/  LDS.U16 R72, [R72] ;  /* 0x0000000048487984 */ /* 0x000f280000000400 */
[----:B------:R-:W4:Y:S01]  /*25c0*/  LDS.U16 R74, [R74] ;  /* 0x000000004a4a7984 */ /* 0x000f220000000400 */
[----:B0-----:R-:W-:-:S03]  /*25d0*/  IMAD.IADD R5, R52, 0x1, R5 ;  /* 0x0000000134057824 */ /* 0x001fc600078e0205 */
[----:B------:R-:W0:Y:S01]  /*25e0*/  LDS.U16 R76, [R76] ;  /* 0x000000004c4c7984 */ /* 0x000e220000000400 */
[----:B-1----:R-:W-:-:S03]  /*25f0*/  IMAD.IADD R56, R57, 0x1, R56 ;  /* 0x0000000139387824 */ /* 0x002fc600078e0238 */
[----:B------:R-:W1:Y:S01]  /*2600*/  LDS.U16 R78, [R78] ;  /* 0x000000004e4e7984 */ /* 0x000e620000000400 */
[----:B--2---:R-:W-:-:S03]  /*2610*/  IMAD.IADD R58, R59, 0x1, R58 ;  /* 0x000000013b3a7824 */ /* 0x004fc600078e023a */
[----:B------:R-:W2:Y:S01]  /*2620*/  LDS.U16 R80, [R80] ;  /* 0x0000000050507984 */ /* 0x000ea20000000400 */
[----:B---3--:R-:W-:-:S03]  /*2630*/  IMAD.IADD R60, R61, 0x1, R60 ;  /* 0x000000013d3c7824 */ /* 0x008fc600078e023c */
[----:B------:R-:W3:Y:S01]  /*2640*/  LDS.U16 R82, [R82] ;  /* 0x0000000052527984 */ /* 0x000ee20000000400 */
[----:B----4-:R-:W-:-:S03]  /*2650*/  IMAD.IADD R62, R63, 0x1, R62 ;  /* 0x000000013f3e7824 */ /* 0x010fc600078e023e */
[----:B------:R-:W4:Y:S01]  /*2660*/  LDS.U16 R84, [R84] ;  /* 0x0000000054547984 */ /* 0x000f220000000400 */
[----:B------:R-:W-:-:S03]  /*2670*/  IMAD.IADD R64, R65, 0x1, R64 ;  /* 0x0000000141407824 */ /* 0x000fc600078e0240 */
[----:B------:R-:W4:Y:S01]  /*2680*/  LDS.U16 R86, [R86] ;  /* 0x0000000056567984 */ /* 0x000f220000000400 */
[----:B------:R-:W-:-:S03]  /*2690*/  IMAD.IADD R66, R67, 0x1, R66 ;  /* 0x0000000143427824 */ /* 0x000fc600078e0242 */
[----:B------:R-:W4:Y:S01]  /*26a0*/  LDS.U16 R88, [R88] ;  /* 0x0000000058587984 */ /* 0x000f220000000400 */
[----:B------:R-:W-:-:S03]  /*26b0*/  IMAD.IADD R68, R69, 0x1, R68 ;  /* 0x0000000145447824 */ /* 0x000fc600078e0244 */
[----:B------:R-:W4:Y:S01]  /*26c0*/  LDS.U16 R90, [R90] ;  /* 0x000000005a5a7984 */ /* 0x000f220000000400 */
[----:B------:R-:W-:Y:S02]  /*26d0*/  IMAD.IADD R70, R71, 0x1, R70 ;  /* 0x0000000147467824 */ /* 0x000fe400078e0246 */
[----:B------:R-:W-:Y:S02]  /*26e0*/  IMAD.IADD R72, R73, 0x1, R72 ;  /* 0x0000000149487824 */ /* 0x000fe400078e0248 */
[----:B------:R-:W-:Y:S02]  /*26f0*/  IMAD.IADD R74, R75, 0x1, R74 ;  /* 0x000000014b4a7824 */ /* 0x000fe400078e024a */
[----:B0-----:R-:W-:Y:S02]  /*2700*/  IMAD.IADD R76, R77, 0x1, R76 ;  /* 0x000000014d4c7824 */ /* 0x001fe400078e024c */
[----:B-1----:R-:W-:Y:S02]  /*2710*/  IMAD.IADD R78, R79, 0x1, R78 ;  /* 0x000000014f4e7824 */ /* 0x002fe400078e024e */
[----:B--2---:R-:W-:-:S02]  /*2720*/  IMAD.IADD R80, R81, 0x1, R80 ;  /* 0x0000000151507824 */ /* 0x004fc400078e0250 */
[----:B---3--:R-:W-:Y:S02]  /*2730*/  IMAD.IADD R82, R83, 0x1, R82 ;  /* 0x0000000153527824 */ /* 0x008fe400078e0252 */
[----:B----4-:R-:W-:Y:S02]  /*2740*/  IMAD.IADD R84, R85, 0x1, R84 ;  /* 0x0000000155547824 */ /* 0x010fe400078e0254 */
[----:B------:R-:W-:Y:S02]  /*2750*/  IMAD.IADD R86, R87, 0x1, R86 ;  /* 0x0000000157567824 */ /* 0x000fe400078e0256 */
[----:B------:R-:W-:Y:S02]  /*2760*/  IMAD.IADD R88, R89, 0x1, R88 ;  /* 0x0000000159587824 */ /* 0x000fe400078e0258 */
[----:B------:R-:W-:Y:S01]  /*2770*/  IMAD.IADD R90, R91, 0x1, R90 ;  /* 0x000000015b5a7824 */ /* 0x000fe200078e025a */
[----:B------:R-:W-:Y:S06]  /*2780*/  BAR.SYNC.DEFER_BLOCKING 0x0 ;  /* 0x0000000000007b1d */ /* 0x000fec0000010000 */
[----:B------:R-:W-:Y:S05]  /*2790*/  BRA.U UP0, `(.L_x_221) ;  /* 0x0000000500987547 */ /* 0x000fea000b800000 */
[----:B------:R-:W-:Y:S01]  /*27a0*/  LEA R4, R5, UR4, 0x2 ;  /* 0x0000000405047c11 */ /* 0x000fe2000f8e10ff */
[----:B------:R-:W-:Y:S01]  /*27b0*/  UIADD3 UR7, UPT, UPT, UR7, 0x6, URZ ;  /* 0x0000000607077890 */ /* 0x000fe2000fffe0ff */
[----:B------:R-:W-:Y:S01]  /*27c0*/  LEA R5, R56, UR4, 0x2 ;  /* 0x0000000438057c11 */ /* 0x000fe2000f8e10ff */
[----:B------:R-:W-:Y:S01]  /*27d0*/  UIADD3 UR5, UPT, UPT, UR5, -0x6, URZ ;  /* 0xfffffffa05057890 */ /* 0x000fe2000fffe0ff */
[----:B------:R-:W-:Y:S01]  /*27e0*/  LEA R6, R58, UR4, 0x2 ;  /* 0x000000043a067c11 */ /* 0x000fe2000f8e10ff */
[----:B------:R1:W-:Y:S01]  /*27f0*/  STS [R4], R29 ;  /* 0x0000001d04007388 */ /* 0x0003e20000000800 */
[----:B------:R-:W-:Y:S02]  /*2800*/  LEA R7, R60, UR4, 0x2 ;  /* 0x000000043c077c11 */ /* 0x000fe4000f8e10ff */
[----:B------:R-:W-:Y:S01]  /*2810*/  LEA R8, R62, UR4, 0x2 ;  /* 0x000000043e087c11 */ /* 0x000fe2000f8e10ff */
[----:B------:R1:W-:Y:S01]  /*2820*/  STS [R5], R30 ;  /* 0x0000001e05007388 */ /* 0x0003e20000000800 */
[----:B------:R-:W-:-:S02]  /*2830*/  LEA R9, R64, UR4, 0x2 ;  /* 0x0000000440097c11 */ /* 0x000fc4000f8e10ff */
[----:B------:R-:W-:Y:S01]  /*2840*/  LEA R10, R66, UR4, 0x2 ;  /* 0x00000004420a7c11 */ /* 0x000fe2000f8e10ff */
[----:B------:R1:W-:Y:S01]  /*2850*/  STS [R6], R31 ;  /* 0x0000001f06007388 */ /* 0x0003e20000000800 */
[----:B------:R-:W-:Y:S02]  /*2860*/  LEA R11, R68, UR4, 0x2 ;  /* 0x00000004440b7c11 */ /* 0x000fe4000f8e10ff */
        /* <DEDUP_REMOVED lines=16> */
[----:B------:R1:W-:Y:S04]  /*2970*/  STS [R52], R37 ;  /* 0x0000002534007388 */ /* 0x0003e80000000800 */
        /* <DEDUP_REMOVED lines=9> */
[----:B------:R1:W-:Y:S01]  /*2a10*/  STS [R64], R49 ;  /* 0x0000003140007388 */ /* 0x0003e20000000800 */
[----:B------:R-:W-:Y:S06]  /*2a20*/  BAR.SYNC.DEFER_BLOCKING 0x0 ;  /* 0x0000000000007b1d */ /* 0x000fec0000010000 */
[----:B------:R1:W2:Y:S04]  /*2a30*/  LDS R29, [R53] ;  /* 0x00000000351d7984 */ /* 0x0002a80000000800 */
[----:B------:R1:W3:Y:S04]  /*2a40*/  LDS R30, [R53+0x4] ;  /* 0x00000400351e7984 */ /* 0x0002e80000000800 */
[----:B------:R1:W4:Y:S04]  /*2a50*/  LDS R31, [R53+0x8] ;  /* 0x00000800351f7984 */ /* 0x0003280000000800 */
[----:B------:R1:W0:Y:S04]  /*2a60*/  LDS R32, [R53+0xc] ;  /* 0x00000c0035207984 */ /* 0x0002280000000800 */
        /* <DEDUP_REMOVED lines=14> */
[----:B------:R1:W0:Y:S01]  /*2b50*/  LDS R49, [R53+0x48] ;  /* 0x0000480035317984 */ /* 0x0002220000000800 */
[----:B------:R-:W-:Y:S06]  /*2b60*/  BAR.SYNC.DEFER_BLOCKING 0x0 ;  /* 0x0000000000007b1d */ /* 0x000fec0000010000 */
[----:B-----5:R1:W-:Y:S04]  /*2b70*/  STS [R4], R2 ;  /* 0x0000000204007388 */ /* 0x0203e80000000800 */
        /* <DEDUP_REMOVED lines=19> */
[----:B------:R1:W0:Y:S04]  /*2cb0*/  LDS R2, [R53] ;  /* 0x0000000035027984 */ /* 0x0002280000000800 */
        /* <DEDUP_REMOVED lines=19> */
[----:B--234-:R-:W-:Y:S05]  /*2df0*/  BRA `(.L_x_222) ;  /* 0xffffffdc00587947 */ /* 0x01cfea000383ffff */
.L_x_221:
[----:B------:R-:W-:Y:S01]  /*2e00*/  LEA R5, R5, UR4, 0x2 ;  /* 0x0000000405057c11 */ /* 0x000fe2000f8e10ff */
[----:B------:R-:W-:Y:S01]  /*2e10*/  IMAD R53, R0, -0x48, R53 ;  /* 0xffffffb800357824 */ /* 0x000fe200078e0235 */
[----:B------:R-:W-:Y:S01]  /*2e20*/  LEA R56, R56, UR4, 0x2 ;  /* 0x0000000438387c11 */ /* 0x000fe2000f8e10ff */
[----:B------:R-:W0:Y:S01]  /*2e30*/  LDCU.64 UR6, c[0x0][0x3a0] ;  /* 0x00007400ff0677ac */ /* 0x000e220008000a00 */
[----:B------:R-:W-:Y:S01]  /*2e40*/  LEA R58, R58, UR4, 0x2 ;  /* 0x000000043a3a7c11 */ /* 0x000fe2000f8e10ff */
[----:B------:R-:W-:Y:S01]  /*2e50*/  STS [R5], R29 ;  /* 0x0000001d05007388 */ /* 0x000fe20000000800 */
[----:B------:R-:W-:Y:S02]  /*2e60*/  LEA R60, R60, UR4, 0x2 ;  /* 0x000000043c3c7c11 */ /* 0x000fe4000f8e10ff */
[----:B------:R-:W-:Y:S01]  /*2e70*/  LEA R62, R62, UR4, 0x2 ;  /* 0x000000043e3e7c11 */ /* 0x000fe2000f8e10ff */
[----:B------:R-:W-:Y:S01]  /*2e80*/  STS [R56], R30 ;  /* 0x0000001e38007388 */ /* 0x000fe20000000800 */
[----:B------:R-:W-:-:S02]  /*2e90*/  LEA R64, R64, UR4, 0x2 ;  /* 0x0000000440407c11 */ /* 0x000fc4000f8e10ff */
[----:B------:R-:W-:Y:S01]  /*2ea0*/  LEA R66, R66, UR4, 0x2 ;  /* 0x0000000442427c11 */ /* 0x000fe2000f8e10ff */
[----:B------:R-:W-:Y:S01]  /*2eb0*/  STS [R58], R31 ;  /* 0x0000001f3a007388 */ /* 0x000fe20000000800 */
[----:B------:R-:W-:Y:S02]  /*2ec0*/  LEA R68, R68, UR4, 0x2 ;  /* 0x0000000444447c11 */ /* 0x000fe4000f8e10ff */
[----:B------:R-:W-:Y:S01]  /*2ed0*/  LEA R70, R70, UR4, 0x2 ;  /* 0x0000000446467c11 */ /* 0x000fe2000f8e10ff */
[----:B------:R-:W-:Y:S01]  /*2ee0*/  STS [R60], R32 ;  /* 0x000000203c007388 */ /* 0x000fe20000000800 */
[----:B------:R-:W-:Y:S02]  /*2ef0*/  LEA R72, R72, UR4, 0x2 ;  /* 0x0000000448487c11 */ /* 0x000fe4000f8e10ff */
[----:B------:R-:W-:Y:S01]  /*2f00*/  LEA R74, R74, UR4, 0x2 ;  /* 0x000000044a4a7c11 */ /* 0x000fe2000f8e10ff */
[----:B------:R-:W-:Y:S01]  /*2f10*/  STS [R62], R33 ;  /* 0x000000213e007388 */ /* 0x000fe20000000800 */
[----:B------:R-:W-:Y:S01]  /*2f20*/  LEA R76, R76, UR4, 0x2 ;  /* 0x000000044c4c7c11 */ /* 0x000fe2000f8e10ff */
[----:B0-----:R-:W-:Y:S01]  /*2f30*/  IMAD.U32 R4, RZ, RZ, UR7 ;  /* 0x00000007ff047e24 */ /* 0x001fe2000f8e00ff */
        /* <DEDUP_REMOVED lines=11> */
[----:B------:R-:W-:-:S03]  /*2ff0*/  ISETP.LT.U32.AND P2, PT, R0, UR6, PT ;  /* 0x0000000600007c0c */ /* 0x000fc6000bf41070 */
[----:B------:R-:W-:Y:S01]  /*3000*/  STS [R72], R38 ;  /* 0x0000002648007388 */ /* 0x000fe20000000800 */
[----:B------:R-:W-:-:S03]  /*3010*/  ISETP.GT.U32.AND.EX P2, PT, R4, RZ, PT, P2 ;  /* 0x000000ff0400720c */ /* 0x000fc60003f44120 */
[----:B------:R-:W-:Y:S04]  /*3020*/  STS [R74], R39 ;  /* 0x000000274a007388 */ /* 0x000fe80000000800 */
[----:B------:R-:W-:Y:S04]  /*3030*/  STS [R76], R40 ;  /* 0x000000284c007388 */ /* 0x000fe80000000800 */
[----:B------:R-:W-:Y:S04]  /*3040*/  STS [R78], R41 ;  /* 0x000000294e007388 */ /* 0x000fe80000000800 */
[----:B------:R-:W-:Y:S04]  /*3050*/  STS [R80], R43 ;  /* 0x0000002b50007388 */ /* 0x000fe80000000800 */
[----:B------:R-:W-:Y:S04]  /*3060*/  STS [R47], R44 ;  /* 0x0000002c2f007388 */ /* 0x000fe80000000800 */
[----:B------:R-:W-:Y:S04]  /*3070*/  STS [R84], R45 ;  /* 0x0000002d54007388 */ /* 0x000fe80000000800 */
[----:B------:R-:W-:Y:S04]  /*3080*/  STS [R51], R46 ;  /* 0x0000002e33007388 */ /* 0x000fe80000000800 */
[----:B------:R-:W-:Y:S04]  /*3090*/  STS [R88], R48 ;  /* 0x0000003058007388 */ /* 0x000fe80000000800 */
[----:B------:R-:W-:Y:S01]  /*30a0*/  STS [R90], R49 ;  /* 0x000000315a007388 */ /* 0x000fe20000000800 */
[----:B------:R-:W-:Y:S06]  /*30b0*/  BAR.SYNC.DEFER_BLOCKING 0x0 ;  /* 0x0000000000007b1d */ /* 0x000fec0000010000 */
[----:B------:R-:W0:Y:S04]  /*30c0*/  LDS R6, [R53] ;  /* 0x0000000035067984 */ /* 0x000e280000000800 */
[----:B------:R-:W1:Y:S04]  /*30d0*/  LDS R7, [R53+0x400] ;  /* 0x0004000035077984 */ /* 0x000e680000000800 */
[----:B------:R-:W2:Y:S04]  /*30e0*/  LDS R8, [R53+0x800] ;  /* 0x0008000035087984 */ /* 0x000ea80000000800 */
[----:B------:R-:W-:Y:S04]  /*30f0*/  LDS R9, [R53+0xc00] ;  /* 0x000c000035097984 */ /* 0x000fe80000000800 */
[----:B------:R-:W-:Y:S04]  /*3100*/  LDS R10, [R53+0x1000] ;  /* 0x00100000350a7984 */ /* 0x000fe80000000800 */
[----:B------:R-:W-:Y:S04]  /*3110*/  LDS R11, [R53+0x1400] ;  /* 0x00140000350b7984 */ /* 0x000fe80000000800 */
[----:B------:R-:W3:Y:S04]  /*3120*/  LDS R29, [R53+0x1800] ;  /* 0x00180000351d7984 */ /* 0x000ee80000000800 */
[----:B------:R-:W-:Y:S04]  /*3130*/  LDS R30, [R53+0x1c00] ;  /* 0x001c0000351e7984 */ /* 0x000fe80000000800 */
        /* <DEDUP_REMOVED lines=10> */
[----:B------:R-:W-:Y:S01]  /*31e0*/  LDS R41, [R53+0x4800] ;  /* 0x0048000035297984 */ /* 0x000fe20000000800 */
[----:B------:R-:W-:Y:S06]  /*31f0*/  BAR.SYNC.DEFER_BLOCKING 0x0 ;  /* 0x0000000000007b1d */ /* 0x000fec0000010000 */
[----:B-----5:R4:W-:Y:S04]  /*3200*/  STS [R5], R2 ;  /* 0x0000000205007388 */ /* 0x0209e80000000800 */
[----:B------:R0:W-:Y:S04]  /*3210*/  STS [R56], R3 ;  /* 0x0000000338007388 */ /* 0x0001e80000000800 */
[----:B------:R1:W-:Y:S01]  /*3220*/  STS [R58], R12 ;  /* 0x0000000c3a007388 */ /* 0x0003e20000000800 */
[----:B----4-:R-:W4:Y:S03]  /*3230*/  LDC.64 R4, c[0x0][0x398] ;  /* 0x0000e600ff047b82 */ /* 0x010f260000000a00 */
[----:B------:R-:W-:Y:S04]  /*3240*/  STS [R60], R13 ;  /* 0x0000000d3c007388 */ /* 0x000fe80000000800 */
[----:B------:R2:W-:Y:S01]  /*3250*/  STS [R62], R14 ;  /* 0x0000000e3e007388 */ /* 0x0005e20000000800 */
[----:B0-----:R-:W0:Y:S01]  /*3260*/  LDC.64 R2, c[0x0][0x388] ;  /* 0x0000e200ff027b82 */ /* 0x001e220000000a00 */
[----:B-1----:R-:W-:-:S02]  /*3270*/  VIADD R12, R0, 0x100 ;  /* 0x00000100000c7836 */ /* 0x002fc40000000000 */
[----:B------:R-:W-:Y:S04]  /*3280*/  STS [R64], R15 ;  /* 0x0000000f40007388 */ /* 0x000fe80000000800 */
[----:B------:R1:W-:Y:S01]  /*3290*/  STS [R66], R16 ;  /* 0x0000001042007388 */ /* 0x0003e20000000800 */
[----:B------:R-:W-:Y:S01]  /*32a0*/  ISETP.LT.U32.AND P4, PT, R12, UR6, PT ;  /* 0x000000060c007c0c */ /* 0x000fe2000bf81070 */
[C---:B--2---:R-:W-:Y:S01]  /*32b0*/  VIADD R14, R0.reuse, 0x200 ;  /* 0x00000200000e7836 */ /* 0x044fe20000000000 */
[----:B------:R-:W-:Y:S01]  /*32c0*/  LOP3.LUT R12, R0, 0x400, RZ, 0xfc, !PT ;  /* 0x00000400000c7812 */ /* 0x000fe200078efcff */
[----:B------:R-:W-:Y:S03]  /*32d0*/  STS [R68], R17 ;  /* 0x0000001144007388 */ /* 0x000fe60000000800 */
[----:B------:R-:W-:Y:S01]  /*32e0*/  ISETP.LT.U32.AND P3, PT, R14, UR6, PT ;  /* 0x000000060e007c0c */ /* 0x000fe2000bf61070 */
[----:B------:R-:W-:Y:S01]  /*32f0*/  STS [R70], R18 ;  /* 0x0000001246007388 */ /* 0x000fe20000000800 */
[----:B------:R-:W-:Y:S01]  /*3300*/  VIADD R14, R0, 0x500 ;  /* 0x00000500000e7836 */ /* 0x000fe20000000000 */
[----:B------:R-:W-:Y:S01]  /*3310*/  ISETP.LT.U32.AND P0, PT, R12, UR6, PT ;  /* 0x000000060c007c0c */ /* 0x000fe2000bf01070 */
[C---:B-1----:R-:W-:Y:S01]  /*3320*/  VIADD R16, R0.reuse, 0x300 ;  /* 0x0000030000107836 */ /* 0x042fe20000000000 */
[----:B------:R-:W-:Y:S01]  /*3330*/  STS [R72], R19 ;  /* 0x0000001348007388 */ /* 0x000fe20000000800 */
[----:B------:R-:W-:Y:S01]  /*3340*/  VIADD R12, R0, 0x600 ;  /* 0x00000600000c7836 */ /* 0x000fe20000000000 */
[----:B------:R-:W-:Y:S01]  /*3350*/  ISETP.LT.U32.AND P1, PT, R14, UR6, PT ;  /* 0x000000060e007c0c */ /* 0x000fe2000bf21070 */
[----:B------:R-:W-:Y:S01]  /*3360*/  IMAD.U32 R14, RZ, RZ, UR7 ;  /* 0x00000007ff0e7e24 */ /* 0x000fe2000f8e00ff */
[----:B------:R-:W-:Y:S01]  /*3370*/  STS [R74], R20 ;  /* 0x000000144a007388 */ /* 0x000fe20000000800 */
[----:B------:R-:W-:Y:S01]  /*3380*/  ISETP.LT.U32.AND P5, PT, R16, UR6, PT ;  /* 0x0000000610007c0c */ /* 0x000fe2000bfa1070 */
[----:B------:R-:W-:Y:S01]  /*3390*/  IMAD.U32 R16, RZ, RZ, UR7 ;  /* 0x00000007ff107e24 */ /* 0x000fe2000f8e00ff */
[----:B------:R-:W-:Y:S01]  /*33a0*/  ISETP.LT.U32.AND P6, PT, R12, UR6, PT ;  /* 0x000000060c007c0c */ /* 0x000fe2000bfc1070 */
[----:B------:R-:W-:Y:S01]  /*33b0*/  STS [R76], R21 ;  /* 0x000000154c007388 */ /* 0x000fe20000000800 */
[----:B0-----:R-:W-:Y:S01]  /*33c0*/  IMAD.WIDE.U32 R2, R0, 0x4, R2 ;  /* 0x0000000400027825 */ /* 0x001fe200078e0002 */
[----:B------:R-:W-:-:S02]  /*33d0*/  ISETP.GT.U32.AND.EX P3, PT, R14, RZ, PT, P3 ;  /* 0x000000ff0e00720c */ /* 0x000fc40003f64130 */
[----:B------:R-:W-:Y:S01]  /*33e0*/  STS [R78], R22 ;  /* 0x000000164e007388 */ /* 0x000fe20000000800 */
[----:B------:R-:W-:Y:S01]  /*33f0*/  ISETP.GT.U32.AND.EX P4, PT, R16, RZ, PT, P4 ;  /* 0x000000ff1000720c */ /* 0x000fe20003f84140 */
[----:B----4-:R-:W-:Y:S02]  /*3400*/  IMAD.WIDE.U32 R4, R0, 0x4, R4 ;  /* 0x0000000400047825 */ /* 0x010fe400078e0004 */
[----:B------:R0:W-:Y:S02]  /*3410*/  STS [R80], R23 ;  /* 0x0000001750007388 */ /* 0x0001e40000000800 */
[----:B------:R-:W-:Y:S02]  /*3420*/  IMAD.U32 R12, RZ, RZ, UR7 ;  /* 0x00000007ff0c7e24 */ /* 0x000fe4000f8e00ff */
[----:B------:R-:W-:Y:S03]  /*3430*/  STS [R47], R24 ;  /* 0x000000182f007388 */ /* 0x000fe60000000800 */
[----:B------:R-:W-:Y:S01]  /*3440*/  ISETP.GT.U32.AND.EX P5, PT, R12, RZ, PT, P5 ;  /* 0x000000ff0c00720c */ /* 0x000fe20003fa4150 */
[----:B------:R1:W-:Y:S01]  /*3450*/  STS [R84], R25 ;  /* 0x0000001954007388 */ /* 0x0003e20000000800 */
[----:B0-----:R-:W-:Y:S01]  /*3460*/  @P2 LOP3.LUT R23, R6, 0x80000000, RZ, 0x3c, !PT ;  /* 0x8000000006172812 */ /* 0x001fe200078e3cff */
[----:B------:R-:W-:-:S02]  /*3470*/  VIADD R6, R0, 0x700 ;  /* 0x0000070000067836 */ /* 0x000fc40000000000 */
[----:B------:R-:W-:Y:S04]  /*3480*/  STS [R51], R26 ;  /* 0x0000001a33007388 */ /* 0x000fe80000000800 */
[----:B------:R0:W-:Y:S01]  /*3490*/  STS [R88], R27 ;  /* 0x0000001b58007388 */ /* 0x0001e20000000800 */
[----:B-1----:R-:W-:-:S03]  /*34a0*/  @P4 LOP3.LUT R25, R7, 0x80000000, RZ, 0x3c, !PT ;  /* 0x8000000007194812 */ /* 0x002fc600078e3cff */
[----:B------:R-:W-:Y:S01]  /*34b0*/  STS [R90], R28 ;  /* 0x0000001c5a007388 */ /* 0x000fe20000000800 */
[----:B------:R-:W-:Y:S01]  /*34c0*/  BAR.SYNC.DEFER_BLOCKING 0x0 ;  /* 0x0000000000007b1d */ /* 0x000fe20000010000 */
[----:B0-----:R-:W-:Y:S01]  /*34d0*/  @P3 LOP3.LUT R27, R8, 0x80000000, RZ, 0x3c, !PT ;  /* 0x80000000081b3812 */ /* 0x001fe200078e3cff */
[----:B------:R-:W-:-:S05]  /*34e0*/  IMAD.U32 R8, RZ, RZ, UR7 ;  /* 0x00000007ff087e24 */ /* 0x000fca000f8e00ff */
[C---:B------:R-:W-:Y:S02]  /*34f0*/  ISETP.GT.U32.AND.EX P1, PT, R8.reuse, RZ, PT, P1 ;  /* 0x000000ff0800720c */ /* 0x040fe40003f24110 */
[----:B------:R-:W-:-:S13]  /*3500*/  ISETP.GT.U32.AND.EX P6, PT, R8, RZ, PT, P6 ;  /* 0x000000ff0800720c */ /* 0x000fda0003fc4160 */
[----:B---3--:R-:W-:Y:S01]  /*3510*/  @P6 LOP3.LUT R29, R29, 0x80000000, RZ, 0x3c, !PT ;  /* 0x800000001d1d6812 */ /* 0x008fe200078e3cff */
[----:B------:R-:W0:Y:S04]  /*3520*/  @P2 LDS R43, [R53] ;  /* 0x00000000352b2984 */ /* 0x000e280000000800 */
[----:B------:R-:W1:Y:S04]  /*3530*/  LDS R13, [R53+0x400] ;  /* 0x00040000350d7984 */ /* 0x000e680000000800 */
[----:B------:R-:W2:Y:S04]  /*3540*/  LDS R15, [R53+0x800] ;  /* 0x00080000350f7984 */ /* 0x000ea80000000800 */
[----:B------:R-:W3:Y:S04]  /*3550*/  LDS R17, [R53+0xc00] ;  /* 0x000c000035117984 */ /* 0x000ee80000000800 */
[----:B------:R-:W4:Y:S04]  /*3560*/  LDS R19, [R53+0x1000] ;  /* 0x0010000035137984 */ /* 0x000f280000000800 */
[----:B------:R-:W-:Y:S04]  /*3570*/  @P2 STG.E desc[UR8][R2.64], R23 ;  /* 0x0000001702002986 */ /* 0x000fe8000c101908 */
[----:B------:R-:W4:Y:S04]  /*3580*/  LDS R21, [R53+0x1400] ;  /* 0x0014000035157984 */ /* 0x000f280000000800 */
[----:B------:R-:W4:Y:S04]  /*3590*/  LDS R7, [R53+0x1800] ;  /* 0x0018000035077984 */ /* 0x000f280000000800 */
[----:B------:R-:W4:Y:S04]  /*35a0*/  LDS R23, [R53+0x1c00] ;  /* 0x001c000035177984 */ /* 0x000f280000000800 */
[----:B0-----:R0:W-:Y:S01]  /*35b0*/  @P2 STG.E desc[UR8][R4.64], R43 ;  /* 0x0000002b04002986 */ /* 0x0011e2000c101908 */
[----:B------:R-:W-:Y:S01]  /*35c0*/  ISETP.LT.U32.AND P2, PT, R6, UR6, PT ;  /* 0x0000000606007c0c */ /* 0x000fe2000bf41070 */
[----:B------:R-:W-:-:S02]  /*35d0*/  IMAD.U32 R6, RZ, RZ, UR7 ;  /* 0x00000007ff067e24 */ /* 0x000fc4000f8e00ff */
[----:B------:R2:W-:Y:S01]  /*35e0*/  @P4 STG.E desc[UR8][R2.64+0x400], R25 ;  /* 0x0004001902004986 */ /* 0x0005e2000c101908 */
[----:B------:R-:W-:Y:S02]  /*35f0*/  ISETP.GT.U32.AND.EX P2, PT, R8, RZ, PT, P2 ;  /* 0x000000ff0800720c */ /* 0x000fe40003f44120 */
[----:B------:R-:W-:Y:S01]  /*3600*/  ISETP.GT.U32.AND.EX P0, PT, R6, RZ, PT, P0 ;  /* 0x000000ff0600720c */ /* 0x000fe20003f04100 */
[----:B-1----:R-:W-:Y:S01]  /*3610*/  @P4 STG.E desc[UR8][R4.64+0x400], R13 ;  /* 0x0004000d04004986 */ /* 0x002fe2000c101908 */
[----:B------:R-:W-:Y:S02]  /*3620*/  LOP3.LUT R6, R0, 0x800, RZ, 0xfc, !PT ;  /* 0x0000080000067812 */ /* 0x000fe400078efcff */
[----:B0-----:R-:W-:Y:S01]  /*3630*/  @P5 LOP3.LUT R43, R9, 0x80000000, RZ, 0x3c, !PT ;  /* 0x80000000092b5812 */ /* 0x001fe200078e3cff */
[----:B------:R-:W-:Y:S01]  /*3640*/  @P3 STG.E desc[UR8][R2.64+0x800], R27 ;  /* 0x0008001b02003986 */ /* 0x000fe2000c101908 */
[----:B------:R-:W-:Y:S01]  /*3650*/  ISETP.LT.U32.AND P4, PT, R6, UR6, PT ;  /* 0x0000000606007c0c */ /* 0x000fe2000bf81070 */
[----:B------:R-:W-:-:S02]  /*3660*/  VIADD R6, R0, 0x900 ;  /* 0x0000090000067836 */ /* 0x000fc40000000000 */
[----:B------:R-:W0:Y:S04]  /*3670*/  LDS R9, [R53+0x2000] ;  /* 0x0020000035097984 */ /* 0x000e280000000800 */
[----:B--2---:R-:W-:Y:S01]  /*3680*/  @P0 LOP3.LUT R25, R10, 0x80000000, RZ, 0x3c, !PT ;  /* 0x800000000a190812 */ /* 0x004fe200078e3cff */
[----:B------:R-:W-:Y:S01]  /*3690*/  @P3 STG.E desc[UR8][R4.64+0x800], R15 ;  /* 0x0008000f04003986 */ /* 0x000fe2000c101908 */
[----:B------:R-:W-:Y:S01]  /*36a0*/  ISETP.LT.U32.AND P3, PT, R6, UR6, PT ;  /* 0x0000000606007c0c */ /* 0x000fe2000bf61070 */
[----:B------:R-:W-:Y:S02]  /*36b0*/  VIADD R6, R0, 0xa00 ;  /* 0x00000a0000067836 */ /* 0x000fe40000000000 */
[----:B------:R-:W-:Y:S01]  /*36c0*/  @P5 STG.E desc[UR8][R2.64+0xc00], R43 ;  /* 0x000c002b02005986 */ /* 0x000fe2000c101908 */
[----:B------:R-:W-:Y:S01]  /*36d0*/  ISETP.GT.U32.AND.EX P3, PT, R8, RZ, PT, P3 ;  /* 0x000000ff0800720c */ /* 0x000fe20003f64130 */
[----:B------:R-:W-:-:S02]  /*36e0*/  IMAD.U32 R10, RZ, RZ, UR7 ;  /* 0x00000007ff0a7e24 */ /* 0x000fc4000f8e00ff */
[----:B---3--:R1:W-:Y:S01]  /*36f0*/  @P5 STG.E desc[UR8][R4.64+0xc00], R17 ;  /* 0x000c001104005986 */ /* 0x0083e2000c101908 */
[----:B------:R-:W-:Y:S01]  /*3700*/  ISETP.LT.U32.AND P5, PT, R6, UR6, PT ;  /* 0x0000000606007c0c */ /* 0x000fe2000bfa1070 */
[----:B------:R-:W-:Y:S02]  /*3710*/  VIADD R6, R0, 0xb00 ;  /* 0x00000b0000067836 */ /* 0x000fe40000000000 */
[----:B------:R-:W2:Y:S01]  /*3720*/  LDS R13, [R53+0x2400] ;  /* 0x00240000350d7984 */ /* 0x000ea20000000800 */
[----:B------:R-:W-:-:S03]  /*3730*/  ISETP.GT.U32.AND.EX P5, PT, R8, RZ, PT, P5 ;  /* 0x000000ff0800720c */ /* 0x000fc60003fa4150 */
[----:B------:R-:W-:Y:S04]  /*3740*/  @P0 STG.E desc[UR8][R2.64+0x1000], R25 ;  /* 0x0010001902000986 */ /* 0x000fe8000c101908 */
[----:B----4-:R3:W-:Y:S01]  /*3750*/  @P0 STG.E desc[UR8][R4.64+0x1000], R19 ;  /* 0x0010001304000986 */ /* 0x0107e2000c101908 */
[----:B-1----:R-:W-:Y:S02]  /*3760*/  @P1 LOP3.LUT R17, R11, 0x80000000, RZ, 0x3c, !PT ;  /* 0x800000000b111812 */ /* 0x002fe400078e3cff */
[----:B------:R-:W-:Y:S01]  /*3770*/  ISETP.LT.U32.AND P0, PT, R6, UR6, PT ;  /* 0x0000000606007c0c */ /* 0x000fe2000bf01070 */
[----:B------:R-:W1:Y:S01]  /*3780*/  LDS R11, [R53+0x2800] ;  /* 0x00280000350b7984 */ /* 0x000e620000000800 */
[----:B------:R-:W-:Y:S01]  /*3790*/  IMAD.U32 R6, RZ, RZ, UR7 ;  /* 0x00000007ff067e24 */ /* 0x000fe2000f8e00ff */
[----:B------:R-:W-:-:S02]  /*37a0*/  @P5 LOP3.LUT R33, R33, 0x80000000, RZ, 0x3c, !PT ;  /* 0x8000000021215812 */ /* 0x000fc400078e3cff */
[----:B------:R-:W4:Y:S01]  /*37b0*/  LDS R15, [R53+0x2c00] ;  /* 0x002c0000350f7984 */ /* 0x000f220000000800 */
[----:B------:R-:W-:Y:S02]  /*37c0*/  ISETP.GT.U32.AND.EX P0, PT, R8, RZ, PT, P0 ;  /* 0x000000ff0800720c */ /* 0x000fe40003f04100 */
[----:B------:R-:W-:Y:S01]  /*37d0*/  ISETP.GT.U32.AND.EX P4, PT, R6, RZ, PT, P4 ;  /* 0x000000ff0600720c */ /* 0x000fe20003f84140 */
[----:B------:R-:W-:Y:S01]  /*37e0*/  @P1 STG.E desc[UR8][R2.64+0x1400], R17 ;  /* 0x0014001102001986 */ /* 0x000fe2000c101908 */
[----:B------:R-:W-:Y:S02]  /*37f0*/  LOP3.LUT R6, R0, 0xc00, RZ, 0xfc, !PT ;  /* 0x00000c0000067812 */ /* 0x000fe400078efcff */
[----:B---3--:R-:W-:Y:S01]  /*3800*/  @P2 LOP3.LUT R19, R30, 0x80000000, RZ, 0x3c, !PT ;  /* 0x800000001e132812 */ /* 0x008fe200078e3cff */
[----:B------:R-:W-:Y:S01]  /*3810*/  @P1 STG.E desc[UR8][R4.64+0x1400], R21 ;  /* 0x0014001504001986 */ /* 0x000fe2000c101908 */
[----:B------:R-:W-:Y:S01]  /*3820*/  ISETP.LT.U32.AND P1, PT, R6, UR6, PT ;  /* 0x0000000606007c0c */ /* 0x000fe2000bf21070 */
[----:B------:R-:W-:Y:S01]  /*3830*/  VIADD R6, R0, 0xd00 ;  /* 0x00000d0000067836 */ /* 0x000fe20000000000 */
[----:B------:R-:W-:Y:S01]  /*3840*/  @P3 LOP3.LUT R25, R32, 0x80000000, RZ, 0x3c, !PT ;  /* 0x8000000020193812 */ /* 0x000fe200078e3cff */
[----:B------:R-:W-:Y:S01]  /*3850*/  @P6 STG.E desc[UR8][R2.64+0x1800], R29 ;  /* 0x0018001d02006986 */ /* 0x000fe2000c101908 */
[----:B------:R-:W-:-:S03]  /*3860*/  ISETP.GT.U32.AND.EX P1, PT, R8, RZ, PT, P1 ;  /* 0x000000ff0800720c */ /* 0x000fc60003f24110 */
[----:B------:R-:W-:Y:S01]  /*3870*/  @P6 STG.E desc[UR8][R4.64+0x1800], R7 ;  /* 0x0018000704006986 */ /* 0x000fe2000c101908 */
[----:B------:R-:W-:Y:S01]  /*3880*/  ISETP.LT.U32.AND P6, PT, R6, UR6, PT ;  /* 0x0000000606007c0c */ /* 0x000fe2000bfc1070 */
[----:B------:R-:W-:Y:S01]  /*3890*/  VIADD R6, R0, 0xe00 ;  /* 0x00000e0000067836 */ /* 0x000fe20000000000 */
[----:B------:R-:W-:Y:S01]  /*38a0*/  @P4 LOP3.LUT R31, R31, 0x80000000, RZ, 0x3c, !PT ;  /* 0x800000001f1f4812 */ /* 0x000fe200078e3cff */
[----:B------:R-:W3:Y:S01]  /*38b0*/  LDS R7, [R53+0x3000] ;  /* 0x0030000035077984 */ /* 0x000ee20000000800 */
[----:B------:R-:W-:-:S03]  /*38c0*/  ISETP.GT.U32.AND.EX P6, PT, R10, RZ, PT, P6 ;  /* 0x000000ff0a00720c */ /* 0x000fc60003fc4160 */
[----:B------:R-:W-:Y:S02]  /*38d0*/  @P2 STG.E desc[UR8][R2.64+0x1c00], R19 ;  /* 0x001c001302002986 */ /* 0x000fe4000c101908 */
[----:B------:R-:W-:Y:S02]  /*38e0*/  @P1 LOP3.LUT R35, R35, 0x80000000, RZ, 0x3c, !PT ;  /* 0x8000000023231812 */ /* 0x000fe400078e3cff */
[----:B------:R-:W3:Y:S04]  /*38f0*/  LDS R17, [R53+0x3400] ;  /* 0x0034000035117984 */ /* 0x000ee80000000800 */
[----:B------:R-:W-:Y:S01]  /*3900*/  @P2 STG.E desc[UR8][R4.64+0x1c00], R23 ;  /* 0x001c001704002986 */ /* 0x000fe2000c101908 */
[----:B------:R-:W-:Y:S01]  /*3910*/  ISETP.LT.U32.AND P2, PT, R6, UR6, PT ;  /* 0x0000000606007c0c */ /* 0x000fe2000bf41070 */
[----:B------:R-:W-:-:S02]  /*3920*/  VIADD R6, R0, 0xf00 ;  /* 0x00000f0000067836 */ /* 0x000fc40000000000 */
[----:B------:R-:W-:Y:S01]  /*3930*/  @P4 STG.E desc[UR8][R2.64+0x2000], R31 ;  /* 0x0020001f02004986 */ /* 0x000fe2000c101908 */
[----:B------:R-:W-:-:S03]  /*3940*/  ISETP.GT.U32.AND.EX P2, PT, R12, RZ, PT, P2 ;  /* 0x000000ff0c00720c */ /* 0x000fc60003f44120 */
[----:B------:R-:W3:Y:S04]  /*3950*/  LDS R19, [R53+0x3800] ;  /* 0x0038000035137984 */ /* 0x000ee80000000800 */
[----:B0-----:R-:W-:Y:S01]  /*3960*/  @P4 STG.E desc[UR8][R4.64+0x2000], R9 ;  /* 0x0020000904004986 */ /* 0x001fe2000c101908 */
[----:B------:R-:W-:Y:S02]  /*3970*/  ISETP.LT.U32.AND P4, PT, R6, UR6, PT ;  /* 0x0000000606007c0c */ /* 0x000fe4000bf81070 */
[----:B------:R-:W-:Y:S01]  /*3980*/  LOP3.LUT R6, R0, 0x1000, RZ, 0xfc, !PT ;  /* 0x0000100000067812 */ /* 0x000fe200078efcff */
[----:B------:R-:W0:Y:S02]  /*3990*/  LDS R9, [R53+0x3c00] ;  /* 0x003c000035097984 */ /* 0x000e240000000800 */
[----:B------:R-:W-:-:S02]  /*39a0*/  @P2 LOP3.LUT R37, R37, 0x80000000, RZ, 0x3c, !PT ;  /* 0x8000000025252812 */ /* 0x000fc400078e3cff */
[----:B------:R-:W0:Y:S04]  /*39b0*/  LDS R21, [R53+0x4000] ;  /* 0x0040000035157984 */ /* 0x000e280000000800 */
[----:B------:R-:W0:Y:S04]  /*39c0*/  LDS R23, [R53+0x4400] ;  /* 0x0044000035177984 */ /* 0x000e280000000800 */
[----:B------:R-:W-:Y:S04]  /*39d0*/  @P3 STG.E desc[UR8][R2.64+0x2400], R25 ;  /* 0x0024001902003986 */ /* 0x000fe8000c101908 */
[----:B--2---:R2:W-:Y:S01]  /*39e0*/  @P3 STG.E desc[UR8][R4.64+0x2400], R13 ;  /* 0x0024000d04003986 */ /* 0x0045e2000c101908 */
[----:B------:R-:W-:Y:S01]  /*39f0*/  ISETP.LT.U32.AND P3, PT, R6, UR6, PT ;  /* 0x0000000606007c0c */ /* 0x000fe2000bf61070 */
[----:B------:R-:W-:-:S02]  /*3a00*/  VIADD R6, R0, 0x1100 ;  /* 0x0000110000067836 */ /* 0x000fc40000000000 */
[----:B------:R-:W-:Y:S01]  /*3a10*/  @P5 STG.E desc[UR8][R2.64+0x2800], R33 ;  /* 0x0028002102005986 */ /* 0x000fe2000c101908 */
[----:B------:R-:W-:Y:S01]  /*3a20*/  VIADD R0, R0, 0x1200 ;  /* 0x0000120000007836 */ /* 0x000fe20000000000 */
[----:B------:R-:W-:Y:S02]  /*3a30*/  ISETP.GT.U32.AND.EX P3, PT, R8, RZ, PT, P3 ;  /* 0x000000ff0800720c */ /* 0x000fe40003f64130 */
[----:B-1----:R1:W-:Y:S01]  /*3a40*/  @P5 STG.E desc[UR8][R4.64+0x2800], R11 ;  /* 0x0028000b04005986 */ /* 0x0023e2000c101908 */
[----:B------:R-:W-:Y:S01]  /*3a50*/  ISETP.LT.U32.AND P5, PT, R6, UR6, PT ;  /* 0x0000000606007c0c */ /* 0x000fe2000bfa1070 */
[----:B------:R-:W-:Y:S01]  /*3a60*/  IMAD.U32 R6, RZ, RZ, UR7 ;  /* 0x00000007ff067e24 */ /* 0x000fe2000f8e00ff */
[----:B--2---:R-:W-:-:S04]  /*3a70*/  @P0 LOP3.LUT R13, R34, 0x80000000, RZ, 0x3c, !PT ;  /* 0x80000000220d0812 */ /* 0x004fc800078e3cff */
[----:B------:R-:W-:Y:S01]  /*3a80*/  ISETP.GT.U32.AND.EX P4, PT, R6, RZ, PT, P4 ;  /* 0x000000ff0600720c */ /* 0x000fe20003f84140 */
[----:B------:R2:W-:Y:S03]  /*3a90*/  @P0 STG.E desc[UR8][R2.64+0x2c00], R13 ;  /* 0x002c000d02000986 */ /* 0x0005e6000c101908 */
[----:B------:R-:W-:Y:S01]  /*3aa0*/  @P3 LOP3.LUT R39, R39, 0x80000000, RZ, 0x3c, !PT ;  /* 0x8000000027273812 */ /* 0x000fe200078e3cff */
[----:B----4-:R4:W-:Y:S01]  /*3ab0*/  @P0 STG.E desc[UR8][R4.64+0x2c00], R15 ;  /* 0x002c000f04000986 */ /* 0x0109e2000c101908 */
[----:B------:R-:W-:Y:S01]  /*3ac0*/  ISETP.LT.U32.AND P0, PT, R0, UR6, PT ;  /* 0x0000000600007c0c */ /* 0x000fe2000bf01070 */
[----:B------:R-:W-:Y:S01]  /*3ad0*/  IMAD.U32 R0, RZ, RZ, UR7 ;  /* 0x00000007ff007e24 */ /* 0x000fe2000f8e00ff */
[----:B-1----:R-:W-:Y:S01]  /*3ae0*/  @P6 LOP3.LUT R11, R36, 0x80000000, RZ, 0x3c, !PT ;  /* 0x80000000240b6812 */ /* 0x002fe200078e3cff */
[----:B------:R1:W-:Y:S01]  /*3af0*/  @P1 STG.E desc[UR8][R2.64+0x3000], R35 ;  /* 0x0030002302001986 */ /* 0x0003e2000c101908 */
[----:B------:R-:W-:-:S02]  /*3b00*/  ISETP.GT.U32.AND.EX P0, PT, R6, RZ, PT, P0 ;  /* 0x000000ff0600720c */ /* 0x000fc40003f04100 */
[----:B------:R-:W-:Y:S01]  /*3b10*/  ISETP.GT.U32.AND.EX P5, PT, R0, RZ, PT, P5 ;  /* 0x000000ff0000720c */ /* 0x000fe20003fa4150 */
[----:B---3--:R1:W-:Y:S01]  /*3b20*/  @P1 STG.E desc[UR8][R4.64+0x3000], R7 ;  /* 0x0030000704001986 */ /* 0x0083e2000c101908 */
[----:B--2---:R-:W-:-:S03]  /*3b30*/  @P4 LOP3.LUT R13, R38, 0x80000000, RZ, 0x3c, !PT ;  /* 0x80000000260d4812 */ /* 0x004fc600078e3cff */
[----:B------:R1:W-:Y:S04]  /*3b40*/  @P6 STG.E desc[UR8][R2.64+0x3400], R11 ;  /* 0x0034000b02006986 */ /* 0x0003e8000c101908 */
[----:B------:R1:W-:Y:S04]  /*3b50*/  @P6 STG.E desc[UR8][R4.64+0x3400], R17 ;  /* 0x0034001104006986 */ /* 0x0003e8000c101908 */
[----:B------:R1:W-:Y:S01]  /*3b60*/  @P2 STG.E desc[UR8][R2.64+0x3800], R37 ;  /* 0x0038002502002986 */ /* 0x0003e2000c101908 */
[----:B----4-:R-:W-:-:S03]  /*3b70*/  @P5 LOP3.LUT R15, R40, 0x80000000, RZ, 0x3c, !PT ;  /* 0x80000000280f5812 */ /* 0x010fc600078e3cff */
[----:B------:R1:W-:Y:S04]  /*3b80*/  @P2 STG.E desc[UR8][R4.64+0x3800], R19 ;  /* 0x0038001304002986 */ /* 0x0003e8000c101908 */
[----:B------:R1:W-:Y:S04]  /*3b90*/  @P4 STG.E desc[UR8][R2.64+0x3c00], R13 ;  /* 0x003c000d02004986 */ /* 0x0003e8000c101908 */
[----:B0-----:R1:W-:Y:S04]  /*3ba0*/  @P4 STG.E desc[UR8][R4.64+0x3c00], R9 ;  /* 0x003c000904004986 */ /* 0x0013e8000c101908 */
[----:B------:R1:W-:Y:S04]  /*3bb0*/  @P3 STG.E desc[UR8][R2.64+0x4000], R39 ;  /* 0x0040002702003986 */ /* 0x0003e8000c101908 */
[----:B------:R1:W-:Y:S04]  /*3bc0*/  @P3 STG.E desc[UR8][R4.64+0x4000], R21 ;  /* 0x0040001504003986 */ /* 0x0003e8000c101908 */
[----:B------:R1:W-:Y:S04]  /*3bd0*/  @P5 STG.E desc[UR8][R2.64+0x4400], R15 ;  /* 0x0044000f02005986 */ /* 0x0003e8000c101908 */
[----:B------:R1:W-:Y:S01]  /*3be0*/  @P5 STG.E desc[UR8][R4.64+0x4400], R23 ;  /* 0x0044001704005986 */ /* 0x0003e2000c101908 */
[----:B------:R-:W-:Y:S05]  /*3bf0*/  @!P0 EXIT ;  /* 0x000000000000894d */ /* 0x000fea0003800000 */
[----:B------:R-:W0:Y:S01]  /*3c00*/  LDS R53, [R53+0x4800] ;  /* 0x0048000035357984 */ /* 0x000e220000000800 */
[----:B------:R-:W-:-:S05]  /*3c10*/  LOP3.LUT R41, R41, 0x80000000, RZ, 0x3c, !PT ;  /* 0x8000000029297812 */ /* 0x000fca00078e3cff */
[----:B------:R-:W-:Y:S04]  /*3c20*/  STG.E desc[UR8][R2.64+0x4800], R41 ;  /* 0x0048002902007986 */ /* 0x000fe8000c101908 */
[----:B0-----:R-:W-:Y:S01]  /*3c30*/  STG.E desc[UR8][R4.64+0x4800], R53 ;  /* 0x0048003504007986 */ /* 0x001fe2000c101908 */
[----:B------:R-:W-:Y:S05]  /*3c40*/  EXIT ;  /* 0x000000000000794d */ /* 0x000fea0003800000 */
.L_x_223:
        /* <DEDUP_REMOVED lines=11> */
.L_x_1889:


//--------------------- .text._ZN3cub18CUB_300001_SM_10006detail6reduce28DeviceReduceSingleTileKernelINS2_10policy_hubIlyN4cuda3std3__44plusIlEEE10Policy1000EPlSC_iS9_llNS7_10__identityEEEvT0_T1_T2_T3_T4_T6_ --------------------------
	.section	.text._ZN3cub18CUB_300001_SM_10006detail6reduce28DeviceReduceSingleTileKernelINS2_10policy_hubIlyN4cuda3std3__44plusIlEEE10Policy1000EPlSC_iS9_llNS7_10__identityEEEvT0_T1_T2_T3_T4_T6_,"ax",@progbits
	.align	128
        .global         _ZN3cub18CUB_300001_SM_10006detail6reduce28DeviceReduceSingleTileKernelINS2_10policy_hubIlyN4cuda3std3__44plusIlEEE10Policy1000EPlSC_iS9_llNS7_10__identityEEEvT0_T1_T2_T3_T4_T6_
        .type           _ZN3cub18CUB_300001_SM_10006detail6reduce28DeviceReduceSingleTileKernelINS2_10policy_hubIlyN4cuda3std3__44plusIlEEE10Policy1000EPlSC_iS9_llNS7_10__identityEEEvT0_T1_T2_T3_T4_T6_,@function
        .size           _ZN3cub18CUB_300001_SM_10006detail6reduce28DeviceReduceSingleTileKernelINS2_10policy_hubIlyN4cuda3std3__44plusIlEEE10Policy1000EPlSC_iS9_llNS7_10__identityEEEvT0_T1_T2_T3_T4_T6_,(.L_x_1890 - _ZN3cub18CUB_300001_SM_10006detail6reduce28DeviceReduceSingleTileKernelINS2_10policy_hubIlyN4cuda3std3__44plusIlEEE10Policy1000EPlSC_iS9_llNS7_10__identityEEEvT0_T1_T2_T3_T4_T6_)
        .other          _ZN3cub18CUB_300001_SM_10006detail6reduce28DeviceReduceSingleTileKernelINS2_10policy_hubIlyN4cuda3std3__44plusIlEEE10Policy1000EPlSC_iS9_llNS7_10__identityEEEvT0_T1_T2_T3_T4_T6_,@"STO_CUDA_ENTRY STV_DEFAULT"
_ZN3cub18CUB_300001_SM_10006detail6reduce28DeviceReduceSingleTileKernelINS2_10policy_hubIlyN4cuda3std3__44plusIlEEE10Policy1000EPlSC_iS9_llNS7_10__identityEEEvT0_T1_T2_T3_T4_T6_:
.text._ZN3cub18CUB_300001_SM_10006detail6reduce28DeviceReduceSingleTileKernelINS2_10policy_hubIlyN4cuda3std3__44plusIlEEE10Policy1000EPlSC_iS9_llNS7_10__identityEEEvT0_T1_T2_T3_T4_T6_:
[----:B------:R-:W-:Y:S01]  /*0000*/  LDC R1, c[0x0][0x37c] ;  /* 0x0000df00ff017b82 */ /* 0x000fe20000000800 */
[----:B------:R-:W0:Y:S01]  /*0010*/  LDCU UR4, c[0x0][0x390] ;  /* 0x00007200ff0477ac */ /* 0x000e220008000800 */
[----:B------:R-:W1:Y:S01]  /*0020*/  LDCU.64 UR6, c[0x0][0x358] ;  /* 0x00006b00ff0677ac */ /* 0x000e620008000a00 */
[----:B0-----:R-:W-:-:S05]  /*0030*/  IMAD.U32 R4, RZ, RZ, UR4 ;  /* 0x00000004ff047e24 */ /* 0x001fca000f8e00ff */
[----:B------:R-:W-:-:S13]  /*0040*/  ISETP.NE.AND P0, PT, R4, RZ, PT ;  /* 0x000000ff0400720c */ /* 0x000fda0003f05270 */
[----:B-1----:R-:W-:Y:S05]  /*0050*/  @P0 BRA `(.L_x_224) ;  /* 0x00000000001c0947 */ /* 0x002fea0003800000 */
[----:B------:R-:W0:Y:S02]  /*0060*/  S2R R0, SR_TID.X ;  /* 0x0000000000007919 */ /* 0x000e240000002100 */
[----:B0-----:R-:W-:-:S13]  /*0070*/  ISETP.NE.AND P0, PT, R0, RZ, PT ;  /* 0x000000ff0000720c */ /* 0x001fda0003f05270 */
[----:B------:R-:W-:Y:S05]  /*0080*/  @P0 EXIT ;  /* 0x000000000000094d */ /* 0x000fea0003800000 */
[----:B------:R-:W0:Y:S08]  /*0090*/  LDC.64 R2, c[0x0][0x388] ;  /* 0x0000e200ff027b82 */ /* 0x000e300000000a00 */
[----:B------:R-:W0:Y:S02]  /*00a0*/  LDC.64 R4, c[0x0][0x398] ;  /* 0x0000e600ff047b82 */ /* 0x000e240000000a00 */
[----:B0-----:R-:W-:Y:S01]  /*00b0*/  STG.E.64 desc[UR6][R2.64], R4 ;  /* 0x0000000402007986 */ /* 0x001fe2000c101b06 */
[----:B------:R-:W-:Y:S05]  /*00c0*/  EXIT ;  /* 0x000000000000794d */ /* 0x000fea0003800000 */
.L_x_224:
[----:B------:R-:W-:Y:S01]  /*00d0*/  ISETP.GT.AND P0, PT, R4, 0xdff, PT ;  /* 0x00000dff0400780c */ /* 0x000fe20003f04270 */
[----:B------:R-:W-:-:S12]  /*00e0*/  BSSY.RECONVERGENT B0, `(.L_x_225) ;  /* 0x0000256000007945 */ /* 0x000fd80003800200 */
[----:B------:R-:W-:Y:S05]  /*00f0*/  @P0 BRA `(.L_x_226) ;  /* 0x00000014004c0947 */ /* 0x000fea0003800000 */
[----:B------:R-:W0:Y:S01]  /*0100*/  S2R R5, SR_TID.X ;  /* 0x0000000000057919 */ /* 0x000e220000002100 */
[----:B------:R-:W-:Y:S01]  /*0110*/  BSSY.RECONVERGENT B1, `(.L_x_227) ;  /* 0x0000009000017945 */ /* 0x000fe20003800200 */
[----:B------:R-:W-:Y:S02]  /*0120*/  CS2R R2, SRZ ;  /* 0x0000000000027805 */ /* 0x000fe4000001ff00 */
[----:B0-----:R-:W-:Y:S01]  /*0130*/  ISETP.GE.AND P0, PT, R5, R4, PT ;  /* 0x000000040500720c */ /* 0x001fe20003f06270 */
[----:B------:R-:W-:-:S12]  /*0140*/  IMAD.MOV.U32 R7, RZ, RZ, R5 ;  /* 0x000000ffff077224 */ /* 0x000fd800078e0005 */
[----:B------:R-:W-:Y:S05]  /*0150*/  @P0 BRA `(.L_x_228) ;  /* 0x0000000000100947 */ /* 0x000fea0003800000 */
[----:B------:R-:W0:Y:S02]  /*0160*/  LDC.64 R2, c[0x0][0x380] ;  /* 0x0000e000ff027b82 */ /* 0x000e240000000a00 */
[----:B0-----:R-:W-:-:S06]  /*0170*/  IMAD.WIDE.U32 R2, R5, 0x8, R2 ;  /* 0x0000000805027825 */ /* 0x001fcc00078e0002 */
[----:B------:R-:W5:Y:S01]  /*0180*/  LDG.E.64.CONSTANT R2, desc[UR6][R2.64] ;  /* 0x0000000602027981 */ /* 0x000f62000c1e9b00 */
[----:B------:R-:W-:-:S07]  /*0190*/  VIADD R7, R5, 0x200 ;  /* 0x0000020005077836 */ /* 0x000fce0000000000 */
.L_x_228:
[----:B------:R-:W-:Y:S05]  /*01a0*/  BSYNC.RECONVERGENT B1 ;  /* 0x0000000000017941 */ /* 0x000fea0003800200 */
.L_x_227:
[----:B------:R-:W-:Y:S01]  /*01b0*/  ISETP.GE.AND P0, PT, R7, R4, PT ;  /* 0x000000040700720c */ /* 0x000fe20003f06270 */
[----:B------:R-:W-:-:S12]  /*01c0*/  BSSY.RECONVERGENT B1, `(.L_x_229) ;  /* 0x0000077000017945 */ /* 0x000fd80003800200 */
[----:B------:R-:W-:Y:S05]  /*01d0*/  @P0 BRA `(.L_x_230) ;  /* 0x0000000400d40947 */ /* 0x000fea0003800000 */
[----:B------:R-:W-:Y:S01]  /*01e0*/  LOP3.LUT R9, RZ, R7, RZ, 0x33, !PT ;  /* 0x00000007ff097212 */ /* 0x000fe200078e33ff */
[----:B------:R-:W-:Y:S04]  /*01f0*/  BSSY.RECONVERGENT B2, `(.L_x_231) ;  /* 0x0000018000027945 */ /* 0x000fe80003800200 */
[----:B------:R-:W-:-:S05]  /*0200*/  IMAD.IADD R0, R9, 0x1, R4 ;  /* 0x0000000109007824 */ /* 0x000fca00078e0204 */
[C---:B------:R-:W-:Y:S02]  /*0210*/  LOP3.LUT R6, R0.reuse, 0x600, RZ, 0xc0, !PT ;  /* 0x0000060000067812 */ /* 0x040fe400078ec0ff */
[----:B------:R-:W-:Y:S02]  /*0220*/  ISETP.GE.U32.AND P1, PT, R0, 0x600, PT ;  /* 0x000006000000780c */ /* 0x000fe40003f26070 */
[----:B------:R-:W-:-:S13]  /*0230*/  ISETP.NE.AND P0, PT, R6, 0x600, PT ;  /* 0x000006000600780c */ /* 0x000fda0003f05270 */
[----:B------:R-:W-:Y:S05]  /*0240*/  @!P0 BRA `(.L_x_232) ;  /* 0x0000000000488947 */ /* 0x000fea0003800000 */
[----:B------:R-:W0:Y:S01]  /*0250*/  LDC.64 R8, c[0x0][0x380] ;  /* 0x0000e000ff087b82 */ /* 0x000e220000000a00 */
[----:B------:R-:W-:-:S04]  /*0260*/  LEA.HI R0, R0, 0x1, RZ, 0x17 ;  /* 0x0000000100007811 */ /* 0x000fc800078fb8ff */
[----:B------:R-:W-:-:S05]  /*0270*/  LOP3.LUT R0, R0, 0x3, RZ, 0xc0, !PT ;  /* 0x0000000300007812 */ /* 0x000fca00078ec0ff */
[----:B------:R-:W-:Y:S02]  /*0280*/  IMAD.MOV R0, RZ, RZ, -R0 ;  /* 0x000000ffff007224 */ /* 0x000fe400078e0a00 */
[----:B0-----:R-:W-:-:S04]  /*0290*/  IMAD.WIDE.U32 R8, R7, 0x8, R8 ;  /* 0x0000000807087825 */ /* 0x001fc800078e0008 */
[----:B------:R-:W-:Y:S02]  /*02a0*/  IMAD.MOV.U32 R6, RZ, RZ, R8 ;  /* 0x000000ffff067224 */ /* 0x000fe400078e0008 */
[----:B------:R-:W-:-:S07]  /*02b0*/  IMAD.MOV.U32 R11, RZ, RZ, R9 ;  /* 0x000000ffff0b7224 */ /* 0x000fce00078e0009 */
.L_x_233:
[----:B------:R-:W-:Y:S02]  /*02c0*/  IMAD.MOV.U32 R8, RZ, RZ, R6 ;  /* 0x000000ffff087224 */ /* 0x000fe400078e0006 */
[----:B------:R-:W-:-:S06]  /*02d0*/  IMAD.MOV.U32 R9, RZ, RZ, R11 ;  /* 0x000000ffff097224 */ /* 0x000fcc00078e000b */
[----:B------:R-:W2:Y:S01]  /*02e0*/  LDG.E.64.CONSTANT R8, desc[UR6][R8.64] ;  /* 0x0000000608087981 */ /* 0x000ea2000c1e9b00 */
[----:B------:R-:W-:Y:S01]  /*02f0*/  VIADD R0, R0, 0x1 ;  /* 0x0000000100007836 */ /* 0x000fe20000000000 */
[----:B------:R-:W-:Y:S01]  /*0300*/  IADD3 R6, P3, PT, R6, 0x1000, RZ ;  /* 0x0000100006067810 */ /* 0x000fe20007f7e0ff */
[----:B------:R-:W-:-:S03]  /*0310*/  VIADD R7, R7, 0x200 ;  /* 0x0000020007077836 */ /* 0x000fc60000000000 */
[----:B------:R-:W-:Y:S01]  /*0320*/  ISETP.NE.AND P0, PT, R0, RZ, PT ;  /* 0x000000ff0000720c */ /* 0x000fe20003f05270 */
[----:B------:R-:W-:Y:S01]  /*0330*/  IMAD.X R11, RZ, RZ, R11, P3 ;  /* 0x000000ffff0b7224 */ /* 0x000fe200018e060b */
[----:B--2--5:R-:W-:-:S05]  /*0340*/  IADD3 R2, P2, PT, R8, R2, RZ ;  /* 0x0000000208027210 */ /* 0x024fca0007f5e0ff */
[----:B------:R-:W-:-:S06]  /*0350*/  IMAD.X R3, R9, 0x1, R3, P2 ;  /* 0x0000000109037824 */ /* 0x000fcc00010e0603 */
[----:B------:R-:W-:Y:S05]  /*0360*/  @P0 BRA `(.L_x_233) ;  /* 0xfffffffc00d40947 */ /* 0x000fea000383ffff */
.L_x_232:
[----:B------:R-:W-:Y:S05]  /*0370*/  BSYNC.RECONVERGENT B2 ;  /* 0x0000000000027941 */ /* 0x000fea0003800200 */
.L_x_231:
[----:B------:R-:W-:Y:S05]  /*0380*/  @!P1 BRA `(.L_x_230) ;  /* 0x0000000400689947 */ /* 0x000fea0003800000 */
[----:B------:R-:W-:Y:S01]  /*0390*/  IMAD.IADD R0, R4, 0x1, -R7 ;  /* 0x0000000104007824 */ /* 0x000fe200078e0a07 */
[----:B------:R-:W-:Y:S01]  /*03a0*/  BSSY.RECONVERGENT B2, `(.L_x_234) ;  /* 0x0000031000027945 */ /* 0x000fe20003800200 */
[----:B------:R-:W-:-:S03]  /*03b0*/  PLOP3.LUT P0, PT, PT, PT, PT, 0x80, 0x8 ;  /* 0x000000000008781c */ /* 0x000fc60003f0f070 */
[----:B------:R-:W-:-:S13]  /*03c0*/  ISETP.GT.AND P1, PT, R0, 0x1800, PT ;  /* 0x000018000000780c */ /* 0x000fda0003f24270 */
[----:B------:R-:W-:Y:S05]  /*03d0*/  @!P1 BRA `(.L_x_235) ;  /* 0x0000000000b49947 */ /* 0x000fea0003800000 */
[----:B------:R-:W-:Y:S01]  /*03e0*/  PLOP3.LUT P0, PT, PT, PT, PT, 0x8, 0x80 ;  /* 0x000000000080781c */ /* 0x000fe20003f0e170 */
[----:B------:R-:W-:-:S12]  /*03f0*/  VIADD R0, R4, 0xffffe800 ;  /* 0xffffe80004007836 */ /* 0x000fd80000000000 */
.L_x_236:
[----:B------:R-:W0:Y:S01]  /*0400*/  LDC.64 R44, c[0x0][0x380] ;  /* 0x0000e000ff2c7b82 */ /* 0x000e220000000a00 */
[C---:B------:R-:W-:Y:S02]  /*0410*/  VIADD R41, R7.reuse, 0x800 ;  /* 0x0000080007297836 */ /* 0x040fe40000000000 */
[C---:B------:R-:W-:Y:S02]  /*0420*/  VIADD R43, R7.reuse, 0x1000 ;  /* 0x00001000072b7836 */ /* 0x040fe40000000000 */
[----:B0-----:R-:W-:-:S05]  /*0430*/  IMAD.WIDE R28, R7, 0x8, R44 ;  /* 0x00000008071c7825 */ /* 0x001fca00078e022c */
[----:B------:R-:W2:Y:S01]  /*0440*/  LDG.E.64.CONSTANT R8, desc[UR6][R28.64] ;  /* 0x000000061c087981 */ /* 0x000ea2000c1e9b00 */
[----:B------:R-:W-:-:S03]  /*0450*/  IMAD.WIDE R40, R41, 0x8, R44 ;  /* 0x0000000829287825 */ /* 0x000fc600078e022c */
[----:B------:R-:W2:Y:S04]  /*0460*/  LDG.E.64.CONSTANT R10, desc[UR6][R28.64+0x1000] ;  /* 0x001000061c0a7981 */ /* 0x000ea8000c1e9b00 */
[----:B------:R-:W3:Y:S04]  /*0470*/  LDG.E.64.CONSTANT R12, desc[UR6][R28.64+0x2000] ;  /* 0x002000061c0c7981 */ /* 0x000ee8000c1e9b00 */
[----:B------:R-:W3:Y:S01]  /*0480*/  LDG.E.64.CONSTANT R14, desc[UR6][R28.64+0x3000] ;  /* 0x003000061c0e7981 */ /* 0x000ee2000c1e9b00 */
[----:B------:R-:W-:-:S03]  /*0490*/  IMAD.WIDE R42, R43, 0x8, R44 ;  /* 0x000000082b2a7825 */ /* 0x000fc600078e022c */
[----:B------:R-:W4:Y:S04]  /*04a0*/  LDG.E.64.CONSTANT R16, desc[UR6][R40.64] ;  /* 0x0000000628107981 */ /* 0x000f28000c1e9b00 */
[----:B------:R-:W4:Y:S04]  /*04b0*/  LDG.E.64.CONSTANT R18, desc[UR6][R40.64+0x1000] ;  /* 0x0010000628127981 */ /* 0x000f28000c1e9b00 */
[----:B------:R-:W4:Y:S04]  /*04c0*/  LDG.E.64.CONSTANT R20, desc[UR6][R40.64+0x2000] ;  /* 0x0020000628147981 */ /* 0x000f28000c1e9b00 */
[----:B------:R2:W4:Y:S01]  /*04d0*/  LDG.E.64.CONSTANT R26, desc[UR6][R40.64+0x3000] ;  /* 0x00300006281a7981 */ /* 0x000522000c1e9b00 */
[----:B------:R-:W-:-:S03]  /*04e0*/  VIADD R31, R7, 0x1800 ;  /* 0x00001800071f7836 */ /* 0x000fc60000000000 */
[----:B------:R-:W4:Y:S04]  /*04f0*/  LDG.E.64.CONSTANT R24, desc[UR6][R42.64] ;  /* 0x000000062a187981 */ /* 0x000f28000c1e9b00 */
[----:B------:R-:W4:Y:S01]  /*0500*/  LDG.E.64.CONSTANT R22, desc[UR6][R42.64+0x1000] ;  /* 0x001000062a167981 */ /* 0x000f22000c1e9b00 */
[----:B------:R-:W-:-:S03]  /*0510*/  IMAD.WIDE R44, R31, 0x8, R44 ;  /* 0x000000081f2c7825 */ /* 0x000fc600078e022c */
[----:B------:R-:W4:Y:S04]  /*0520*/  LDG.E.64.CONSTANT R28, desc[UR6][R42.64+0x2000] ;  /* 0x002000062a1c7981 */ /* 0x000f28000c1e9b00 */
[----:B------:R-:W4:Y:S04]  /*0530*/  LDG.E.64.CONSTANT R36, desc[UR6][R42.64+0x3000] ;  /* 0x003000062a247981 */ /* 0x000f28000c1e9b00 */
[----:B------:R-:W4:Y:S04]  /*0540*/  LDG.E.64.CONSTANT R34, desc[UR6][R44.64] ;  /* 0x000000062c227981 */ /* 0x000f28000c1e9b00 */
[----:B------:R-:W4:Y:S04]  /*0550*/  LDG.E.64.CONSTANT R32, desc[UR6][R44.64+0x1000] ;  /* 0x001000062c207981 */ /* 0x000f28000c1e9b00 */
[----:B------:R-:W4:Y:S04]  /*0560*/  LDG.E.64.CONSTANT R30, desc[UR6][R44.64+0x2000] ;  /* 0x002000062c1e7981 */ /* 0x000f28000c1e9b00 */
[----:B------:R-:W4:Y:S01]  /*0570*/  LDG.E.64.CONSTANT R38, desc[UR6][R44.64+0x3000] ;  /* 0x003000062c267981 */ /* 0x000f22000c1e9b00 */
[----:B------:R-:W-:Y:S01]  /*0580*/  VIADD R7, R7, 0x2000 ;  /* 0x0000200007077836 */ /* 0x000fe20000000000 */
[----:B--2--5:R-:W-:-:S04]  /*0590*/  IADD3 R41, P1, P2, R10, R8, R2 ;  /* 0x000000080a297210 */ /* 0x024fc80007a3e002 */
[----:B------:R-:W-:Y:S02]  /*05a0*/  IADD3.X R9, PT, PT, R11, R9, R3, P1, P2 ;  /* 0x000000090b097210 */ /* 0x000fe40000fe4403 */
[----:B---3--:R-:W-:-:S04]  /*05b0*/  IADD3 R41, P3, P4, R14, R12, R41 ;  /* 0x0000000c0e297210 */ /* 0x008fc80007c7e029 */
[----:B------:R-:W-:Y:S02]  /*05c0*/  IADD3.X R13, PT, PT, R15, R13, R9, P3, P4 ;  /* 0x0000000d0f0d7210 */ /* 0x000fe40001fe8409 */
[----:B----4-:R-:W-:-:S04]  /*05d0*/  IADD3 R3, P1, P2, R18, R16, R41 ;  /* 0x0000001012037210 */ /* 0x010fc80007a3e029 */
[----:B------:R-:W-:Y:S02]  /*05e0*/  IADD3.X R17, PT, PT, R19, R17, R13, P1, P2 ;  /* 0x0000001113117210 */ /* 0x000fe40000fe440d */
[----:B------:R-:W-:-:S04]  /*05f0*/  IADD3 R3, P3, P4, R26, R20, R3 ;  /* 0x000000141a037210 */ /* 0x000fc80007c7e003 */
[----:B------:R-:W-:Y:S02]  /*0600*/  IADD3.X R21, PT, PT, R27, R21, R17, P3, P4 ;  /* 0x000000151b157210 */ /* 0x000fe40001fe8411 */
[----:B------:R-:W-:-:S04]  /*0610*/  IADD3 R3, P1, P2, R22, R24, R3 ;  /* 0x0000001816037210 */ /* 0x000fc80007a3e003 */
[----:B------:R-:W-:Y:S02]  /*0620*/  IADD3.X R23, PT, PT, R23, R25, R21, P1, P2 ;  /* 0x0000001917177210 */ /* 0x000fe40000fe4415 */
[----:B------:R-:W-:-:S04]  /*0630*/  IADD3 R3, P3, P4, R36, R28, R3 ;  /* 0x0000001c24037210 */ /* 0x000fc80007c7e003 */
[----:B------:R-:W-:Y:S02]  /*0640*/  IADD3.X R29, PT, PT, R37, R29, R23, P3, P4 ;  /* 0x0000001d251d7210 */ /* 0x000fe40001fe8417 */
[----:B------:R-:W-:Y:S02]  /*0650*/  ISETP.GE.AND P3, PT, R7, R0, PT ;  /* 0x000000000700720c */ /* 0x000fe40003f66270 */
[----:B------:R-:W-:-:S04]  /*0660*/  IADD3 R3, P2, P1, R32, R34, R3 ;  /* 0x0000002220037210 */ /* 0x000fc8000795e003 */
[----:B------:R-:W-:Y:S02]  /*0670*/  IADD3 R2, P4, P5, R38, R30, R3 ;  /* 0x0000001e26027210 */ /* 0x000fe40007d9e003 */
[----:B------:R-:W-:-:S04]  /*0680*/  IADD3.X R3, PT, PT, R33, R35, R29, P2, P1 ;  /* 0x0000002321037210 */ /* 0x000fc800017e241d */
[----:B------:R-:W-:Y:S01]  /*0690*/  IADD3.X R3, PT, PT, R39, R31, R3, P4, P5 ;  /* 0x0000001f27037210 */ /* 0x000fe200027ea403 */
[----:B------:R-:W-:Y:S06]  /*06a0*/  @!P3 BRA `(.L_x_236) ;  /* 0xfffffffc0054b947 */ /* 0x000fec000383ffff */
.L_x_235:
[----:B------:R-:W-:Y:S05]  /*06b0*/  BSYNC.RECONVERGENT B2 ;  /* 0x0000000000027941 */ /* 0x000fea0003800200 */
.L_x_234:
[----:B------:R-:W-:Y:S01]  /*06c0*/  IMAD.IADD R0, R4, 0x1, -R7 ;  /* 0x0000000104007824 */ /* 0x000fe200078e0a07 */
[----:B------:R-:W-:Y:S04]  /*06d0*/  BSSY.RECONVERGENT B2, `(.L_x_237) ;  /* 0x0000019000027945 */ /* 0x000fe80003800200 */
[----:B------:R-:W-:-:S13]  /*06e0*/  ISETP.GT.AND P1, PT, R0, 0x800, PT ;  /* 0x000008000000780c */ /* 0x000fda0003f24270 */
[----:B------:R-:W-:Y:S05]  /*06f0*/  @!P1 BRA `(.L_x_238) ;  /* 0x0000000000589947 */ /* 0x000fea0003800000 */
[----:B------:R-:W0:Y:S01]  /*0700*/  LDC.64 R18, c[0x0][0x380] ;  /* 0x0000e000ff127b82 */ /* 0x000e220000000a00 */
[C---:B------:R-:W-:Y:S02]  /*0710*/  VIADD R15, R7.reuse, 0x800 ;  /* 0x00000800070f7836 */ /* 0x040fe40000000000 */
[----:B0-----:R-:W-:-:S05]  /*0720*/  IMAD.WIDE R8, R7, 0x8, R18 ;  /* 0x0000000807087825 */ /* 0x001fca00078e0212 */
[----:B------:R-:W2:Y:S01]  /*0730*/  LDG.E.64.CONSTANT R10, desc[UR6][R8.64] ;  /* 0x00000006080a7981 */ /* 0x000ea2000c1e9b00 */
[----:B------:R-:W-:-:S03]  /*0740*/  IMAD.WIDE R18, R15, 0x8, R18 ;  /* 0x000000080f127825 */ /* 0x000fc600078e0212 */
[----:B------:R-:W2:Y:S04]  /*0750*/  LDG.E.64.CONSTANT R12, desc[UR6][R8.64+0x1000] ;  /* 0x00100006080c7981 */ /* 0x000ea8000c1e9b00 */
[----:B------:R-:W3:Y:S04]  /*0760*/  LDG.E.64.CONSTANT R14, desc[UR6][R8.64+0x2000] ;  /* 0x00200006080e7981 */ /* 0x000ee8000c1e9b00 */
[----:B------:R-:W3:Y:S04]  /*0770*/  LDG.E.64.CONSTANT R16, desc[UR6][R8.64+0x3000] ;  /* 0x0030000608107981 */ /* 0x000ee8000c1e9b00 */
[----:B------:R-:W4:Y:S04]  /*0780*/  LDG.E.64.CONSTANT R20, desc[UR6][R18.64] ;  /* 0x0000000612147981 */ /* 0x000f28000c1e9b00 */
[----:B------:R-:W4:Y:S04]  /*0790*/  LDG.E.64.CONSTANT R22, desc[UR6][R18.64+0x1000] ;  /* 0x0010000612167981 */ /* 0x000f28000c1e9b00 */
[----:B------:R-:W4:Y:S04]  /*07a0*/  LDG.E.64.CONSTANT R24, desc[UR6][R18.64+0x2000] ;  /* 0x0020000612187981 */ /* 0x000f28000c1e9b00 */
[----:B------:R-:W4:Y:S01]  /*07b0*/  LDG.E.64.CONSTANT R26, desc[UR6][R18.64+0x3000] ;  /* 0x00300006121a7981 */ /* 0x000f22000c1e9b00 */
[----:B------:R-:W-:Y:S01]  /*07c0*/  VIADD R7, R7, 0x1000 ;  /* 0x0000100007077836 */ /* 0x000fe20000000000 */
[----:B--2--5:R-:W-:-:S04]  /*07d0*/  IADD3 R29, P0, P1, R12, R10, R2 ;  /* 0x0000000a0c1d7210 */ /* 0x024fc8000791e002 */
[----:B------:R-:W-:Y:S02]  /*07e0*/  IADD3.X R11, PT, PT, R13, R11, R3, P0, P1 ;  /* 0x0000000b0d0b7210 */ /* 0x000fe400007e2403 */
[----:B------:R-:W-:Y:S02]  /*07f0*/  PLOP3.LUT P0, PT, PT, PT, PT, 0x8, 0x80 ;  /* 0x000000000080781c */ /* 0x000fe40003f0e170 */
[----:B---3--:R-:W-:-:S04]  /*0800*/  IADD3 R29, P2, P3, R16, R14, R29 ;  /* 0x0000000e101d7210 */ /* 0x008fc80007b5e01d */
[----:B------:R-:W-:Y:S02]  /*0810*/  IADD3.X R15, PT, PT, R17, R15, R11, P2, P3 ;  /* 0x0000000f110f7210 */ /* 0x000fe400017e640b */
[----:B----4-:R-:W-:-:S04]  /*0820*/  IADD3 R3, P1, P4, R22, R20, R29 ;  /* 0x0000001416037210 */ /* 0x010fc80007c3e01d */
[----:B------:R-:W-:Y:S02]  /*0830*/  IADD3 R2, P2, P3, R26, R24, R3 ;  /* 0x000000181a027210 */ /* 0x000fe40007b5e003 */
[----:B------:R-:W-:-:S04]  /*0840*/  IADD3.X R3, PT, PT, R23, R21, R15, P1, P4 ;  /* 0x0000001517037210 */ /* 0x000fc80000fe840f */
[----:B------:R-:W-:-:S07]  /*0850*/  IADD3.X R3, PT, PT, R27, R25, R3, P2, P3 ;  /* 0x000000191b037210 */ /* 0x000fce00017e6403 */
.L_x_238:
[----:B------:R-:W-:Y:S05]  /*0860*/  BSYNC.RECONVERGENT B2 ;  /* 0x0000000000027941 */ /* 0x000fea0003800200 */
.L_x_237:
[----:B------:R-:W-:-:S13]  /*0870*/  ISETP.LT.OR P0, PT, R7, R4, P0 ;  /* 0x000000040700720c */ /* 0x000fda0000701670 */
[----:B------:R-:W-:Y:S05]  /*0880*/  @!P0 BRA `(.L_x_230) ;  /* 0x0000000000288947 */ /* 0x000fea0003800000 */
[----:B------:R-:W0:Y:S02]  /*0890*/  LDC.64 R8, c[0x0][0x380] ;  /* 0x0000e000ff087b82 */ /* 0x000e240000000a00 */
[----:B0-----:R-:W-:-:S05]  /*08a0*/  IMAD.WIDE R6, R7, 0x8, R8 ;  /* 0x0000000807067825 */ /* 0x001fca00078e0208 */
[----:B------:R-:W2:Y:S04]  /*08b0*/  LDG.E.64.CONSTANT R8, desc[UR6][R6.64] ;  /* 0x0000000606087981 */ /* 0x000ea8000c1e9b00 */
[----:B------:R-:W2:Y:S04]  /*08c0*/  LDG.E.64.CONSTANT R10, desc[UR6][R6.64+0x1000] ;  /* 0x00100006060a7981 */ /* 0x000ea8000c1e9b00 */
[----:B------:R-:W3:Y:S04]  /*08d0*/  LDG.E.64.CONSTANT R12, desc[UR6][R6.64+0x2000] ;  /* 0x00200006060c7981 */ /* 0x000ee8000c1e9b00 */
[----:B------:R-:W3:Y:S01]  /*08e0*/  LDG.E.64.CONSTANT R14, desc[UR6][R6.64+0x3000] ;  /* 0x00300006060e7981 */ /* 0x000ee2000c1e9b00 */
[----:B--2--5:R-:W-:-:S04]  /*08f0*/  IADD3 R17, P0, P1, R10, R8, R2 ;  /* 0x000000080a117210 */ /* 0x024fc8000791e002 */
[----:B------:R-:W-:Y:S02]  /*0900*/  IADD3.X R3, PT, PT, R11, R9, R3, P0, P1 ;  /* 0x000000090b037210 */ /* 0x000fe400007e2403 */
[----:B---3--:R-:W-:-:S04]  /*0910*/  IADD3 R2, P2, P3, R14, R12, R17 ;  /* 0x0000000c0e027210 */ /* 0x008fc80007b5e011 */
[----:B------:R-:W-:-:S09]  /*0920*/  IADD3.X R3, PT, PT, R15, R13, R3, P2, P3 ;  /* 0x0000000d0f037210 */ /* 0x000fd200017e6403 */
.L_x_230:
[----:B------:R-:W-:Y:S05]  /*0930*/  BSYNC.RECONVERGENT B1 ;  /* 0x0000000000017941 */ /* 0x000fea0003800200 */
.L_x_229:
[----:B------:R-:W-:-:S13]  /*0940*/  ISETP.GE.AND P0, PT, R4, 0x200, PT ;  /* 0x000002000400780c */ /* 0x000fda0003f06270 */
[----:B------:R-:W-:Y:S05]  /*0950*/  @!P0 BRA `(.L_x_239) ;  /* 0x00000004002c8947 */ /* 0x000fea0003800000 */
[----:B------:R-:W0:Y:S01]  /*0960*/  S2R R8, SR_LANEID ;  /* 0x0000000000087919 */ /* 0x000e220000000000 */
[----:B-----5:R-:W1:Y:S04]  /*0970*/  SHFL.DOWN PT, R0, R2, 0x1, 0x1f ;  /* 0x08201f0002007f89 */ /* 0x020e6800000e0000 */
[----:B------:R-:W2:Y:S01]  /*0980*/  SHFL.DOWN PT, R4, R3, 0x1, 0x1f ;  /* 0x08201f0003047f89 */ /* 0x000ea200000e0000 */
[----:B0-----:R-:W-:-:S04]  /*0990*/  ISETP.GT.AND P0, PT, R8, 0x1e, PT ;  /* 0x0000001e0800780c */ /* 0x001fc80003f04270 */
[----:B-1----:R-:W-:Y:S02]  /*09a0*/  SEL R9, R0, RZ, !P0 ;  /* 0x000000ff00097207 */ /* 0x002fe40004000000 */
[----:B--2---:R-:W-:Y:S02]  /*09b0*/  SEL R4, R4, RZ, !P0 ;  /* 0x000000ff04047207 */ /* 0x004fe40004000000 */
[----:B------:R-:W-:-:S05]  /*09c0*/  IADD3 R9, P0, PT, R2, R9, RZ ;  /* 0x0000000902097210 */ /* 0x000fca0007f1e0ff */
[----:B------:R-:W-:Y:S01]  /*09d0*/  IMAD.X R6, R3, 0x1, R4, P0 ;  /* 0x0000000103067824 */ /* 0x000fe200000e0604 */
[----:B------:R-:W0:Y:S01]  /*09e0*/  SHFL.DOWN PT, R0, R9, 0x2, 0x1f ;  /* 0x08401f0009007f89 */ /* 0x000e2200000e0000 */
[----:B------:R-:W-:-:S03]  /*09f0*/  ISETP.GT.AND P0, PT, R8, 0x1d, PT ;  /* 0x0000001d0800780c */ /* 0x000fc60003f04270 */
[----:B------:R-:W1:Y:S01]  /*0a00*/  SHFL.DOWN PT, R4, R6, 0x2, 0x1f ;  /* 0x08401f0006047f89 */ /* 0x000e6200000e0000 */
[----:B0-----:R-:W-:-:S04]  /*0a10*/  SEL R0, R0, RZ, !P0 ;  /* 0x000000ff00007207 */ /* 0x001fc80004000000 */
[----:B------:R-:W-:Y:S02]  /*0a20*/  IADD3 R7, P1, PT, R0, R9, RZ ;  /* 0x0000000900077210 */ /* 0x000fe40007f3e0ff */
[----:B-1----:R-:W-:Y:S02]  /*0a30*/  SEL R3, R4, RZ, !P0 ;  /* 0x000000ff04037207 */ /* 0x002fe40004000000 */
[----:B------:R-:W-:Y:S01]  /*0a40*/  ISETP.GT.AND P0, PT, R8, 0x1b, PT ;  /* 0x0000001b0800780c */ /* 0x000fe20003f04270 */
[----:B------:R-:W0:Y:S02]  /*0a50*/  SHFL.DOWN PT, R0, R7, 0x4, 0x1f ;  /* 0x08801f0007007f89 */ /* 0x000e2400000e0000 */
[----:B------:R-:W-:-:S05]  /*0a60*/  IMAD.X R3, R3, 0x1, R6, P1 ;  /* 0x0000000103037824 */ /* 0x000fca00008e0606 */
[----:B------:R-:W1:Y:S01]  /*0a70*/  SHFL.DOWN PT, R2, R3, 0x4, 0x1f ;  /* 0x08801f0003027f89 */ /* 0x000e6200000e0000 */
[----:B0-----:R-:W-:-:S04]  /*0a80*/  SEL R0, R0, RZ, !P0 ;  /* 0x000000ff00007207 */ /* 0x001fc80004000000 */
[----:B------:R-:W-:Y:S02]  /*0a90*/  IADD3 R11, P1, PT, R0, R7, RZ ;  /* 0x00000007000b7210 */ /* 0x000fe40007f3e0ff */
[----:B-1----:R-:W-:-:S03]  /*0aa0*/  SEL R2, R2, RZ, !P0 ;  /* 0x000000ff02027207 */ /* 0x002fc60004000000 */
[----:B------:R-:W0:Y:S01]  /*0ab0*/  SHFL.DOWN PT, R0, R11, 0x8, 0x1f ;  /* 0x09001f000b007f89 */ /* 0x000e2200000e0000 */
[----:B------:R-:W-:Y:S01]  /*0ac0*/  ISETP.GT.AND P0, PT, R8, 0x17, PT ;  /* 0x000000170800780c */ /* 0x000fe20003f04270 */
[----:B------:R-:W-:Y:S01]  /*0ad0*/  IMAD.X R13, R2, 0x1, R3, P1 ;  /* 0x00000001020d7824 */ /* 0x000fe200008e0603 */
[----:B------:R-:W-:-:S04]  /*0ae0*/  ISETP.NE.AND P1, PT, R8, RZ, PT ;  /* 0x000000ff0800720c */ /* 0x000fc80003f25270 */
[----:B------:R-:W1:Y:S09]  /*0af0*/  SHFL.DOWN PT, R2, R13, 0x8, 0x1f ;  /* 0x09001f000d027f89 */ /* 0x000e7200000e0000 */
[----:B------:R-:W2:Y:S01]  /*0b00*/  @!P1 S2R R7, SR_CgaCtaId ;  /* 0x0000000000079919 */ /* 0x000ea20000008800 */
[----:B0-----:R-:W-:-:S04]  /*0b10*/  SEL R0, R0, RZ, !P0 ;  /* 0x000000ff00007207 */ /* 0x001fc80004000000 */
[----:B------:R-:W-:Y:S02]  /*0b20*/  IADD3 R9, P2, PT, R0, R11, RZ ;  /* 0x0000000b00097210 */ /* 0x000fe40007f5e0ff */
[----:B-1----:R-:W-:-:S03]  /*0b30*/  SEL R2, R2, RZ, !P0 ;  /* 0x000000ff02027207 */ /* 0x002fc60004000000 */
[----:B------:R-:W0:Y:S01]  /*0b40*/  SHFL.DOWN PT, R0, R9, 0x10, 0x1f ;  /* 0x0a001f0009007f89 */ /* 0x000e2200000e0000 */
[----:B------:R-:W-:Y:S01]  /*0b50*/  ISETP.GT.AND P0, PT, R8, 0xf, PT ;  /* 0x0000000f0800780c */ /* 0x000fe20003f04270 */
[----:B------:R-:W-:Y:S01]  /*0b60*/  IMAD.X R6, R2, 0x1, R13, P2 ;  /* 0x0000000102067824 */ /* 0x000fe200010e060d */
[----:B------:R-:W-:-:S04]  /*0b70*/  @!P1 MOV R2, 0x400 ;  /* 0x0000040000029802 */ /* 0x000fc80000000f00 */
[----:B------:R-:W1:Y:S01]  /*0b80*/  SHFL.DOWN PT, R3, R6, 0x10, 0x1f ;  /* 0x0a001f0006037f89 */ /* 0x000e6200000e0000 */
[----:B--2---:R-:W-:Y:S02]  /*0b90*/  @!P1 LEA R7, R7, R2, 0x18 ;  /* 0x0000000207079211 */ /* 0x004fe400078ec0ff */
[----:B0-----:R-:W-:Y:S02]  /*0ba0*/  SEL R4, R0, RZ, !P0 ;  /* 0x000000ff00047207 */ /* 0x001fe40004000000 */
[----:B------:R-:W-:Y:S02]  /*0bb0*/  @!P1 SHF.R.U32.HI R0, RZ, 0x2, R5 ;  /* 0x00000002ff009819 */ /* 0x000fe40000011605 */
[----:B------:R-:W-:Y:S02]  /*0bc0*/  IADD3 R2, P2, PT, R4, R9, RZ ;  /* 0x0000000904027210 */ /* 0x000fe40007f5e0ff */
[----:B------:R-:W-:Y:S02]  /*0bd0*/  @!P1 LOP3.LUT R0, R0, 0xf8, RZ, 0xc0, !PT ;  /* 0x000000f800009812 */ /* 0x000fe400078ec0ff */
[----:B-1----:R-:W-:-:S02]  /*0be0*/  SEL R3, R3, RZ, !P0 ;  /* 0x000000ff03037207 */ /* 0x002fc40004000000 */
[----:B------:R-:W-:Y:S01]  /*0bf0*/  ISETP.NE.AND P0, PT, R5, RZ, PT ;  /* 0x000000ff0500720c */ /* 0x000fe20003f05270 */
[----:B------:R-:W-:Y:S02]  /*0c00*/  @!P1 IMAD.IADD R7, R0, 0x1, R7 ;  /* 0x0000000100079824 */ /* 0x000fe400078e0207 */
[----:B------:R-:W-:-:S05]  /*0c10*/  IMAD.X R3, R3, 0x1, R6, P2 ;  /* 0x0000000103037824 */ /* 0x000fca00010e0606 */
[----:B------:R2:W-:Y:S01]  /*0c20*/  @!P1 STS.64 [R7+0x10], R2 ;  /* 0x0000100207009388 */ /* 0x0005e20000000a00 */
[----:B------:R-:W-:Y:S06]  /*0c30*/  BAR.SYNC.DEFER_BLOCKING 0x0 ;  /* 0x0000000000007b1d */ /* 0x000fec0000010000 */
[----:B------:R-:W-:Y:S05]  /*0c40*/  @P0 BRA `(.L_x_240) ;  /* 0x00000018007c0947 */ /* 0x000fea0003800000 */
[----:B------:R-:W0:Y:S01]  /*0c50*/  S2UR UR5, SR_CgaCtaId ;  /* 0x00000000000579c3 */ /* 0x000e220000008800 */
[----:B------:R-:W-:Y:S02]  /*0c60*/  UMOV UR4, 0x400 ;  /* 0x0000040000047882 */ /* 0x000fe40000000000 */
[----:B0-----:R-:W-:-:S09]  /*0c70*/  ULEA UR4, UR5, UR4, 0x18 ;  /* 0x0000000405047291 */ /* 0x001fd2000f8ec0ff */
[----:B------:R-:W-:Y:S04]  /*0c80*/  LDS.64 R32, [UR4+0x18] ;  /* 0x00001804ff207984 */ /* 0x000fe80008000a00 */
[----:B------:R-:W0:Y:S04]  /*0c90*/  LDS.128 R28, [UR4+0x20] ;  /* 0x00002004ff1c7984 */ /* 0x000e280008000c00 */
[----:B------:R-:W1:Y:S04]  /*0ca0*/  LDS.128 R24, [UR4+0x30] ;  /* 0x00003004ff187984 */ /* 0x000e680008000c00 */
[----:B------:R-:W3:Y:S04]  /*0cb0*/  LDS.128 R20, [UR4+0x40] ;  /* 0x00004004ff147984 */ /* 0x000ee80008000c00 */
[----:B------:R-:W4:Y:S04]  /*0cc0*/  LDS.128 R16, [UR4+0x50] ;  /* 0x00005004ff107984 */ /* 0x000f280008000c00 */
[----:B------:R-:W5:Y:S04]  /*0cd0*/  LDS.128 R12, [UR4+0x60] ;  /* 0x00006004ff0c7984 */ /* 0x000f680008000c00 */
[----:B------:R-:W5:Y:S04]  /*0ce0*/  LDS.128 R8, [UR4+0x70] ;  /* 0x00007004ff087984 */ /* 0x000f680008000c00 */
[----:B--2---:R-:W2:Y:S01]  /*0cf0*/  LDS.128 R4, [UR4+0x80] ;  /* 0x00008004ff047984 */ /* 0x004ea20008000c00 */
[----:B0-----:R-:W-:-:S04]  /*0d00*/  IADD3 R35, P1, P2, R28, R32, R2 ;  /* 0x000000201c237210 */ /* 0x001fc80007a3e002 */
[----:B-1----:R-:W-:Y:S02]  /*0d10*/  IADD3 R35, P3, P4, R24, R35, R30 ;  /* 0x0000002318237210 */ /* 0x002fe40007c7e01e */
[----:B------:R-:W-:Y:S02]  /*0d20*/  IADD3.X R29, PT, PT, R29, R33, R3, P1, P2 ;  /* 0x000000211d1d7210 */ /* 0x000fe40000fe4403 */
[----:B---3--:R-:W-:Y:S02]  /*0d30*/  IADD3 R3, P1, P2, R20, R35, R26 ;  /* 0x0000002314037210 */ /* 0x008fe40007a3e01a */
[----:B------:R-:W-:Y:S02]  /*0d40*/  IADD3.X R25, PT, PT, R25, R29, R31, P3, P4 ;  /* 0x0000001d19197210 */ /* 0x000fe40001fe841f */
[----:B----4-:R-:W-:Y:S02]  /*0d50*/  IADD3 R3, P3, P4, R16, R3, R22 ;  /* 0x0000000310037210 */ /* 0x010fe40007c7e016 */
[----:B------:R-:W-:-:S02]  /*0d60*/  IADD3.X R21, PT, PT, R21, R25, R27, P1, P2 ;  /* 0x0000001915157210 */ /* 0x000fc40000fe441b */
[----:B-----5:R-:W-:Y:S02]  /*0d70*/  IADD3 R3, P1, P2, R12, R3, R18 ;  /* 0x000000030c037210 */ /* 0x020fe40007a3e012 */
[----:B------:R-:W-:Y:S02]  /*0d80*/  IADD3.X R17, PT, PT, R17, R21, R23, P3, P4 ;  /* 0x0000001511117210 */ /* 0x000fe40001fe8417 */
[----:B------:R-:W-:Y:S02]  /*0d90*/  IADD3 R3, P3, P4, R8, R3, R14 ;  /* 0x0000000308037210 */ /* 0x000fe40007c7e00e */
[----:B------:R-:W-:Y:S02]  /*0da0*/  IADD3.X R13, PT, PT, R13, R17, R19, P1, P2 ;  /* 0x000000110d0d7210 */ /* 0x000fe40000fe4413 */
[----:B--2---:R-:W-:Y:S02]  /*0db0*/  IADD3 R3, P1, P2, R4, R3, R10 ;  /* 0x0000000304037210 */ /* 0x004fe40007a3e00a */
[----:B------:R-:W-:-:S02]  /*0dc0*/  IADD3.X R9, PT, PT, R9, R13, R15, P3, P4 ;  /* 0x0000000d09097210 */ /* 0x000fc40001fe840f */
[----:B------:R-:W-:Y:S02]  /*0dd0*/  IADD3 R2, P3, PT, R3, R6, RZ ;  /* 0x0000000603027210 */ /* 0x000fe40007f7e0ff */
[----:B------:R-:W-:-:S05]  /*0de0*/  IADD3.X R3, PT, PT, R5, R9, R11, P1, P2 ;  /* 0x0000000905037210 */ /* 0x000fca0000fe440b */
[----:B------:R-:W-:Y:S01]  /*0df0*/  IMAD.X R3, R3, 0x1, R7, P3 ;  /* 0x0000000103037824 */ /* 0x000fe200018e0607 */
[----:B------:R-:W-:Y:S06]  /*0e00*/  BRA `(.L_x_240) ;  /* 0x00000018000c7947 */ /* 0x000fec0003800000 */
.L_x_239:
[----:B------:R-:W-:Y:S01]  /*0e10*/  LOP3.LUT R0, R5, 0x3e0, RZ, 0xc0, !PT ;  /* 0x000003e005007812 */ /* 0x000fe200078ec0ff */
[----:B------:R-:W0:Y:S03]  /*0e20*/  S2R R12, SR_LANEID ;  /* 0x00000000000c7919 */ /* 0x000e260000000000 */
[----:B------:R-:W-:Y:S01]  /*0e30*/  LOP3.LUT R9, RZ, R0, RZ, 0x33, !PT ;  /* 0x00000000ff097212 */ /* 0x000fe200078e33ff */
[----:B------:R-:W-:-:S04]  /*0e40*/  VIADD R7, R0, 0x20 ;  /* 0x0000002000077836 */ /* 0x000fc80000000000 */
[----:B------:R-:W-:Y:S01]  /*0e50*/  IMAD.IADD R9, R9, 0x1, R4 ;  /* 0x0000000109097824 */ /* 0x000fe200078e0204 */
[----:B------:R-:W-:-:S04]  /*0e60*/  ISETP.GT.AND P0, PT, R7, R4, PT ;  /* 0x000000040700720c */ /* 0x000fc80003f04270 */
[----:B------:R-:W-:-:S05]  /*0e70*/  SEL R9, R9, 0x1f, P0 ;  /* 0x0000001f09097807 */ /* 0x000fca0000000000 */
[----:B-----5:R-:W1:Y:S04]  /*0e80*/  SHFL.DOWN PT, R0, R2, 0x1, R9 ;  /* 0x0820000002007989 */ /* 0x020e6800000e0009 */
[----:B------:R-:W2:Y:S01]  /*0e90*/  SHFL.DOWN PT, R6, R3, 0x1, R9 ;  /* 0x0820000003067989 */ /* 0x000ea200000e0009 */
[C---:B0-----:R-:W-:Y:S01]  /*0ea0*/  ISETP.GE.AND P0, PT, R12.reuse, R9, PT ;  /* 0x000000090c00720c */ /* 0x041fe20003f06270 */
[C---:B------:R-:W-:Y:S01]  /*0eb0*/  VIADD R8, R12.reuse, 0x2 ;  /* 0x000000020c087836 */ /* 0x040fe20000000000 */
[----:B------:R-:W-:Y:S02]  /*0ec0*/  ISETP.NE.AND P2, PT, R12, RZ, PT ;  /* 0x000000ff0c00720c */ /* 0x000fe40003f45270 */
[----:B-1----:R-:W-:Y:S02]  /*0ed0*/  SEL R7, R0, RZ, !P0 ;  /* 0x000000ff00077207 */ /* 0x002fe40004000000 */
[----:B--2---:R-:W-:-:S02]  /*0ee0*/  SEL R6, R6, RZ, !P0 ;  /* 0x000000ff06067207 */ /* 0x004fc40004000000 */
[----:B------:R-:W-:-:S05]  /*0ef0*/  IADD3 R7, P0, PT, R2, R7, RZ ;  /* 0x0000000702077210 */ /* 0x000fca0007f1e0ff */
[----:B------:R-:W-:Y:S01]  /*0f00*/  IMAD.X R11, R3, 0x1, R6, P0 ;  /* 0x00000001030b7824 */ /* 0x000fe200000e0606 */
[----:B------:R-:W0:Y:S01]  /*0f10*/  SHFL.DOWN PT, R0, R7, 0x2, R9 ;  /* 0x0840000007007989 */ /* 0x000e2200000e0009 */
[----:B------:R-:W-:-:S03]  /*0f20*/  ISETP.GT.AND P0, PT, R8, R9, PT ;  /* 0x000000090800720c */ /* 0x000fc60003f04270 */
[----:B------:R-:W1:Y:S01]  /*0f30*/  SHFL.DOWN PT, R6, R11, 0x2, R9 ;  /* 0x084000000b067989 */ /* 0x000e6200000e0009 */
[----:B0-----:R-:W-:-:S04]  /*0f40*/  SEL R0, R0, RZ, !P0 ;  /* 0x000000ff00007207 */ /* 0x001fc80004000000 */
[----:B------:R-:W-:Y:S02]  /*0f50*/  IADD3 R8, P1, PT, R0, R7, RZ ;  /* 0x0000000700087210 */ /* 0x000fe40007f3e0ff */
[----:B-1----:R-:W-:-:S03]  /*0f60*/  SEL R6, R6, RZ, !P0 ;  /* 0x000000ff06067207 */ /* 0x002fc60004000000 */
[----:B------:R-:W0:Y:S02]  /*0f70*/  SHFL.DOWN PT, R0, R8, 0x4, R9 ;  /* 0x0880000008007989 */ /* 0x000e2400000e0009 */
[----:B------:R-:W-:Y:S02]  /*0f80*/  IMAD.X R10, R6, 0x1, R11, P1 ;  /* 0x00000001060a7824 */ /* 0x000fe400008e060b */
[----:B------:R-:W-:Y:S01]  /*0f90*/  VIADD R6, R12, 0x4 ;  /* 0x000000040c067836 */ /* 0x000fe20000000000 */
[----:B------:R-:W1:Y:S02]  /*0fa0*/  @!P2 S2R R11, SR_CgaCtaId ;  /* 0x00000000000ba919 */ /* 0x000e640000008800 */
[----:B------:R-:W2:Y:S02]  /*0fb0*/  SHFL.DOWN PT, R2, R10, 0x4, R9 ;  /* 0x088000000a027989 */ /* 0x000ea400000e0009 */
[----:B------:R-:W-:Y:S01]  /*0fc0*/  ISETP.GT.AND P0, PT, R6, R9, PT ;  /* 0x000000090600720c */ /* 0x000fe20003f04270 */
[----:B------:R-:W-:-:S03]  /*0fd0*/  VIADD R6, R12, 0x8 ;  /* 0x000000080c067836 */ /* 0x000fc60000000000 */
[----:B0-----:R-:W-:-:S04]  /*0fe0*/  SEL R0, R0, RZ, !P0 ;  /* 0x000000ff00007207 */ /* 0x001fc80004000000 */
[----:B------:R-:W-:Y:S02]  /*0ff0*/  IADD3 R3, P1, PT, R0, R8, RZ ;  /* 0x0000000800037210 */ /* 0x000fe40007f3e0ff */
[----:B--2---:R-:W-:-:S03]  /*1000*/  SEL R2, R2, RZ, !P0 ;  /* 0x000000ff02027207 */ /* 0x004fc60004000000 */
[----:B------:R-:W0:Y:S01]  /*1010*/  SHFL.DOWN PT, R0, R3, 0x8, R9 ;  /* 0x0900000003007989 */ /* 0x000e2200000e0009 */
[----:B------:R-:W-:Y:S01]  /*1020*/  ISETP.GT.AND P0, PT, R6, R9, PT ;  /* 0x000000090600720c */ /* 0x000fe20003f04270 */
[----:B------:R-:W-:-:S05]  /*1030*/  IMAD.X R7, R2, 0x1, R10, P1 ;  /* 0x0000000102077824 */ /* 0x000fca00008e060a */
[----:B------:R-:W2:Y:S01]  /*1040*/  SHFL.DOWN PT, R2, R7, 0x8, R9 ;  /* 0x0900000007027989 */ /* 0x000ea200000e0009 */
[----:B0-----:R-:W-:-:S04]  /*1050*/  SEL R0, R0, RZ, !P0 ;  /* 0x000000ff00007207 */ /* 0x001fc80004000000 */
[----:B------:R-:W-:Y:S02]  /*1060*/  IADD3 R6, P1, PT, R0, R3, RZ ;  /* 0x0000000300067210 */ /* 0x000fe40007f3e0ff */
[----:B--2---:R-:W-:-:S03]  /*1070*/  SEL R2, R2, RZ, !P0 ;  /* 0x000000ff02027207 */ /* 0x004fc60004000000 */
[----:B------:R-:W0:Y:S02]  /*1080*/  SHFL.DOWN PT, R0, R6, 0x10, R9 ;  /* 0x0a00000006007989 */ /* 0x000e2400000e0009 */
[----:B------:R-:W-:Y:S01]  /*1090*/  IMAD.X R8, R2, 0x1, R7, P1 ;  /* 0x0000000102087824 */ /* 0x000fe200008e0607 */
[----:B------:R-:W-:Y:S01]  /*10a0*/  @!P2 SHF.R.U32.HI R7, RZ, 0x2, R5 ;  /* 0x00000002ff07a819 */ /* 0x000fe20000011605 */
[----:B------:R-:W-:-:S03]  /*10b0*/  VIADD R2, R12, 0x10 ;  /* 0x000000100c027836 */ /* 0x000fc60000000000 */
[----:B------:R-:W2:Y:S01]  /*10c0*/  SHFL.DOWN PT, R3, R8, 0x10, R9 ;  /* 0x0a00000008037989 */ /* 0x000ea200000e0009 */
[----:B------:R-:W-:Y:S02]  /*10d0*/  @!P2 LOP3.LUT R7, R7, 0xf8, RZ, 0xc0, !PT ;  /* 0x000000f80707a812 */ /* 0x000fe400078ec0ff */
[----:B------:R-:W-:Y:S02]  /*10e0*/  ISETP.GT.AND P0, PT, R2, R9, PT ;  /* 0x000000090200720c */ /* 0x000fe40003f04270 */
[----:B------:R-:W-:-:S04]  /*10f0*/  @!P2 MOV R2, 0x400 ;  /* 0x000004000002a802 */ /* 0x000fc80000000f00 */
[----:B-1----:R-:W-:-:S05]  /*1100*/  @!P2 LEA R10, R11, R2, 0x18 ;  /* 0x000000020b0aa211 */ /* 0x002fca00078ec0ff */
[----:B------:R-:W-:Y:S01]  /*1110*/  @!P2 IMAD.IADD R7, R7, 0x1, R10 ;  /* 0x000000010707a824 */ /* 0x000fe200078e020a */
[----:B0-----:R-:W-:-:S04]  /*1120*/  SEL R0, R0, RZ, !P0 ;  /* 0x000000ff00007207 */ /* 0x001fc80004000000 */
[----:B------:R-:W-:Y:S02]  /*1130*/  IADD3 R2, P1, PT, R0, R6, RZ ;  /* 0x0000000600027210 */ /* 0x000fe40007f3e0ff */
[----:B--2---:R-:W-:Y:S02]  /*1140*/  SEL R3, R3, RZ, !P0 ;  /* 0x000000ff03037207 */ /* 0x004fe40004000000 */
[----:B------:R-:W-:-:S03]  /*1150*/  ISETP.NE.AND P0, PT, R5, RZ, PT ;  /* 0x000000ff0500720c */ /* 0x000fc60003f05270 */
[----:B------:R-:W-:-:S05]  /*1160*/  IMAD.X R3, R3, 0x1, R8, P1 ;  /* 0x0000000103037824 */ /* 0x000fca00008e0608 */
[----:B------:R1:W-:Y:S01]  /*1170*/  @!P2 STS.64 [R7+0x10], R2 ;  /* 0x000010020700a388 */ /* 0x0003e20000000a00 */
[----:B------:R-:W-:Y:S06]  /*1180*/  BAR.SYNC.DEFER_BLOCKING 0x0 ;  /* 0x0000000000007b1d */ /* 0x000fec0000010000 */
[----:B------:R-:W-:Y:S05]  /*1190*/  @P0 BRA `(.L_x_240) ;  /* 0x0000001400280947 */ /* 0x000fea0003800000 */
[----:B------:R-:W0:Y:S01]  /*11a0*/  S2UR UR5, SR_CgaCtaId ;  /* 0x00000000000579c3 */ /* 0x000e220000008800 */
[----:B------:R-:W-:Y:S01]  /*11b0*/  UMOV UR4, 0x400 ;  /* 0x0000040000047882 */ /* 0x000fe20000000000 */
[C---:B------:R-:W-:Y:S02]  /*11c0*/  ISETP.GT.AND P2, PT, R4.reuse, 0x40, PT ;  /* 0x000000400400780c */ /* 0x040fe40003f44270 */
[C---:B------:R-:W-:Y:S02]  /*11d0*/  ISETP.GT.AND P1, PT, R4.reuse, 0x20, PT ;  /* 0x000000200400780c */ /* 0x040fe40003f24270 */
[C---:B------:R-:W-:Y:S02]  /*11e0*/  ISETP.GT.AND P5, PT, R4.reuse, 0x180, PT ;  /* 0x000001800400780c */ /* 0x040fe40003fa4270 */
[----:B------:R-:W-:Y:S01]  /*11f0*/  ISETP.GT.AND P6, PT, R4, 0x1a0, PT ;  /* 0x000001a00400780c */ /* 0x000fe20003fc4270 */
[----:B0-----:R-:W-:-:S09]  /*1200*/  ULEA UR4, UR5, UR4, 0x18 ;  /* 0x0000000405047291 */ /* 0x001fd2000f8ec0ff */
[----:B------:R-:W0:Y:S04]  /*1210*/  LDS.128 R8, [UR4+0x20] ;  /* 0x00002004ff087984 */ /* 0x000e280008000c00 */
[----:B-1----:R-:W1:Y:S04]  /*1220*/  LDS.64 R6, [UR4+0x18] ;  /* 0x00001804ff067984 */ /* 0x002e680008000a00 */
[----:B------:R-:W2:Y:S04]  /*1230*/  LDS.128 R12, [UR4+0x30] ;  /* 0x00003004ff0c7984 */ /* 0x000ea80008000c00 */
[----:B------:R-:W3:Y:S04]  /*1240*/  LDS.128 R16, [UR4+0x40] ;  /* 0x00004004ff107984 */ /* 0x000ee80008000c00 */
[----:B------:R-:W4:Y:S04]  /*1250*/  LDS.128 R20, [UR4+0x50] ;  /* 0x00005004ff147984 */ /* 0x000f280008000c00 */
[----:B------:R-:W5:Y:S04]  /*1260*/  LDS.128 R24, [UR4+0x60] ;  /* 0x00006004ff187984 */ /* 0x000f680008000c00 */
[----:B------:R-:W5:Y:S04]  /*1270*/  LDS.128 R32, [UR4+0x70] ;  /* 0x00007004ff207984 */ /* 0x000f680008000c00 */
[----:B------:R-:W5:Y:S01]  /*1280*/  LDS.128 R28, [UR4+0x80] ;  /* 0x00008004ff1c7984 */ /* 0x000f620008000c00 */
[----:B0-----:R-:W-:-:S02]  /*1290*/  SEL R5, R8, RZ, P2 ;  /* 0x000000ff08057207 */ /* 0x001fc40001000000 */
[----:B------:R-:W-:Y:S02]  /*12a0*/  SEL R8, R9, RZ, P2 ;  /* 0x000000ff09087207 */ /* 0x000fe40001000000 */
[----:B-1----:R-:W-:Y:S02]  /*12b0*/  SEL R0, R6, RZ, P1 ;  /* 0x000000ff06007207 */ /* 0x002fe40000800000 */
[----:B------:R-:W-:Y:S02]  /*12c0*/  SEL R7, R7, RZ, P1 ;  /* 0x000000ff07077207 */ /* 0x000fe40000800000 */
[C---:B------:R-:W-:Y:S02]  /*12d0*/  ISETP.GT.AND P1, PT, R4.reuse, 0x60, PT ;  /* 0x000000600400780c */ /* 0x040fe40003f24270 */
[----:B------:R-:W-:Y:S02]  /*12e0*/  ISETP.GT.AND P2, PT, R4, 0x80, PT ;  /* 0x000000800400780c */ /* 0x000fe40003f44270 */
[----:B------:R-:W-:-:S02]  /*12f0*/  IADD3 R0, P3, P4, R5, R0, R2 ;  /* 0x0000000005007210 */ /* 0x000fc40007c7e002 */
[----:B------:R-:W-:Y:S02]  /*1300*/  SEL R5, R10, RZ, P1 ;  /* 0x000000ff0a057207 */ /* 0x000fe40000800000 */
[----:B------:R-:W-:Y:S02]  /*1310*/  SEL R11, R11, RZ, P1 ;  /* 0x000000ff0b0b7207 */ /* 0x000fe40000800000 */
[----:B--2---:R-:W-:Y:S02]  /*1320*/  SEL R2, R12, RZ, P2 ;  /* 0x000000ff0c027207 */ /* 0x004fe40001000000 */
[----:B------:R-:W-:Y:S02]  /*1330*/  SEL R6, R13, RZ, P2 ;  /* 0x000000ff0d067207 */ /* 0x000fe40001000000 */
[C---:B------:R-:W-:Y:S02]  /*1340*/  ISETP.GT.AND P1, PT, R4.reuse, 0xa0, PT ;  /* 0x000000a00400780c */ /* 0x040fe40003f24270 */
[----:B------:R-:W-:-:S02]  /*1350*/  ISETP.GT.AND P2, PT, R4, 0xc0, PT ;  /* 0x000000c00400780c */ /* 0x000fc40003f44270 */
[----:B------:R-:W-:Y:S02]  /*1360*/  IADD3.X R7, PT, PT, R8, R7, R3, P3, P4 ;  /* 0x0000000708077210 */ /* 0x000fe40001fe8403 */
[----:B------:R-:W-:Y:S02]  /*1370*/  IADD3 R2, P3, P4, R2, R0, R5 ;  /* 0x0000000002027210 */ /* 0x000fe40007c7e005 */
[----:B------:R-:W-:Y:S02]  /*1380*/  SEL R3, R14, RZ, P1 ;  /* 0x000000ff0e037207 */ /* 0x000fe40000800000 */
[----:B---3--:R-:W-:Y:S02]  /*1390*/  SEL R0, R16, RZ, P2 ;  /* 0x000000ff10007207 */ /* 0x008fe40001000000 */
[----:B------:R-:W-:Y:S02]  /*13a0*/  SEL R14, R15, RZ, P1 ;  /* 0x000000ff0f0e7207 */ /* 0x000fe40000800000 */
[----:B------:R-:W-:-:S02]  /*13b0*/  ISETP.GT.AND P1, PT, R4, 0xe0, PT ;  /* 0x000000e00400780c */ /* 0x000fc40003f24270 */
[----:B------:R-:W-:Y:S02]  /*13c0*/  IADD3.X R6, PT, PT, R6, R7, R11, P3, P4 ;  /* 0x0000000706067210 */ /* 0x000fe40001fe840b */
[----:B------:R-:W-:Y:S02]  /*13d0*/  SEL R5, R17, RZ, P2 ;  /* 0x000000ff11057207 */ /* 0x000fe40001000000 */
[----:B------:R-:W-:Y:S02]  /*13e0*/  IADD3 R0, P3, P4, R0, R2, R3 ;  /* 0x0000000200007210 */ /* 0x000fe40007c7e003 */
[----:B------:R-:W-:Y:S02]  /*13f0*/  ISETP.GT.AND P2, PT, R4, 0x100, PT ;  /* 0x000001000400780c */ /* 0x000fe40003f44270 */
[----:B------:R-:W-:Y:S02]  /*1400*/  SEL R3, R18, RZ, P1 ;  /* 0x000000ff12037207 */ /* 0x000fe40000800000 */
[----:B------:R-:W-:-:S02]  /*1410*/  SEL R19, R19, RZ, P1 ;  /* 0x000000ff13137207 */ /* 0x000fc40000800000 */
[----:B------:R-:W-:Y:S02]  /*1420*/  ISETP.GT.AND P1, PT, R4, 0x120, PT ;  /* 0x000001200400780c */ /* 0x000fe40003f24270 */
[----:B------:R-:W-:Y:S02]  /*1430*/  IADD3.X R5, PT, PT, R5, R6, R14, P3, P4 ;  /* 0x0000000605057210 */ /* 0x000fe40001fe840e */
[----:B----4-:R-:W-:Y:S02]  /*1440*/  SEL R2, R20, RZ, P2 ;  /* 0x000000ff14027207 */ /* 0x010fe40001000000 */
[----:B------:R-:W-:Y:S02]  /*1450*/  SEL R6, R21, RZ, P2 ;  /* 0x000000ff15067207 */ /* 0x000fe40001000000 */
[----:B------:R-:W-:Y:S02]  /*1460*/  ISETP.GT.AND P2, PT, R4, 0x140, PT ;  /* 0x000001400400780c */ /* 0x000fe40003f44270 */
[----:B------:R-:W-:-:S02]  /*1470*/  SEL R7, R22, RZ, P1 ;  /* 0x000000ff16077207 */ /* 0x000fc40000800000 */
[----:B------:R-:W-:Y:S02]  /*1480*/  SEL R22, R23, RZ, P1 ;  /* 0x000000ff17167207 */ /* 0x000fe40000800000 */
[----:B------:R-:W-:Y:S02]  /*1490*/  IADD3 R2, P3, P4, R2, R0, R3 ;  /* 0x0000000002027210 */ /* 0x000fe40007c7e003 */
[----:B------:R-:W-:Y:S02]  /*14a0*/  ISETP.GT.AND P1, PT, R4, 0x160, PT ;  /* 0x000001600400780c */ /* 0x000fe40003f24270 */
[----:B-----5:R-:W-:Y:S02]  /*14b0*/  SEL R0, R24, RZ, P2 ;  /* 0x000000ff18007207 */ /* 0x020fe40001000000 */
[----:B------:R-:W-:Y:S02]  /*14c0*/  IADD3.X R6, PT, PT, R6, R5, R19, P3, P4 ;  /* 0x0000000506067210 */ /* 0x000fe40001fe8413 */
[----:B------:R-:W-:-:S02]  /*14d0*/  SEL R3, R26, RZ, P1 ;  /* 0x000000ff1a037207 */ /* 0x000fc40000800000 */
[----:B------:R-:W-:Y:S02]  /*14e0*/  SEL R27, R27, RZ, P1 ;  /* 0x000000ff1b1b7207 */ /* 0x000fe40000800000 */
[----:B------:R-:W-:Y:S02]  /*14f0*/  SEL R5, R25, RZ, P2 ;  /* 0x000000ff19057207 */ /* 0x000fe40001000000 */
[----:B------:R-:W-:Y:S02]  /*1500*/  IADD3 R0, P1, P3, R0, R2, R7 ;  /* 0x0000000200007210 */ /* 0x000fe40007b3e007 */
[----:B------:R-:W-:Y:S02]  /*1510*/  SEL R2, R32, RZ, P5 ;  /* 0x000000ff20027207 */ /* 0x000fe40002800000 */
[----:B------:R-:W-:Y:S02]  /*1520*/  ISETP.GT.AND P2, PT, R4, 0x1c0, PT ;  /* 0x000001c00400780c */ /* 0x000fe40003f44270 */
[----:B------:R-:W-:-:S02]  /*1530*/  IADD3.X R5, PT, PT, R5, R6, R22, P1, P3 ;  /* 0x0000000605057210 */ /* 0x000fc40000fe6416 */
[----:B------:R-:W-:Y:S02]  /*1540*/  IADD3 R2, P3, P4, R2, R0, R3 ;  /* 0x0000000002027210 */ /* 0x000fe40007c7e003 */
[----:B------:R-:W-:Y:S02]  /*1550*/  SEL R0, R34, RZ, P6 ;  /* 0x000000ff22007207 */ /* 0x000fe40003000000 */
[----:B------:R-:W-:Y:S02]  /*1560*/  SEL R3, R28, RZ, P2 ;  /* 0x000000ff1c037207 */ /* 0x000fe40001000000 */
[----:B------:R-:W-:Y:S02]  /*1570*/  ISETP.GT.AND P1, PT, R4, 0x1e0, PT ;  /* 0x000001e00400780c */ /* 0x000fe40003f24270 */
[----:B------:R-:W-:Y:S02]  /*1580*/  SEL R4, R33, RZ, P5 ;  /* 0x000000ff21047207 */ /* 0x000fe40002800000 */
[----:B------:R-:W-:-:S02]  /*1590*/  SEL R35, R35, RZ, P6 ;  /* 0x000000ff23237207 */ /* 0x000fc40003000000 */
[----:B------:R-:W-:Y:S02]  /*15a0*/  IADD3 R3, P5, P6, R3, R2, R0 ;  /* 0x0000000203037210 */ /* 0x000fe40007ebe000 */
[----:B------:R-:W-:Y:S02]  /*15b0*/  SEL R2, R30, RZ, P1 ;  /* 0x000000ff1e027207 */ /* 0x000fe40000800000 */
[----:B------:R-:W-:Y:S02]  /*15c0*/  IADD3.X R4, PT, PT, R4, R5, R27, P3, P4 ;  /* 0x0000000504047210 */ /* 0x000fe40001fe841b */
[----:B------:R-:W-:Y:S02]  /*15d0*/  SEL R0, R29, RZ, P2 ;  /* 0x000000ff1d007207 */ /* 0x000fe40001000000 */
[----:B------:R-:W-:Y:S02]  /*15e0*/  IADD3 R2, P2, PT, R2, R3, RZ ;  /* 0x0000000302027210 */ /* 0x000fe40007f5e0ff */
[----:B------:R-:W-:-:S02]  /*15f0*/  SEL R3, R31, RZ, P1 ;  /* 0x000000ff1f037207 */ /* 0x000fc40000800000 */
[----:B------:R-:W-:-:S05]  /*1600*/  IADD3.X R0, PT, PT, R0, R4, R35, P5, P6 ;  /* 0x0000000400007210 */ /* 0x000fca0002fec423 */
[----:B------:R-:W-:Y:S01]  /*1610*/  IMAD.X R3, R3, 0x1, R0, P2 ;  /* 0x0000000103037824 */ /* 0x000fe200010e0600 */
[----:B------:R-:W-:Y:S06]  /*1620*/  BRA `(.L_x_240) ;  /* 0x0000001000047947 */ /* 0x000fec0003800000 */
.L_x_226:
[----:B------:R-:W0:Y:S01]  /*1630*/  S2R R39, SR_TID.X ;  /* 0x0000000000277919 */ /* 0x000e220000002100 */
[----:B------:R-:W1:Y:S02]  /*1640*/  LDCU.64 UR4, c[0x0][0x380] ;  /* 0x00007000ff0477ac */ /* 0x000e640008000a00 */
[----:B-1----:R-:W-:Y:S02]  /*1650*/  IMAD.U32 R2, RZ, RZ, UR4 ;  /* 0x00000004ff027e24 */ /* 0x002fe4000f8e00ff */
[----:B------:R-:W-:Y:S02]  /*1660*/  IMAD.U32 R3, RZ, RZ, UR5 ;  /* 0x00000005ff037e24 */ /* 0x000fe4000f8e00ff */
[----:B0-----:R-:W-:-:S05]  /*1670*/  IMAD.WIDE.U32 R18, R39, 0x8, R2 ;  /* 0x0000000827127825 */ /* 0x001fca00078e0002 */
[----:B------:R-:W2:Y:S04]  /*1680*/  LDG.E.64.CONSTANT R20, desc[UR6][R18.64] ;  /* 0x0000000612147981 */ /* 0x000ea8000c1e9b00 */
[----:B------:R-:W2:Y:S04]  /*1690*/  LDG.E.64.CONSTANT R6, desc[UR6][R18.64+0x1000] ;  /* 0x0010000612067981 */ /* 0x000ea8000c1e9b00 */
[----:B------:R-:W2:Y:S04]  /*16a0*/  LDG.E.64.CONSTANT R8, desc[UR6][R18.64+0x2000] ;  /* 0x0020000612087981 */ /* 0x000ea8000c1e9b00 */
[----:B------:R-:W3:Y:S04]  /*16b0*/  LDG.E.64.CONSTANT R10, desc[UR6][R18.64+0x3000] ;  /* 0x00300006120a7981 */ /* 0x000ee8000c1e9b00 */
[----:B------:R-:W3:Y:S04]  /*16c0*/  LDG.E.64.CONSTANT R12, desc[UR6][R18.64+0x4000] ;  /* 0x00400006120c7981 */ /* 0x000ee8000c1e9b00 */
[----:B------:R-:W4:Y:S04]  /*16d0*/  LDG.E.64.CONSTANT R14, desc[UR6][R18.64+0x5000] ;  /* 0x00500006120e7981 */ /* 0x000f28000c1e9b00 */
[----:B------:R-:W4:Y:S01]  /*16e0*/  LDG.E.64.CONSTANT R16, desc[UR6][R18.64+0x6000] ;  /* 0x0060000612107981 */ /* 0x000f22000c1e9b00 */
[----:B------:R-:W-:Y:S01]  /*16f0*/  UMOV UR4, 0xe00 ;  /* 0x00000e0000047882 */ /* 0x000fe20000000000 */
[----:B--2---:R-:W-:-:S04]  /*1700*/  IADD3 R43, P0, P1, R8, R6, R20 ;  /* 0x00000006082b7210 */ /* 0x004fc8000791e014 */
[----:B------:R-:W-:Y:S02]  /*1710*/  IADD3.X R7, PT, PT, R9, R7, R21, P0, P1 ;  /* 0x0000000709077210 */ /* 0x000fe400007e2415 */
[----:B------:R-:W-:Y:S02]  /*1720*/  ISETP.GE.U32.AND P0, PT, R4, 0x1c00, PT ;  /* 0x00001c000400780c */ /* 0x000fe40003f06070 */
[----:B---3--:R-:W-:-:S04]  /*1730*/  IADD3 R43, P2, P3, R12, R10, R43 ;  /* 0x0000000a0c2b7210 */ /* 0x008fc80007b5e02b */
[----:B------:R-:W-:Y:S02]  /*1740*/  IADD3.X R11, PT, PT, R13, R11, R7, P2, P3 ;  /* 0x0000000b0d0b7210 */ /* 0x000fe400017e6407 */
[----:B----4-:R-:W-:-:S04]  /*1750*/  IADD3 R43, P1, P4, R16, R14, R43 ;  /* 0x0000000e102b7210 */ /* 0x010fc80007c3e02b */
[----:B------:R-:W-:Y:S01]  /*1760*/  IADD3.X R41, PT, PT, R17, R15, R11, P1, P4 ;  /* 0x0000000f11297210 */ /* 0x000fe20000fe840b */
[----:B------:R-:W-:Y:S08]  /*1770*/  @!P0 BRA `(.L_x_241) ;  /* 0x0000000000708947 */ /* 0x000ff00003800000 */
[----:B------:R-:W0:Y:S01]  /*1780*/  LDC R20, c[0x0][0x390] ;  /* 0x0000e400ff147b82 */ /* 0x000e220000000800 */
[----:B------:R-:W-:Y:S01]  /*1790*/  VIADD R21, R4, 0xfffff200 ;  /* 0xfffff20004157836 */ /* 0x000fe20000000000 */
[----:B------:R-:W-:-:S06]  /*17a0*/  UMOV UR4, 0xe00 ;  /* 0x00000e0000047882 */ /* 0x000fcc0000000000 */
[----:B------:R-:W1:Y:S02]  /*17b0*/  LDC.64 R2, c[0x0][0x380] ;  /* 0x0000e000ff027b82 */ /* 0x000e640000000a00 */
.L_x_243:
[----:B------:R-:W-:-:S04]  /*17c0*/  VIADD R7, R39, UR4 ;  /* 0x0000000427077c36 */ /* 0x000fc80008000000 */
[----:B-1----:R-:W-:-:S05]  /*17d0*/  IMAD.WIDE.U32 R6, R7, 0x8, R2 ;  /* 0x0000000807067825 */ /* 0x002fca00078e0002 */
[----:B------:R-:W2:Y:S04]  /*17e0*/  LDG.E.64.CONSTANT R4, desc[UR6][R6.64] ;  /* 0x0000000606047981 */ /* 0x000ea8000c1e9b00 */
[----:B------:R-:W2:Y:S04]  /*17f0*/  LDG.E.64.CONSTANT R8, desc[UR6][R6.64+0x1000] ;  /* 0x0010000606087981 */ /* 0x000ea8000c1e9b00 */
[----:B------:R-:W3:Y:S04]  /*1800*/  LDG.E.64.CONSTANT R10, desc[UR6][R6.64+0x2000] ;  /* 0x00200006060a7981 */ /* 0x000ee8000c1e9b00 */
[----:B------:R-:W3:Y:S04]  /*1810*/  LDG.E.64.CONSTANT R12, desc[UR6][R6.64+0x3000] ;  /* 0x00300006060c7981 */ /* 0x000ee8000c1e9b00 */
[----:B------:R-:W4:Y:S04]  /*1820*/  LDG.E.64.CONSTANT R14, desc[UR6][R6.64+0x4000] ;  /* 0x00400006060e7981 */ /* 0x000f28000c1e9b00 */
[----:B------:R-:W4:Y:S04]  /*1830*/  LDG.E.64.CONSTANT R16, desc[UR6][R6.64+0x5000] ;  /* 0x0050000606107981 */ /* 0x000f28000c1e9b00 */
[----:B------:R-:W5:Y:S01]  /*1840*/  LDG.E.64.CONSTANT R18, desc[UR6][R6.64+0x6000] ;  /* 0x0060000606127981 */ /* 0x000f62000c1e9b00 */
[----:B--2---:R-:W-:Y:S01]  /*1850*/  IADD3 R43, P0, P1, R8, R4, R43 ;  /* 0x00000004082b7210 */ /* 0x004fe2000791e02b */
[----:B0-----:R-:W-:-:S03]  /*1860*/  IMAD.MOV.U32 R4, RZ, RZ, R20 ;  /* 0x000000ffff047224 */ /* 0x001fc600078e0014 */
[----:B------:R-:W-:Y:S01]  /*1870*/  IADD3.X R5, PT, PT, R9, R5, R41, P0, P1 ;  /* 0x0000000509057210 */ /* 0x000fe200007e2429 */
[----:B------:R-:W-:Y:S01]  /*1880*/  VIADD R0, R4, -UR4 ;  /* 0x8000000404007c36 */ /* 0x000fe20008000000 */
[----:B---3--:R-:W-:-:S04]  /*1890*/  IADD3 R43, P2, P3, R12, R10, R43 ;  /* 0x0000000a0c2b7210 */ /* 0x008fc80007b5e02b */
[----:B------:R-:W-:Y:S02]  /*18a0*/  ISETP.GE.AND P0, PT, R0, 0xe00, PT ;  /* 0x00000e000000780c */ /* 0x000fe40003f06270 */
[----:B------:R-:W-:Y:S02]  /*18b0*/  IADD3.X R11, PT, PT, R13, R11, R5, P2, P3 ;  /* 0x0000000b0d0b7210 */ /* 0x000fe400017e6405 */
[----:B----4-:R-:W-:-:S04]  /*18c0*/  IADD3 R43, P1, P4, R16, R14, R43 ;  /* 0x0000000e102b7210 */ /* 0x010fc80007c3e02b */
[----:B-----5:R-:W-:Y:S02]  /*18d0*/  IADD3 R43, P2, PT, R18, R43, RZ ;  /* 0x0000002b122b7210 */ /* 0x020fe40007f5e0ff */
[----:B------:R-:W-:-:S05]  /*18e0*/  IADD3.X R15, PT, PT, R17, R15, R11, P1, P4 ;  /* 0x0000000f110f7210 */ /* 0x000fca0000fe840b */
[----:B------:R-:W-:Y:S01]  /*18f0*/  IMAD.X R41, R19, 0x1, R15, P2 ;  /* 0x0000000113297824 */ /* 0x000fe200010e060f */
[----:B------:R-:W-:Y:S06]  /*1900*/  @!P0 BRA `(.L_x_242) ;  /* 0x0000000800248947 */ /* 0x000fec0003800000 */
[----:B------:R-:W-:-:S06]  /*1910*/  UIADD3 UR4, UPT, UPT, UR4, 0xe00, URZ ;  /* 0x00000e0004047890 */ /* 0x000fcc000fffe0ff */
[----:B------:R-:W-:-:S13]  /*1920*/  ISETP.LT.AND P0, PT, R21, UR4, PT ;  /* 0x0000000415007c0c */ /* 0x000fda000bf01270 */
[----:B------:R-:W-:Y:S05]  /*1930*/  @!P0 BRA `(.L_x_243) ;  /* 0xfffffffc00a08947 */ /* 0x000fea000383ffff */
.L_x_241:
[----:B------:R-:W-:-:S13]  /*1940*/  ISETP.LE.AND P0, PT, R4, UR4, PT ;  /* 0x0000000404007c0c */ /* 0x000fda000bf03270 */
[----:B------:R-:W-:Y:S05]  /*1950*/  @P0 BRA `(.L_x_242) ;  /* 0x0000000800100947 */ /* 0x000fea0003800000 */
[----:B------:R-:W-:Y:S01]  /*1960*/  VIADD R0, R4, -UR4 ;  /* 0x8000000404007c36 */ /* 0x000fe20008000000 */
[----:B------:R-:W-:Y:S04]  /*1970*/  BSSY.RECONVERGENT B1, `(.L_x_242) ;  /* 0x0000082000017945 */ /* 0x000fe80003800200 */
[----:B------:R-:W-:-:S13]  /*1980*/  ISETP.GE.AND P0, PT, R39, R0, PT ;  /* 0x000000002700720c */ /* 0x000fda0003f06270 */
[----:B------:R-:W-:Y:S05]  /*1990*/  @P0 BRA `(.L_x_244) ;  /* 0x0000000400fc0947 */ /* 0x000fea0003800000 */
[----:B------:R-:W-:Y:S01]  /*19a0*/  LOP3.LUT R5, RZ, R39, RZ, 0x33, !PT ;  /* 0x00000027ff057212 */ /* 0x000fe200078e33ff */
[----:B------:R-:W-:Y:S01]  /*19b0*/  BSSY.RECONVERGENT B2, `(.L_x_245) ;  /* 0x0000015000027945 */ /* 0x000fe20003800200 */
[----:B------:R-:W-:Y:S02]  /*19c0*/  IMAD.MOV.U32 R45, RZ, RZ, R39 ;  /* 0x000000ffff2d7224 */ /* 0x000fe400078e0027 */
[----:B------:R-:W-:-:S04]  /*19d0*/  IADD3 R4, PT, PT, R4, -UR4, R5 ;  /* 0x8000000404047c10 */ /* 0x000fc8000fffe005 */
[C---:B------:R-:W-:Y:S02]  /*19e0*/  LOP3.LUT R5, R4.reuse, 0x600, RZ, 0xc0, !PT ;  /* 0x0000060004057812 */ /* 0x040fe400078ec0ff */
[----:B------:R-:W-:Y:S02]  /*19f0*/  ISETP.GE.U32.AND P1, PT, R4, 0x600, PT ;  /* 0x000006000400780c */ /* 0x000fe40003f26070 */
[----:B------:R-:W-:-:S13]  /*1a00*/  ISETP.NE.AND P0, PT, R5, 0x600, PT ;  /* 0x000006000500780c */ /* 0x000fda0003f05270 */
[----:B------:R-:W-:Y:S05]  /*1a10*/  @!P0 BRA `(.L_x_246) ;  /* 0x0000000000388947 */ /* 0x000fea0003800000 */
[----:B------:R-:W-:Y:S01]  /*1a20*/  LEA.HI R4, R4, 0x1, RZ, 0x17 ;  /* 0x0000000104047811 */ /* 0x000fe200078fb8ff */
[----:B------:R-:W-:Y:S02]  /*1a30*/  VIADD R7, R39, UR4 ;  /* 0x0000000427077c36 */ /* 0x000fe40008000000 */
[----:B------:R-:W-:Y:S01]  /*1a40*/  IMAD.MOV.U32 R45, RZ, RZ, R39 ;  /* 0x000000ffff2d7224 */ /* 0x000fe200078e0027 */
[----:B------:R-:W-:-:S05]  /*1a50*/  LOP3.LUT R4, R4, 0x3, RZ, 0xc0, !PT ;  /* 0x0000000304047812 */ /* 0x000fca00078ec0ff */
[----:B------:R-:W-:-:S07]  /*1a60*/  IMAD.MOV R6, RZ, RZ, -R4 ;  /* 0x000000ffff067224 */ /* 0x000fce00078e0a04 */
.L_x_247:
[----:B------:R-:W-:-:S06]  /*1a70*/  IMAD.WIDE.U32 R4, R7, 0x8, R2 ;  /* 0x0000000807047825 */ /* 0x000fcc00078e0002 */
[----:B------:R-:W2:Y:S01]  /*1a80*/  LDG.E.64.CONSTANT R4, desc[UR6][R4.64] ;  /* 0x0000000604047981 */ /* 0x000ea2000c1e9b00 */
[----:B------:R-:W-:Y:S02]  /*1a90*/  VIADD R6, R6, 0x1 ;  /* 0x0000000106067836 */ /* 0x000fe40000000000 */
[----:B------:R-:W-:Y:S02]  /*1aa0*/  VIADD R45, R45, 0x200 ;  /* 0x000002002d2d7836 */ /* 0x000fe40000000000 */
[----:B------:R-:W-:Y:S01]  /*1ab0*/  VIADD R7, R7, 0x200 ;  /* 0x0000020007077836 */ /* 0x000fe20000000000 */
[----:B------:R-:W-:Y:S02]  /*1ac0*/  ISETP.NE.AND P0, PT, R6, RZ, PT ;  /* 0x000000ff0600720c */ /* 0x000fe40003f05270 */
[----:B--2---:R-:W-:-:S05]  /*1ad0*/  IADD3 R43, P2, PT, R4, R43, RZ ;  /* 0x0000002b042b7210 */ /* 0x004fca0007f5e0ff */
[----:B------:R-:W-:-:S06]  /*1ae0*/  IMAD.X R41, R5, 0x1, R41, P2 ;  /* 0x0000000105297824 */ /* 0x000fcc00010e0629 */
[----:B------:R-:W-:Y:S05]  /*1af0*/  @P0 BRA `(.L_x_247) ;  /* 0xfffffffc00dc0947 */ /* 0x000fea000383ffff */
.L_x_246:
[----:B------:R-:W-:Y:S05]  /*1b00*/  BSYNC.RECONVERGENT B2 ;  /* 0x0000000000027941 */ /* 0x000fea0003800200 */
.L_x_245:
[----:B------:R-:W-:Y:S05]  /*1b10*/  @!P1 BRA `(.L_x_244) ;  /* 0x00000004009c9947 */ /* 0x000fea0003800000 */
[----:B------:R-:W0:Y:S01]  /*1b20*/  LDCU.64 UR8, c[0x0][0x380] ;  /* 0x00007000ff0877ac */ /* 0x000e220008000a00 */
[----:B------:R-:W-:Y:S01]  /*1b30*/  IMAD.IADD R7, R0, 0x1, -R45 ;  /* 0x0000000100077824 */ /* 0x000fe200078e0a2d */
[C---:B------:R-:W-:Y:S01]  /*1b40*/  IADD3 R4, P0, PT, R45.reuse, UR4, RZ ;  /* 0x000000042d047c10 */ /* 0x040fe2000ff1e0ff */
[----:B------:R-:W-:Y:S01]  /*1b50*/  BSSY.RECONVERGENT B2, `(.L_x_248) ;  /* 0x0000039000027945 */ /* 0x000fe20003800200 */
[----:B------:R-:W-:Y:S02]  /*1b60*/  VIADD R38, R45, UR4 ;  /* 0x000000042d267c36 */ /* 0x000fe40008000000 */
[----:B------:R-:W-:Y:S01]  /*1b70*/  ISETP.GT.AND P1, PT, R7, 0x1800, PT ;  /* 0x000018000700780c */ /* 0x000fe20003f24270 */
[----:B------:R-:W-:Y:S01]  /*1b80*/  IMAD.X R5, RZ, RZ, RZ, P0 ;  /* 0x000000ffff057224 */ /* 0x000fe200000e06ff */
[----:B0-----:R-:W-:-:S04]  /*1b90*/  LEA R6, P0, R4, UR8, 0x3 ;  /* 0x0000000804067c11 */ /* 0x001fc8000f8018ff */
[----:B------:R-:W-:Y:S02]  /*1ba0*/  LEA.HI.X R4, R4, UR9, R5, 0x3, P0 ;  /* 0x0000000904047c11 */ /* 0x000fe400080f1c05 */
[----:B------:R-:W-:-:S05]  /*1bb0*/  IADD3 R6, P0, PT, R6, 0x2000, RZ ;  /* 0x0000200006067810 */ /* 0x000fca0007f1e0ff */
[----:B------:R-:W-:Y:S01]  /*1bc0*/  IMAD.X R7, RZ, RZ, R4, P0 ;  /* 0x000000ffff077224 */ /* 0x000fe200000e0604 */
[----:B------:R-:W-:Y:S01]  /*1bd0*/  PLOP3.LUT P0, PT, PT, PT, PT, 0x80, 0x8 ;  /* 0x000000000008781c */ /* 0x000fe20003f0f070 */
[----:B------:R-:W-:-:S12]  /*1be0*/  @!P1 BRA `(.L_x_249) ;  /* 0x0000000000bc9947 */ /* 0x000fd80003800000 */
[----:B------:R-:W-:Y:S01]  /*1bf0*/  PLOP3.LUT P0, PT, PT, PT, PT, 0x8, 0x80 ;  /* 0x000000000080781c */ /* 0x000fe20003f0e170 */
[----:B------:R-:W-:-:S12]  /*1c00*/  VIADD R40, R0, 0xffffe800 ;  /* 0xffffe80000287836 */ /* 0x000fd80000000000 */
.L_x_250:
[C-C-:B------:R-:W-:Y:S01]  /*1c10*/  IMAD.WIDE.U32 R8, R38.reuse, 0x8, R2.reuse ;  /* 0x0000000826087825 */ /* 0x140fe200078e0002 */
[----:B------:R-:W2:Y:S03]  /*1c20*/  LDG.E.64.CONSTANT R4, desc[UR6][R6.64+-0x1000] ;  /* 0xfff0000606047981 */ /* 0x000ea6000c1e9b00 */
[----:B------:R-:W-:Y:S01]  /*1c30*/  VIADD R25, R38, 0x800 ;  /* 0x0000080026197836 */ /* 0x000fe20000000000 */
[----:B------:R-:W3:Y:S04]  /*1c40*/  LDG.E.64.CONSTANT R10, desc[UR6][R6.64] ;  /* 0x00000006060a7981 */ /* 0x000ee8000c1e9b00 */
[----:B------:R-:W2:Y:S01]  /*1c50*/  LDG.E.64.CONSTANT R8, desc[UR6][R8.64] ;  /* 0x0000000608087981 */ /* 0x000ea2000c1e9b00 */
[----:B------:R-:W-:-:S03]  /*1c60*/  IMAD.WIDE.U32 R24, R25, 0x8, R2 ;  /* 0x0000000819187825 */ /* 0x000fc600078e0002 */
[----:B------:R-:W3:Y:S01]  /*1c70*/  LDG.E.64.CONSTANT R26, desc[UR6][R6.64+0x1000] ;  /* 0x00100006061a7981 */ /* 0x000ee2000c1e9b00 */
[----:B------:R-:W-:-:S03]  /*1c80*/  VIADD R17, R38, 0x1000 ;  /* 0x0000100026117836 */ /* 0x000fc60000000000 */
[----:B------:R-:W4:Y:S01]  /*1c90*/  LDG.E.64.CONSTANT R22, desc[UR6][R6.64+0x3000] ;  /* 0x0030000606167981 */ /* 0x000f22000c1e9b00 */
[----:B------:R-:W-:-:S03]  /*1ca0*/  IMAD.WIDE.U32 R16, R17, 0x8, R2 ;  /* 0x0000000811107825 */ /* 0x000fc600078e0002 */
[----:B------:R-:W4:Y:S04]  /*1cb0*/  LDG.E.64.CONSTANT R24, desc[UR6][R24.64] ;  /* 0x0000000618187981 */ /* 0x000f28000c1e9b00 */
[----:B------:R-:W5:Y:S04]  /*1cc0*/  LDG.E.64.CONSTANT R20, desc[UR6][R6.64+0x4000] ;  /* 0x0040000606147981 */ /* 0x000f68000c1e9b00 */
[----:B------:R-:W5:Y:S04]  /*1cd0*/  LDG.E.64.CONSTANT R18, desc[UR6][R6.64+0x5000] ;  /* 0x0050000606127981 */ /* 0x000f68000c1e9b00 */
[----:B------:R-:W5:Y:S04]  /*1ce0*/  LDG.E.64.CONSTANT R14, desc[UR6][R6.64+0x7000] ;  /* 0x00700006060e7981 */ /* 0x000f68000c1e9b00 */
[----:B------:R-:W5:Y:S01]  /*1cf0*/  LDG.E.64.CONSTANT R16, desc[UR6][R16.64] ;  /* 0x0000000610107981 */ /* 0x000f62000c1e9b00 */
[----:B------:R-:W-:-:S03]  /*1d00*/  VIADD R33, R38, 0x1800 ;  /* 0x0000180026217836 */ /* 0x000fc60000000000 */
[----:B------:R-:W5:Y:S04]  /*1d10*/  LDG.E.64.CONSTANT R12, desc[UR6][R6.64+0x8000] ;  /* 0x00800006060c7981 */ /* 0x000f68000c1e9b00 */
[----:B------:R-:W5:Y:S01]  /*1d20*/  LDG.E.64.CONSTANT R28, desc[UR6][R6.64+0x9000] ;  /* 0x00900006061c7981 */ /* 0x000f62000c1e9b00 */
[----:B------:R-:W-:-:S03]  /*1d30*/  IMAD.WIDE.U32 R32, R33, 0x8, R2 ;  /* 0x0000000821207825 */ /* 0x000fc600078e0002 */
[----:B------:R-:W5:Y:S04]  /*1d40*/  LDG.E.64.CONSTANT R30, desc[UR6][R6.64+0xb000] ;  /* 0x00b00006061e7981 */ /* 0x000f68000c1e9b00 */
[----:B------:R-:W5:Y:S04]  /*1d50*/  LDG.E.64.CONSTANT R32, desc[UR6][R32.64] ;  /* 0x0000000620207981 */ /* 0x000f68000c1e9b00 */
[----:B------:R-:W5:Y:S04]  /*1d60*/  LDG.E.64.CONSTANT R34, desc[UR6][R6.64+0xc000] ;  /* 0x00c0000606227981 */ /* 0x000f68000c1e9b00 */
[----:B------:R0:W5:Y:S01]  /*1d70*/  LDG.E.64.CONSTANT R36, desc[UR6][R6.64+0xd000] ;  /* 0x00d0000606247981 */ /* 0x000162000c1e9b00 */
[----:B------:R-:W-:-:S02]  /*1d80*/  VIADD R45, R45, 0x2000 ;  /* 0x000020002d2d7836 */ /* 0x000fc40000000000 */
[----:B------:R-:W-:Y:S01]  /*1d90*/  VIADD R38, R38, 0x2000 ;  /* 0x0000200026267836 */ /* 0x000fe20000000000 */
[----:B0-----:R-:W-:-:S05]  /*1da0*/  IADD3 R6, P6, PT, R6, 0x10000, RZ ;  /* 0x0001000006067810 */ /* 0x001fca0007fde0ff */
[----:B------:R-:W-:Y:S01]  /*1db0*/  IMAD.X R7, RZ, RZ, R7, P6 ;  /* 0x000000ffff077224 */ /* 0x000fe200030e0607 */
[----:B--2---:R-:W-:-:S04]  /*1dc0*/  IADD3 R43, P1, P2, R4, R8, R43 ;  /* 0x00000008042b7210 */ /* 0x004fc80007a3e02b */
[----:B---3--:R-:W-:Y:S02]  /*1dd0*/  IADD3 R43, P3, P4, R26, R10, R43 ;  /* 0x0000000a1a2b7210 */ /* 0x008fe40007c7e02b */
[----:B------:R-:W-:-:S04]  /*1de0*/  IADD3.X R5, PT, PT, R5, R9, R41, P1, P2 ;  /* 0x0000000905057210 */ /* 0x000fc80000fe4429 */
[----:B------:R-:W-:Y:S02]  /*1df0*/  IADD3.X R11, PT, PT, R27, R11, R5, P3, P4 ;  /* 0x0000000b1b0b7210 */ /* 0x000fe40001fe8405 */
[----:B----4-:R-:W-:-:S04]  /*1e00*/  IADD3 R43, P1, P2, R22, R24, R43 ;  /* 0x00000018162b7210 */ /* 0x010fc80007a3e02b */
[----:B------:R-:W-:Y:S02]  /*1e10*/  IADD3.X R23, PT, PT, R23, R25, R11, P1, P2 ;  /* 0x0000001917177210 */ /* 0x000fe40000fe440b */
[----:B-----5:R-:W-:-:S04]  /*1e20*/  IADD3 R43, P3, P4, R18, R20, R43 ;  /* 0x00000014122b7210 */ /* 0x020fc80007c7e02b */
[----:B------:R-:W-:Y:S02]  /*1e30*/  IADD3.X R19, PT, PT, R19, R21, R23, P3, P4 ;  /* 0x0000001513137210 */ /* 0x000fe40001fe8417 */
[----:B------:R-:W-:-:S04]  /*1e40*/  IADD3 R43, P1, P2, R14, R16, R43 ;  /* 0x000000100e2b7210 */ /* 0x000fc80007a3e02b */
[----:B------:R-:W-:Y:S02]  /*1e50*/  IADD3.X R15, PT, PT, R15, R17, R19, P1, P2 ;  /* 0x000000110f0f7210 */ /* 0x000fe40000fe4413 */
[----:B------:R-:W-:-:S04]  /*1e60*/  IADD3 R43, P3, P4, R28, R12, R43 ;  /* 0x0000000c1c2b7210 */ /* 0x000fc80007c7e02b */
[----:B------:R-:W-:Y:S02]  /*1e70*/  IADD3.X R13, PT, PT, R29, R13, R15, P3, P4 ;  /* 0x0000000d1d0d7210 */ /* 0x000fe40001fe840f */
[----:B------:R-:W-:Y:S02]  /*1e80*/  ISETP.GE.AND P3, PT, R45, R40, PT ;  /* 0x000000282d00720c */ /* 0x000fe40003f66270 */
[----:B------:R-:W-:-:S04]  /*1e90*/  IADD3 R43, P2, P1, R30, R32, R43 ;  /* 0x000000201e2b7210 */ /* 0x000fc8000795e02b */
[----:B------:R-:W-:Y:S02]  /*1ea0*/  IADD3.X R31, PT, PT, R31, R33, R13, P2, P1 ;  /* 0x000000211f1f7210 */ /* 0x000fe400017e240d */
[----:B------:R-:W-:-:S04]  /*1eb0*/  IADD3 R43, P4, P5, R36, R34, R43 ;  /* 0x00000022242b7210 */ /* 0x000fc80007d9e02b */
[----:B------:R-:W-:Y:S01]  /*1ec0*/  IADD3.X R41, PT, PT, R37, R35, R31, P4, P5 ;  /* 0x0000002325297210 */ /* 0x000fe200027ea41f */
[----:B------:R-:W-:Y:S08]  /*1ed0*/  @!P3 BRA `(.L_x_250) ;  /* 0xfffffffc004cb947 */ /* 0x000ff0000383ffff */
.L_x_249:
[----:B------:R-:W-:Y:S05]  /*1ee0*/  BSYNC.RECONVERGENT B2 ;  /* 0x0000000000027941 */ /* 0x000fea0003800200 */
.L_x_248:
[----:B------:R-:W-:Y:S01]  /*1ef0*/  IMAD.IADD R4, R0, 0x1, -R45 ;  /* 0x0000000100047824 */ /* 0x000fe200078e0a2d */
[----:B------:R-:W-:Y:S04]  /*1f00*/  BSSY.RECONVERGENT B2, `(.L_x_251) ;  /* 0x000001d000027945 */ /* 0x000fe80003800200 */
[----:B------:R-:W-:-:S13]  /*1f10*/  ISETP.GT.AND P1, PT, R4, 0x800, PT ;  /* 0x000008000400780c */ /* 0x000fda0003f24270 */
[----:B------:R-:W-:Y:S05]  /*1f20*/  @!P1 BRA `(.L_x_252) ;  /* 0x0000000000689947 */ /* 0x000fea0003800000 */
[C-C-:B------:R-:W-:Y:S01]  /*1f30*/  IMAD.WIDE.U32 R10, R38.reuse, 0x8, R2.reuse ;  /* 0x00000008260a7825 */ /* 0x140fe200078e0002 */
[----:B------:R-:W2:Y:S03]  /*1f40*/  LDG.E.64.CONSTANT R12, desc[UR6][R6.64+-0x1000] ;  /* 0xfff00006060c7981 */ /* 0x000ea6000c1e9b00 */
[----:B------:R-:W-:Y:S01]  /*1f50*/  VIADD R19, R38, 0x800 ;  /* 0x0000080026137836 */ /* 0x000fe20000000000 */
[----:B------:R-:W3:Y:S04]  /*1f60*/  LDG.E.64.CONSTANT R14, desc[UR6][R6.64] ;  /* 0x00000006060e7981 */ /* 0x000ee8000c1e9b00 */
[----:B------:R-:W2:Y:S01]  /*1f70*/  LDG.E.64.CONSTANT R10, desc[UR6][R10.64] ;  /* 0x000000060a0a7981 */ /* 0x000ea2000c1e9b00 */
[----:B------:R-:W-:-:S03]  /*1f80*/  IMAD.WIDE.U32 R18, R19, 0x8, R2 ;  /* 0x0000000813127825 */ /* 0x000fc600078e0002 */
[----:B------:R-:W3:Y:S04]  /*1f90*/  LDG.E.64.CONSTANT R16, desc[UR6][R6.64+0x1000] ;  /* 0x0010000606107981 */ /* 0x000ee8000c1e9b00 */
[----:B------:R-:W4:Y:S04]  /*1fa0*/  LDG.E.64.CONSTANT R20, desc[UR6][R6.64+0x3000] ;  /* 0x0030000606147981 */ /* 0x000f28000c1e9b00 */
[----:B------:R-:W4:Y:S04]  /*1fb0*/  LDG.E.64.CONSTANT R18, desc[UR6][R18.64] ;  /* 0x0000000612127981 */ /* 0x000f28000c1e9b00 */
[----:B------:R-:W5:Y:S04]  /*1fc0*/  LDG.E.64.CONSTANT R4, desc[UR6][R6.64+0x4000] ;  /* 0x0040000606047981 */ /* 0x000f68000c1e9b00 */
[----:B------:R-:W5:Y:S01]  /*1fd0*/  LDG.E.64.CONSTANT R8, desc[UR6][R6.64+0x5000] ;  /* 0x0050000606087981 */ /* 0x000f62000c1e9b00 */
[----:B------:R-:W-:-:S02]  /*1fe0*/  VIADD R45, R45, 0x1000 ;  /* 0x000010002d2d7836 */ /* 0x000fc40000000000 */
[----:B------:R-:W-:Y:S01]  /*1ff0*/  VIADD R38, R38, 0x1000 ;  /* 0x0000100026267836 */ /* 0x000fe20000000000 */
[----:B--2---:R-:W-:-:S04]  /*2000*/  IADD3 R43, P0, P1, R12, R10, R43 ;  /* 0x0000000a0c2b7210 */ /* 0x004fc8000791e02b */
[----:B------:R-:W-:Y:S02]  /*2010*/  IADD3.X R13, PT, PT, R13, R11, R41, P0, P1 ;  /* 0x0000000b0d0d7210 */ /* 0x000fe400007e2429 */
[----:B---3--:R-:W-:Y:S02]  /*2020*/  IADD3 R43, P0, P1, R16, R14, R43 ;  /* 0x0000000e102b7210 */ /* 0x008fe4000791e02b */
[----:B------:R-:W-:Y:S02]  /*2030*/  IADD3 R10, P3, PT, R6, 0x8000, RZ ;  /* 0x00008000060a7810 */ /* 0x000fe40007f7e0ff */
[----:B------:R-:W-:Y:S02]  /*2040*/  IADD3.X R15, PT, PT, R17, R15, R13, P0, P1 ;  /* 0x0000000f110f7210 */ /* 0x000fe400007e240d */
[----:B----4-:R-:W-:Y:S01]  /*2050*/  IADD3 R43, P0, P1, R20, R18, R43 ;  /* 0x00000012142b7210 */ /* 0x010fe2000791e02b */
[----:B------:R-:W-:-:S03]  /*2060*/  IMAD.X R11, RZ, RZ, R7, P3 ;  /* 0x000000ffff0b7224 */ /* 0x000fc600018e0607 */
[----:B------:R-:W-:Y:S02]  /*2070*/  IADD3.X R21, PT, PT, R21, R19, R15, P0, P1 ;  /* 0x0000001315157210 */ /* 0x000fe400007e240f */
[----:B-----5:R-:W-:Y:S01]  /*2080*/  IADD3 R43, P1, P2, R8, R4, R43 ;  /* 0x00000004082b7210 */ /* 0x020fe20007a3e02b */
[----:B------:R-:W-:Y:S01]  /*2090*/  IMAD.MOV.U32 R6, RZ, RZ, R10 ;  /* 0x000000ffff067224 */ /* 0x000fe200078e000a */
[----:B------:R-:W-:Y:S01]  /*20a0*/  PLOP3.LUT P0, PT, PT, PT, PT, 0x8, 0x80 ;  /* 0x000000000080781c */ /* 0x000fe20003f0e170 */
[----:B------:R-:W-:Y:S01]  /*20b0*/  IMAD.MOV.U32 R7, RZ, RZ, R11 ;  /* 0x000000ffff077224 */ /* 0x000fe200078e000b */
[----:B------:R-:W-:-:S11]  /*20c0*/  IADD3.X R41, PT, PT, R9, R5, R21, P1, P2 ;  /* 0x0000000509297210 */ /* 0x000fd60000fe4415 */
.L_x_252:
[----:B------:R-:W-:Y:S05]  /*20d0*/  BSYNC.RECONVERGENT B2 ;  /* 0x0000000000027941 */ /* 0x000fea0003800200 */
.L_x_251:
[----:B------:R-:W-:-:S13]  /*20e0*/  ISETP.LT.OR P0, PT, R45, R0, P0 ;  /* 0x000000002d00720c */ /* 0x000fda0000701670 */
[----:B------:R-:W-:Y:S05]  /*20f0*/  @!P0 BRA `(.L_x_244) ;  /* 0x0000000000248947 */ /* 0x000fea0003800000 */
[----:B------:R-:W-:Y:S01]  /*2100*/  IMAD.WIDE.U32 R2, R38, 0x8, R2 ;  /* 0x0000000826027825 */ /* 0x000fe200078e0002 */
[----:B------:R-:W2:Y:S04]  /*2110*/  LDG.E.64.CONSTANT R4, desc[UR6][R6.64+-0x1000] ;  /* 0xfff0000606047981 */ /* 0x000ea8000c1e9b00 */
[----:B------:R-:W3:Y:S04]  /*2120*/  LDG.E.64.CONSTANT R8, desc[UR6][R6.64] ;  /* 0x0000000606087981 */ /* 0x000ee8000c1e9b00 */
[----:B------:R-:W2:Y:S04]  /*2130*/  LDG.E.64.CONSTANT R2, desc[UR6][R2.64] ;  /* 0x0000000602027981 */ /* 0x000ea8000c1e9b00 */
[----:B------:R-:W3:Y:S01]  /*2140*/  LDG.E.64.CONSTANT R10, desc[UR6][R6.64+0x1000] ;  /* 0x00100006060a7981 */ /* 0x000ee2000c1e9b00 */
[----:B--2---:R-:W-:-:S04]  /*2150*/  IADD3 R43, P0, P1, R4, R2, R43 ;  /* 0x00000002042b7210 */ /* 0x004fc8000791e02b */
[----:B---3--:R-:W-:Y:S02]  /*2160*/  IADD3 R43, P2, P3, R10, R8, R43 ;  /* 0x000000080a2b7210 */ /* 0x008fe40007b5e02b */
[----:B------:R-:W-:-:S04]  /*2170*/  IADD3.X R41, PT, PT, R5, R3, R41, P0, P1 ;  /* 0x0000000305297210 */ /* 0x000fc800007e2429 */
[----:B------:R-:W-:-:S07]  /*2180*/  IADD3.X R41, PT, PT, R11, R9, R41, P2, P3 ;  /* 0x000000090b297210 */ /* 0x000fce00017e6429 */
.L_x_244:
[----:B------:R-:W-:Y:S05]  /*2190*/  BSYNC.RECONVERGENT B1 ;  /* 0x0000000000017941 */ /* 0x000fea0003800200 */
.L_x_242:
[----:B------:R-:W0:Y:S01]  /*21a0*/  S2R R6, SR_LANEID ;  /* 0x0000000000067919 */ /* 0x000e220000000000 */
[----:B------:R-:W1:Y:S04]  /*21b0*/  SHFL.DOWN PT, R0, R43, 0x1, 0x1f ;  /* 0x08201f002b007f89 */ /* 0x000e6800000e0000 */
[----:B------:R-:W2:Y:S01]  /*21c0*/  SHFL.DOWN PT, R2, R41, 0x1, 0x1f ;  /* 0x08201f0029027f89 */ /* 0x000ea200000e0000 */
[C---:B0-----:R-:W-:Y:S02]  /*21d0*/  ISETP.GT.AND P0, PT, R6.reuse, 0x1e, PT ;  /* 0x0000001e0600780c */ /* 0x041fe40003f04270 */
[----:B------:R-:W-:Y:S02]  /*21e0*/  ISETP.GT.AND P1, PT, R6, 0x1d, PT ;  /* 0x0000001d0600780c */ /* 0x000fe40003f24270 */
[----:B-1----:R-:W-:-:S02]  /*21f0*/  SEL R0, R0, RZ, !P0 ;  /* 0x000000ff00007207 */ /* 0x002fc40004000000 */
[----:B--2---:R-:W-:Y:S02]  /*2200*/  SEL R2, R2, RZ, !P0 ;  /* 0x000000ff02027207 */ /* 0x004fe40004000000 */
[----:B------:R-:W-:Y:S02]  /*2210*/  IADD3 R7, P0, PT, R43, R0, RZ ;  /* 0x000000002b077210 */ /* 0x000fe40007f1e0ff */
[----:B------:R-:W-:-:S03]  /*2220*/  ISETP.NE.AND P2, PT, R6, RZ, PT ;  /* 0x000000ff0600720c */ /* 0x000fc60003f45270 */
[----:B------:R-:W-:Y:S01]  /*2230*/  IMAD.X R9, R41, 0x1, R2, P0 ;  /* 0x0000000129097824 */ /* 0x000fe200000e0602 */
[----:B------:R-:W0:Y:S04]  /*2240*/  SHFL.DOWN PT, R0, R7, 0x2, 0x1f ;  /* 0x08401f0007007f89 */ /* 0x000e2800000e0000 */
[----:B------:R-:W1:Y:S05]  /*2250*/  SHFL.DOWN PT, R2, R9, 0x2, 0x1f ;  /* 0x08401f0009027f89 */ /* 0x000e6a00000e0000 */
[----:B------:R-:W2:Y:S01]  /*2260*/  @!P2 S2R R11, SR_CgaCtaId ;  /* 0x00000000000ba919 */ /* 0x000ea20000008800 */
        /* <DEDUP_REMOVED lines=12> */
[----:B------:R-:W-:-:S05]  /*2330*/  IMAD.X R9, R2, 0x1, R5, P0 ;  /* 0x0000000102097824 */ /* 0x000fca00000e0605 */
[----:B------:R-:W1:Y:S01]  /*2340*/  SHFL.DOWN PT, R2, R9, 0x8, 0x1f ;  /* 0x09001f0009027f89 */ /* 0x000e6200000e0000 */
[----:B0-----:R-:W-:-:S04]  /*2350*/  SEL R0, R0, RZ, !P1 ;  /* 0x000000ff00007207 */ /* 0x001fc80004800000 */
[----:B------:R-:W-:Y:S02]  /*2360*/  IADD3 R5, P0, PT, R0, R7, RZ ;  /* 0x0000000700057210 */ /* 0x000fe40007f1e0ff */
[----:B-1----:R-:W-:-:S03]  /*2370*/  SEL R2, R2, RZ, !P1 ;  /* 0x000000ff02027207 */ /* 0x002fc60004800000 */
[----:B------:R-:W0:Y:S01]  /*2380*/  SHFL.DOWN PT, R0, R5, 0x10, 0x1f ;  /* 0x0a001f0005007f89 */ /* 0x000e2200000e0000 */
[----:B------:R-:W-:Y:S02]  /*2390*/  ISETP.GT.AND P1, PT, R6, 0xf, PT ;  /* 0x0000000f0600780c */ /* 0x000fe40003f24270 */
[----:B------:R-:W-:Y:S01]  /*23a0*/  @!P2 SHF.R.U32.HI R6, RZ, 0x2, R39 ;  /* 0x00000002ff06a819 */ /* 0x000fe20000011627 */
[----:B------:R-:W-:Y:S01]  /*23b0*/  IMAD.X R4, R2, 0x1, R9, P0 ;  /* 0x0000000102047824 */ /* 0x000fe200000e0609 */
[----:B------:R-:W-:Y:S02]  /*23c0*/  @!P2 MOV R2, 0x400 ;  /* 0x000004000002a802 */ /* 0x000fe40000000f00 */
[----:B------:R-:W-:Y:S02]  /*23d0*/  @!P2 LOP3.LUT R6, R6, 0xf8, RZ, 0xc0, !PT ;  /* 0x000000f80606a812 */ /* 0x000fe400078ec0ff */
[----:B------:R-:W1:Y:S01]  /*23e0*/  SHFL.DOWN PT, R3, R4, 0x10, 0x1f ;  /* 0x0a001f0004037f89 */ /* 0x000e6200000e0000 */
[----:B--2---:R-:W-:-:S05]  /*23f0*/  @!P2 LEA R11, R11, R2, 0x18 ;  /* 0x000000020b0ba211 */ /* 0x004fca00078ec0ff */
[----:B------:R-:W-:Y:S01]  /*2400*/  @!P2 IMAD.IADD R11, R6, 0x1, R11 ;  /* 0x00000001060ba824 */ /* 0x000fe200078e020b */
[----:B0-----:R-:W-:-:S04]  /*2410*/  SEL R0, R0, RZ, !P1 ;  /* 0x000000ff00007207 */ /* 0x001fc80004800000 */
[----:B------:R-:W-:Y:S02]  /*2420*/  IADD3 R2, P0, PT, R0, R5, RZ ;  /* 0x0000000500027210 */ /* 0x000fe40007f1e0ff */
[----:B-1----:R-:W-:-:S05]  /*2430*/  SEL R3, R3, RZ, !P1 ;  /* 0x000000ff03037207 */ /* 0x002fca0004800000 */
[----:B------:R-:W-:Y:S01]  /*2440*/  IMAD.X R3, R3, 0x1, R4, P0 ;  /* 0x0000000103037824 */ /* 0x000fe200000e0604 */
[----:B------:R-:W-:-:S04]  /*2450*/  ISETP.NE.AND P0, PT, R39, RZ, PT ;  /* 0x000000ff2700720c */ /* 0x000fc80003f05270 */
[----:B------:R0:W-:Y:S01]  /*2460*/  @!P2 STS.64 [R11+0x10], R2 ;  /* 0x000010020b00a388 */ /* 0x0001e20000000a00 */
[----:B------:R-:W-:Y:S08]  /*2470*/  BAR.SYNC.DEFER_BLOCKING 0x0 ;  /* 0x0000000000007b1d */ /* 0x000ff00000010000 */
[----:B------:R-:W-:Y:S05]  /*2480*/  @P0 BRA `(.L_x_240) ;  /* 0x00000000006c0947 */ /* 0x000fea0003800000 */
[----:B------:R-:W1:Y:S01]  /*2490*/  S2UR UR5, SR_CgaCtaId ;  /* 0x00000000000579c3 */ /* 0x000e620000008800 */
[----:B------:R-:W-:Y:S02]  /*24a0*/  UMOV UR4, 0x400 ;  /* 0x0000040000047882 */ /* 0x000fe40000000000 */
[----:B-1----:R-:W-:-:S09]  /*24b0*/  ULEA UR4, UR5, UR4, 0x18 ;  /* 0x0000000405047291 */ /* 0x002fd2000f8ec0ff */
[----:B------:R-:W-:Y:S04]  /*24c0*/  LDS.64 R32, [UR4+0x18] ;  /* 0x00001804ff207984 */ /* 0x000fe80008000a00 */
[----:B------:R-:W1:Y:S04]  /*24d0*/  LDS.128 R28, [UR4+0x20] ;  /* 0x00002004ff1c7984 */ /* 0x000e680008000c00 */
[----:B------:R-:W2:Y:S04]  /*24e0*/  LDS.128 R24, [UR4+0x30] ;  /* 0x00003004ff187984 */ /* 0x000ea80008000c00 */
[----:B------:R-:W3:Y:S04]  /*24f0*/  LDS.128 R20, [UR4+0x40] ;  /* 0x00004004ff147984 */ /* 0x000ee80008000c00 */
[----:B------:R-:W4:Y:S04]  /*2500*/  LDS.128 R16, [UR4+0x50] ;  /* 0x00005004ff107984 */ /* 0x000f280008000c00 */
[----:B------:R-:W5:Y:S04]  /*2510*/  LDS.128 R12, [UR4+0x60] ;  /* 0x00006004ff0c7984 */ /* 0x000f680008000c00 */
[----:B0-----:R-:W0:Y:S04]  /*2520*/  LDS.128 R8, [UR4+0x70] ;  /* 0x00007004ff087984 */ /* 0x001e280008000c00 */
[----:B------:R-:W0:Y:S01]  /*2530*/  LDS.128 R4, [UR4+0x80] ;  /* 0x00008004ff047984 */ /* 0x000e220008000c00 */
[----:B-1----:R-:W-:-:S04]  /*2540*/  IADD3 R35, P1, P2, R28, R32, R2 ;  /* 0x000000201c237210 */ /* 0x002fc80007a3e002 */
[----:B--2---:R-:W-:Y:S02]  /*2550*/  IADD3 R35, P3, P4, R24, R35, R30 ;  /* 0x0000002318237210 */ /* 0x004fe40007c7e01e */
[----:B------:R-:W-:Y:S02]  /*2560*/  IADD3.X R29, PT, PT, R29, R33, R3, P1, P2 ;  /* 0x000000211d1d7210 */ /* 0x000fe40000fe4403 */
[----:B---3--:R-:W-:Y:S02]  /*2570*/  IADD3 R3, P1, P2, R20, R35, R26 ;  /* 0x0000002314037210 */ /* 0x008fe40007a3e01a */
[----:B------:R-:W-:Y:S02]  /*2580*/  IADD3.X R25, PT, PT, R25, R29, R31, P3, P4 ;  /* 0x0000001d19197210 */ /* 0x000fe40001fe841f */
[----:B----4-:R-:W-:Y:S02]  /*2590*/  IADD3 R3, P3, P4, R16, R3, R22 ;  /* 0x0000000310037210 */ /* 0x010fe40007c7e016 */
[----:B------:R-:W-:-:S02]  /*25a0*/  IADD3.X R21, PT, PT, R21, R25, R27, P1, P2 ;  /* 0x0000001915157210 */ /* 0x000fc40000fe441b */
[----:B-----5:R-:W-:Y:S02]  /*25b0*/  IADD3 R3, P1, P2, R12, R3, R18 ;  /* 0x000000030c037210 */ /* 0x020fe40007a3e012 */
[----:B------:R-:W-:Y:S02]  /*25c0*/  IADD3.X R17, PT, PT, R17, R21, R23, P3, P4 ;  /* 0x0000001511117210 */ /* 0x000fe40001fe8417 */
[----:B0-----:R-:W-:Y:S02]  /*25d0*/  IADD3 R3, P3, P4, R8, R3, R14 ;  /* 0x0000000308037210 */ /* 0x001fe40007c7e00e */
[----:B------:R-:W-:Y:S02]  /*25e0*/  IADD3.X R13, PT, PT, R13, R17, R19, P1, P2 ;  /* 0x000000110d0d7210 */ /* 0x000fe40000fe4413 */
[----:B------:R-:W-:Y:S02]  /*25f0*/  IADD3 R3, P1, P2, R4, R3, R10 ;  /* 0x0000000304037210 */ /* 0x000fe40007a3e00a */
[----:B------:R-:W-:-:S02]  /*2600*/  IADD3.X R9, PT, PT, R9, R13, R15, P3, P4 ;  /* 0x0000000d09097210 */ /* 0x000fc40001fe840f */
[----:B------:R-:W-:Y:S02]  /*2610*/  IADD3 R2, P3, PT, R3, R6, RZ ;  /* 0x0000000603027210 */ /* 0x000fe40007f7e0ff */
[----:B------:R-:W-:-:S05]  /*2620*/  IADD3.X R3, PT, PT, R5, R9, R11, P1, P2 ;  /* 0x0000000905037210 */ /* 0x000fca0000fe440b */
[----:B------:R-:W-:-:S07]  /*2630*/  IMAD.X R3, R3, 0x1, R7, P3 ;  /* 0x0000000103037824 */ /* 0x000fce00018e0607 */
.L_x_240:
[----:B------:R-:W-:Y:S05]  /*2640*/  BSYNC.RECONVERGENT B0 ;  /* 0x0000000000007941 */ /* 0x000fea0003800200 */
.L_x_225:
[----:B------:R-:W-:Y:S05]  /*2650*/  @P0 EXIT ;  /* 0x000000000000094d */ /* 0x000fea0003800000 */
[----:B------:R-:W0:Y:S01]  /*2660*/  LDCU.64 UR4, c[0x0][0x398] ;  /* 0x00007300ff0477ac */ /* 0x000e220008000a00 */
[----:B------:R-:W3:Y:S01]  /*2670*/  LDC.64 R4, c[0x0][0x388] ;  /* 0x0000e200ff047b82 */ /* 0x000ee20000000a00 */
[----:B012---:R-:W-:-:S04]  /*2680*/  IADD3 R2, P0, PT, R2, UR4, RZ ;  /* 0x0000000402027c10 */ /* 0x007fc8000ff1e0ff */
[----:B------:R-:W-:-:S05]  /*2690*/  IADD3.X R3, PT, PT, R3, UR5, RZ, P0, !PT ;  /* 0x0000000503037c10 */ /* 0x000fca00087fe4ff */
[----:B---3--:R-:W-:Y:S01]  /*26a0*/  STG.E.64 desc[UR6][R4.64], R2 ;  /* 0x0000000204007986 */ /* 0x008fe2000c101b06 */
[----:B------:R-:W-:Y:S05]  /*26b0*/  EXIT ;  /* 0x000000000000794d */ /* 0x000fea0003800000 */
.L_x_253:
        /* <DEDUP_REMOVED lines=12> */
.L_x_1890:


//--------------------- .text._ZN3cub18CUB_300001_SM_10006detail6reduce18DeviceReduceKernelINS2_10policy_hubIlyN4cuda3std3__44plusIlEEE10Policy1000EN6thrust24THRUST_300001_SM_1000_NS18transform_iteratorI7is_zeroNSD_10device_ptrIiEEllEEyS9_lNS7_10__identityEEEvT0_PT3_T1_NS0_13GridEvenShareISN_EET2_T4_ --------------------------
	.section	.text._ZN3cub18CUB_300001_SM_10006detail6reduce18DeviceReduceKernelINS2_10policy_hubIlyN4cuda3std3__44plusIlEEE10Policy1000EN6thrust24THRUST_300001_SM_1000_NS18transform_iteratorI7is_zeroNSD_10device_ptrIiEEllEEyS9_lNS7_10__identityEEEvT0_PT3_T1_NS0_13GridEvenShareISN_EET2_T4_,"ax",@progbits
	.align	128
        .global         _ZN3cub18CUB_300001_SM_10006detail6reduce18DeviceReduceKernelINS2_10policy_hubIlyN4cuda3std3__44plusIlEEE10Policy1000EN6thrust24THRUST_300001_SM_1000_NS18transform_iteratorI7is_zeroNSD_10device_ptrIiEEllEEyS9_lNS7_10__identityEEEvT0_PT3_T1_NS0_13GridEvenShareISN_EET2_T4_
        .type           _ZN3cub18CUB_300001_SM_10006detail6reduce18DeviceReduceKernelINS2_10policy_hubIlyN4cuda3std3__44plusIlEEE10Policy1000EN6thrust24THRUST_300001_SM_1000_NS18transform_iteratorI7is_zeroNSD_10device_ptrIiEEllEEyS9_lNS7_10__identityEEEvT0_PT3_T1_NS0_13GridEvenShareISN_EET2_T4_,@function
        .size           _ZN3cub18CUB_300001_SM_10006detail6reduce18DeviceReduceKernelINS2_10policy_hubIlyN4cuda3std3__44plusIlEEE10Policy1000EN6thrust24THRUST_300001_SM_1000_NS18transform_iteratorI7is_zeroNSD_10device_ptrIiEEllEEyS9_lNS7_10__identityEEEvT0_PT3_T1_NS0_13GridEvenShareISN_EET2_T4_,(.L_x_1891 - _ZN3cub18CUB_300001_SM_10006detail6reduce18DeviceReduceKernelINS2_10policy_hubIlyN4cuda3std3__44plusIlEEE10Policy1000EN6thrust24THRUST_300001_SM_1000_NS18transform_iteratorI7is_zeroNSD_10device_ptrIiEEllEEyS9_lNS7_10__identityEEEvT0_PT3_T1_NS0_13GridEvenShareISN_EET2_T4_)
        .other          _ZN3cub18CUB_300001_SM_10006detail6reduce18DeviceReduceKernelINS2_10policy_hubIlyN4cuda3std3__44plusIlEEE10Policy1000EN6thrust24THRUST_300001_SM_1000_NS18transform_iteratorI7is_zeroNSD_10device_ptrIiEEllEEyS9_lNS7_10__identityEEEvT0_PT3_T1_NS0_13GridEvenShareISN_EET2_T4_,@"STO_CUDA_ENTRY STV_DEFAULT"
_ZN3cub18CUB_300001_SM_10006detail6reduce18DeviceReduceKernelINS2_10policy_hubIlyN4cuda3std3__44plusIlEEE10Policy1000EN6thrust24THRUST_300001_SM_1000_NS18transform_iteratorI7is_zeroNSD_10device_ptrIiEEllEEyS9_lNS7_10__identityEEEvT0_PT3_T1_NS0_13GridEvenShareISN_EET2_T4_:
.text._ZN3cub18CUB_300001_SM_10006detail6reduce18DeviceReduceKernelINS2_10policy_hubIlyN4cuda3std3__44plusIlEEE10Policy1000EN6thrust24THRUST_300001_SM_1000_NS18transform_iteratorI7is_zeroNSD_10device_ptrIiEEllEEyS9_lNS7_10__identityEEEvT0_PT3_T1_NS0_13GridEvenShareISN_EET2_T4_:
[----:B------:R-:W-:Y:S01]  /*0000*/  LDC R1, c[0x0][0x37c] ;  /* 0x0000df00ff017b82 */ /* 0x000fe20000000800 */
[----:B------:R-:W0:Y:S01]  /*0010*/  S2R R0, SR_CTAID.X ;  /* 0x0000000000007919 */ /* 0x000e220000002500 */
[----:B------:R-:W1:Y:S01]  /*0020*/  LDCU.64 UR6, c[0x0][0x3c0] ;  /* 0x00007800ff0677ac */ /* 0x000e620008000a00 */
[----:B------:R-:W-:Y:S01]  /*0030*/  BSSY.RECONVERGENT B0, `(.L_x_254) ;  /* 0x000031b000007945 */ /* 0x000fe20003800200 */
[----:B------:R-:W2:Y:S01]  /*0040*/  LDCU UR4, c[0x0][0x3c8] ;  /* 0x00007900ff0477ac */ /* 0x000ea20008000800 */
[----:B------:R-:W3:Y:S01]  /*0050*/  LDCU.64 UR8, c[0x0][0x358] ;  /* 0x00006b00ff0877ac */ /* 0x000ee20008000a00 */
[----:B-1----:R-:W-:Y:S02]  /*0060*/  IMAD.U32 R2, RZ, RZ, UR6 ;  /* 0x00000006ff027e24 */ /* 0x002fe4000f8e00ff */
[----:B------:R-:W-:Y:S02]  /*0070*/  IMAD.U32 R3, RZ, RZ, UR7 ;  /* 0x00000007ff037e24 */ /* 0x000fe4000f8e00ff */
[----:B--2---:R-:W-:-:S04]  /*0080*/  IMAD.U32 R16, RZ, RZ, UR4 ;  /* 0x00000004ff107e24 */ /* 0x004fc8000f8e00ff */
[----:B------:R-:W-:Y:S02]  /*0090*/  IMAD R11, R16, 0xe00, RZ ;  /* 0x00000e00100b7824 */ /* 0x000fe400078e02ff */
[----:B0-----:R-:W-:-:S03]  /*00a0*/  IMAD R9, R0, 0xe00, RZ ;  /* 0x00000e0000097824 */ /* 0x001fc600078e02ff */
[----:B------:R-:W-:Y:S02]  /*00b0*/  SHF.R.S32.HI R8, RZ, 0x1f, R11 ;  /* 0x0000001fff087819 */ /* 0x000fe4000001140b */
[----:B------:R-:W-:-:S04]  /*00c0*/  IADD3 R18, P1, PT, -R9, R2, RZ ;  /* 0x0000000209127210 */ /* 0x000fc80007f3e1ff */
[----:B------:R-:W-:Y:S02]  /*00d0*/  ISETP.GT.U32.AND P0, PT, R18, 0xdff, PT ;  /* 0x00000dff1200780c */ /* 0x000fe40003f04070 */
[----:B------:R-:W-:-:S04]  /*00e0*/  IADD3.X R7, PT, PT, R3, -0x1, RZ, P1, !PT ;  /* 0xffffffff03077810 */ /* 0x000fc80000ffe4ff */
[----:B------:R-:W-:-:S13]  /*00f0*/  ISETP.GT.U32.AND.EX P0, PT, R7, RZ, PT, P0 ;  /* 0x000000ff0700720c */ /* 0x000fda0003f04100 */
[----:B---3--:R-:W-:Y:S05]  /*0100*/  @P0 BRA `(.L_x_255) ;  /* 0x00000018004c0947 */ /* 0x008fea0003800000 */
[----:B------:R-:W0:Y:S01]  /*0110*/  S2R R4, SR_TID.X ;  /* 0x0000000000047919 */ /* 0x000e220000002100 */
[----:B------:R-:W-:Y:S01]  /*0120*/  IMAD.IADD R28, R2, 0x1, -R9 ;  /* 0x00000001021c7824 */ /* 0x000fe200078e0a09 */
[----:B------:R-:W-:Y:S01]  /*0130*/  BSSY.RECONVERGENT B1, `(.L_x_256) ;  /* 0x000000e000017945 */ /* 0x000fe20003800200 */
[----:B------:R-:W-:Y:S02]  /*0140*/  IMAD.MOV.U32 R6, RZ, RZ, RZ ;  /* 0x000000ffff067224 */ /* 0x000fe400078e00ff */
[----:B------:R-:W-:Y:S01]  /*0150*/  IMAD.MOV.U32 R5, RZ, RZ, RZ ;  /* 0x000000ffff057224 */ /* 0x000fe200078e00ff */
[----:B0-----:R-:W-:Y:S01]  /*0160*/  ISETP.GE.AND P0, PT, R4, R28, PT ;  /* 0x0000001c0400720c */ /* 0x001fe20003f06270 */
[----:B------:R-:W-:-:S12]  /*0170*/  IMAD.MOV.U32 R8, RZ, RZ, R4 ;  /* 0x000000ffff087224 */ /* 0x000fd800078e0004 */
[----:B------:R-:W-:Y:S05]  /*0180*/  @P0 BRA `(.L_x_257) ;  /* 0x0000000000200947 */ /* 0x000fea0003800000 */
[----:B------:R-:W0:Y:S01]  /*0190*/  LDC.64 R10, c[0x0][0x380] ;  /* 0x0000e000ff0a7b82 */ /* 0x000e220000000a00 */
[----:B------:R-:W-:-:S04]  /*01a0*/  IMAD.IADD R3, R9, 0x1, R4 ;  /* 0x0000000109037824 */ /* 0x000fc800078e0204 */
[----:B0-----:R-:W-:-:S06]  /*01b0*/  IMAD.WIDE.U32 R10, R3, 0x4, R10 ;  /* 0x00000004030a7825 */ /* 0x001fcc00078e000a */
[----:B------:R-:W2:Y:S01]  /*01c0*/  LDG.E R10, desc[UR8][R10.64] ;  /* 0x000000080a0a7981 */ /* 0x000ea2000c1e1900 */
[----:B------:R-:W-:Y:S02]  /*01d0*/  VIADD R8, R4, 0x200 ;  /* 0x0000020004087836 */ /* 0x000fe40000000000 */
[----:B------:R-:W-:Y:S01]  /*01e0*/  IMAD.MOV.U32 R5, RZ, RZ, RZ ;  /* 0x000000ffff057224 */ /* 0x000fe200078e00ff */
[----:B--2---:R-:W-:-:S04]  /*01f0*/  ISETP.NE.AND P0, PT, R10, RZ, PT ;  /* 0x000000ff0a00720c */ /* 0x004fc80003f05270 */
[----:B------:R-:W-:-:S09]  /*0200*/  SEL R6, RZ, 0x1, P0 ;  /* 0x00000001ff067807 */ /* 0x000fd20000000000 */
.L_x_257:
[----:B------:R-:W-:Y:S05]  /*0210*/  BSYNC.RECONVERGENT B1 ;  /* 0x0000000000017941 */ /* 0x000fea0003800200 */
.L_x_256:
[----:B------:R-:W-:Y:S01]  /*0220*/  ISETP.GE.AND P0, PT, R8, R28, PT ;  /* 0x0000001c0800720c */ /* 0x000fe20003f06270 */
[----:B------:R-:W-:-:S12]  /*0230*/  BSSY.RECONVERGENT B1, `(.L_x_258) ;  /* 0x00000b1000017945 */ /* 0x000fd80003800200 */
[----:B------:R-:W-:Y:S05]  /*0240*/  @P0 BRA `(.L_x_259) ;  /* 0x0000000800bc0947 */ /* 0x000fea0003800000 */
[----:B------:R-:W-:Y:S01]  /*0250*/  LOP3.LUT R3, RZ, R8, RZ, 0x33, !PT ;  /* 0x00000008ff037212 */ /* 0x000fe200078e33ff */
[----:B------:R-:W-:Y:S03]  /*0260*/  BSSY.RECONVERGENT B2, `(.L_x_260) ;  /* 0x0000055000027945 */ /* 0x000fe60003800200 */
[----:B------:R-:W-:-:S04]  /*0270*/  IADD3 R3, PT, PT, -R9, R2, R3 ;  /* 0x0000000209037210 */ /* 0x000fc80007ffe103 */
[C---:B------:R-:W-:Y:S02]  /*0280*/  ISETP.GE.U32.AND P1, PT, R3.reuse, 0x1e00, PT ;  /* 0x00001e000300780c */ /* 0x040fe40003f26070 */
[----:B------:R-:W-:-:S04]  /*0290*/  LEA.HI R7, R3, 0x1, RZ, 0x17 ;  /* 0x0000000103077811 */ /* 0x000fc800078fb8ff */
[----:B------:R-:W-:-:S04]  /*02a0*/  LOP3.LUT R24, R7, 0xf, RZ, 0xc0, !PT ;  /* 0x0000000f07187812 */ /* 0x000fc800078ec0ff */
[----:B------:R-:W-:-:S03]  /*02b0*/  ISETP.NE.AND P0, PT, R24, RZ, PT ;  /* 0x000000ff1800720c */ /* 0x000fc60003f05270 */
[----:B------:R-:W-:Y:S10]  /*02c0*/  @!P1 BRA `(.L_x_261) ;  /* 0x0000000400389947 */ /* 0x000ff40003800000 */
[----:B------:R-:W0:Y:S01]  /*02d0*/  LDCU.64 UR4, c[0x0][0x380] ;  /* 0x00007000ff0477ac */ /* 0x000e220008000a00 */
[----:B------:R-:W-:Y:S01]  /*02e0*/  IMAD.WIDE.U32 R2, R8, 0x4, RZ ;  /* 0x0000000408027825 */ /* 0x000fe200078e00ff */
[----:B------:R-:W-:-:S03]  /*02f0*/  LOP3.LUT R10, R7, 0xfffff0, RZ, 0xc0, !PT ;  /* 0x00fffff0070a7812 */ /* 0x000fc600078ec0ff */
[----:B------:R-:W-:-:S04]  /*0300*/  IMAD.WIDE.U32 R2, R0, 0x3800, R2 ;  /* 0x0000380000027825 */ /* 0x000fc800078e0002 */
[----:B------:R-:W-:Y:S01]  /*0310*/  IMAD.MOV R10, RZ, RZ, -R10 ;  /* 0x000000ffff0a7224 */ /* 0x000fe200078e0a0a */
[----:B0-----:R-:W-:-:S04]  /*0320*/  IADD3 R2, P1, PT, R2, UR4, RZ ;  /* 0x0000000402027c10 */ /* 0x001fc8000ff3e0ff */
[----:B------:R-:W-:-:S04]  /*0330*/  IADD3 R2, P2, PT, R2, 0x4000, RZ ;  /* 0x0000400002027810 */ /* 0x000fc80007f5e0ff */
[----:B------:R-:W-:-:S09]  /*0340*/  IADD3.X R3, PT, PT, RZ, UR5, R3, P2, P1 ;  /* 0x00000005ff037c10 */ /* 0x000fd200097e2403 */
.L_x_262:
[----:B------:R-:W2:Y:S04]  /*0350*/  LDG.E R12, desc[UR8][R2.64+-0x4000] ;  /* 0xffc00008020c7981 */ /* 0x000ea8000c1e1900 */
[----:B------:R-:W3:Y:S04]  /*0360*/  LDG.E R11, desc[UR8][R2.64+-0x3800] ;  /* 0xffc80008020b7981 */ /* 0x000ee8000c1e1900 */
[----:B------:R-:W4:Y:S04]  /*0370*/  LDG.E R21, desc[UR8][R2.64+-0x3000] ;  /* 0xffd0000802157981 */ /* 0x000f28000c1e1900 */
[----:B------:R-:W5:Y:S04]  /*0380*/  LDG.E R22, desc[UR8][R2.64+-0x2800] ;  /* 0xffd8000802167981 */ /* 0x000f68000c1e1900 */
        /* <DEDUP_REMOVED lines=8> */
[----:B------:R-:W5:Y:S01]  /*0410*/  LDG.E R13, desc[UR8][R2.64+0x2000] ;  /* 0x00200008020d7981 */ /* 0x000f62000c1e1900 */
[----:B--2---:R-:W-:-:S03]  /*0420*/  ISETP.NE.AND P1, PT, R12, RZ, PT ;  /* 0x000000ff0c00720c */ /* 0x004fc60003f25270 */
[----:B------:R-:W2:Y:S01]  /*0430*/  LDG.E R12, desc[UR8][R2.64+0x2800] ;  /* 0x00280008020c7981 */ /* 0x000ea2000c1e1900 */
[----:B---3--:R-:W-:Y:S02]  /*0440*/  ISETP.NE.AND P2, PT, R11, RZ, PT ;  /* 0x000000ff0b00720c */ /* 0x008fe40003f45270 */
[----:B------:R-:W-:Y:S02]  /*0450*/  SEL R11, RZ, 0x1, P1 ;  /* 0x00000001ff0b7807 */ /* 0x000fe40000800000 */
[----:B------:R-:W-:-:S04]  /*0460*/  SEL R25, RZ, 0x1, P2 ;  /* 0x00000001ff197807 */ /* 0x000fc80001000000 */
[----:B------:R-:W-:Y:S02]  /*0470*/  IADD3 R25, P5, P6, R25, R6, R11 ;  /* 0x0000000619197210 */ /* 0x000fe40007ebe00b */
[----:B------:R-:W3:Y:S04]  /*0480*/  LDG.E R6, desc[UR8][R2.64+0x3800] ;  /* 0x0038000802067981 */ /* 0x000ee8000c1e1900 */
[----:B------:R-:W3:Y:S01]  /*0490*/  LDG.E R11, desc[UR8][R2.64+0x3000] ;  /* 0x00300008020b7981 */ /* 0x000ee2000c1e1900 */
[----:B----4-:R-:W-:Y:S02]  /*04a0*/  ISETP.NE.AND P1, PT, R21, RZ, PT ;  /* 0x000000ff1500720c */ /* 0x010fe40003f25270 */
[----:B-----5:R-:W-:Y:S02]  /*04b0*/  ISETP.NE.AND P2, PT, R22, RZ, PT ;  /* 0x000000ff1600720c */ /* 0x020fe40003f45270 */
[----:B------:R-:W-:-:S02]  /*04c0*/  SEL R21, RZ, 0x1, P1 ;  /* 0x00000001ff157807 */ /* 0x000fc40000800000 */
[----:B------:R-:W-:Y:S02]  /*04d0*/  SEL R22, RZ, 0x1, P2 ;  /* 0x00000001ff167807 */ /* 0x000fe40001000000 */
[----:B------:R-:W-:Y:S02]  /*04e0*/  ISETP.NE.AND P3, PT, R23, RZ, PT ;  /* 0x000000ff1700720c */ /* 0x000fe40003f65270 */
[----:B------:R-:W-:Y:S02]  /*04f0*/  ISETP.NE.AND P4, PT, R20, RZ, PT ;  /* 0x000000ff1400720c */ /* 0x000fe40003f85270 */
[----:B------:R-:W-:Y:S02]  /*0500*/  IADD3 R22, P2, P1, R22, R25, R21 ;  /* 0x0000001916167210 */ /* 0x000fe4000795e015 */
[----:B------:R-:W-:Y:S02]  /*0510*/  SEL R21, RZ, 0x1, P3 ;  /* 0x00000001ff157807 */ /* 0x000fe40001800000 */
[----:B------:R-:W-:-:S02]  /*0520*/  SEL R20, RZ, 0x1, P4 ;  /* 0x00000001ff147807 */ /* 0x000fc40002000000 */
[----:B------:R-:W-:Y:S02]  /*0530*/  ISETP.NE.AND P3, PT, R19, RZ, PT ;  /* 0x000000ff1300720c */ /* 0x000fe40003f65270 */
[----:B------:R-:W-:Y:S02]  /*0540*/  ISETP.NE.AND P4, PT, R18, RZ, PT ;  /* 0x000000ff1200720c */ /* 0x000fe40003f85270 */
[----:B------:R-:W-:Y:S02]  /*0550*/  IADD3.X R23, PT, PT, RZ, R5, RZ, P5, P6 ;  /* 0x00000005ff177210 */ /* 0x000fe40002fec4ff */
        /* <DEDUP_REMOVED lines=14> */
[----:B------:R-:W-:-:S02]  /*0640*/  ISETP.NE.AND P3, PT, R13, RZ, PT ;  /* 0x000000ff0d00720c */ /* 0x000fc40003f65270 */
[----:B------:R-:W-:Y:S01]  /*0650*/  SEL R14, RZ, 0x1, P4 ;  /* 0x00000001ff0e7807 */ /* 0x000fe20002000000 */
[----:B------:R-:W-:Y:S01]  /*0660*/  VIADD R10, R10, 0x10 ;  /* 0x000000100a0a7836 */ /* 0x000fe20000000000 */
[----:B------:R-:W-:Y:S02]  /*0670*/  IADD3.X R16, PT, PT, RZ, R18, RZ, P2, P1 ;  /* 0x00000012ff107210 */ /* 0x000fe400017e24ff */
[----:B------:R-:W-:Y:S02]  /*0680*/  IADD3 R13, P2, P1, R5, R15, R14 ;  /* 0x0000000f050d7210 */ /* 0x000fe4000795e00e */
[----:B------:R-:W-:Y:S01]  /*0690*/  IADD3.X R14, PT, PT, RZ, R16, RZ, P5, P6 ;  /* 0x00000010ff0e7210 */ /* 0x000fe20002fec4ff */
[----:B------:R-:W-:Y:S01]  /*06a0*/  VIADD R8, R8, 0x2000 ;  /* 0x0000200008087836 */ /* 0x000fe20000000000 */
[----:B--2---:R-:W-:Y:S02]  /*06b0*/  ISETP.NE.AND P4, PT, R12, RZ, PT ;  /* 0x000000ff0c00720c */ /* 0x004fe40003f85270 */
[----:B------:R-:W-:-:S02]  /*06c0*/  SEL R12, RZ, 0x1, P3 ;  /* 0x00000001ff0c7807 */ /* 0x000fc40001800000 */
[----:B------:R-:W-:Y:S02]  /*06d0*/  SEL R5, RZ, 0x1, P4 ;  /* 0x00000001ff057807 */ /* 0x000fe40002000000 */
[----:B---3--:R-:W-:-:S04]  /*06e0*/  ISETP.NE.AND P3, PT, R6, RZ, PT ;  /* 0x000000ff0600720c */ /* 0x008fc80003f65270 */
[----:B------:R-:W-:Y:S02]  /*06f0*/  SEL R6, RZ, 0x1, P3 ;  /* 0x00000001ff067807 */ /* 0x000fe40001800000 */
[----:B------:R-:W-:Y:S02]  /*0700*/  ISETP.NE.AND P3, PT, R10, RZ, PT ;  /* 0x000000ff0a00720c */ /* 0x000fe40003f65270 */
[----:B------:R-:W-:Y:S02]  /*0710*/  ISETP.NE.AND P4, PT, R11, RZ, PT ;  /* 0x000000ff0b00720c */ /* 0x000fe40003f85270 */
[----:B------:R-:W-:Y:S02]  /*0720*/  IADD3 R11, P5, P6, R5, R13, R12 ;  /* 0x0000000d050b7210 */ /* 0x000fe40007ebe00c */
[----:B------:R-:W-:Y:S02]  /*0730*/  SEL R5, RZ, 0x1, P4 ;  /* 0x00000001ff057807 */ /* 0x000fe40002000000 */
[----:B------:R-:W-:-:S02]  /*0740*/  IADD3.X R12, PT, PT, RZ, R14, RZ, P2, P1 ;  /* 0x0000000eff0c7210 */ /* 0x000fc400017e24ff */
[----:B------:R-:W-:Y:S02]  /*0750*/  IADD3 R6, P1, P2, R6, R11, R5 ;  /* 0x0000000b06067210 */ /* 0x000fe40007a3e005 */
[----:B------:R-:W-:Y:S02]  /*0760*/  IADD3 R2, P4, PT, R2, 0x8000, RZ ;  /* 0x0000800002027810 */ /* 0x000fe40007f9e0ff */
[----:B------:R-:W-:-:S03]  /*0770*/  IADD3.X R5, PT, PT, RZ, R12, RZ, P5, P6 ;  /* 0x0000000cff057210 */ /* 0x000fc60002fec4ff */
[----:B------:R-:W-:Y:S01]  /*0780*/  IMAD.X R3, RZ, RZ, R3, P4 ;  /* 0x000000ffff037224 */ /* 0x000fe200020e0603 */
[----:B------:R-:W-:Y:S01]  /*0790*/  IADD3.X R5, PT, PT, RZ, R5, RZ, P1, P2 ;  /* 0x00000005ff057210 */ /* 0x000fe20000fe44ff */
[----:B------:R-:W-:Y:S06]  /*07a0*/  @P3 BRA `(.L_x_262) ;  /* 0xfffffff800e83947 */ /* 0x000fec000383ffff */
.L_x_261:
[----:B------:R-:W-:Y:S05]  /*07b0*/  BSYNC.RECONVERGENT B2 ;  /* 0x0000000000027941 */ /* 0x000fea0003800200 */
.L_x_260:
[----:B------:R-:W-:Y:S05]  /*07c0*/  @!P0 BRA `(.L_x_259) ;  /* 0x00000004005c8947 */ /* 0x000fea0003800000 */
[----:B------:R-:W-:Y:S01]  /*07d0*/  ISETP.GE.U32.AND P1, PT, R24, 0x8, PT ;  /* 0x000000081800780c */ /* 0x000fe20003f26070 */
[----:B------:R-:W-:Y:S01]  /*07e0*/  BSSY.RECONVERGENT B2, `(.L_x_263) ;  /* 0x000002a000027945 */ /* 0x000fe20003800200 */
[----:B------:R-:W-:-:S04]  /*07f0*/  LOP3.LUT R17, R7, 0x7, RZ, 0xc0, !PT ;  /* 0x0000000707117812 */ /* 0x000fc800078ec0ff */
[----:B------:R-:W-:-:S07]  /*0800*/  ISETP.NE.AND P0, PT, R17, RZ, PT ;  /* 0x000000ff1100720c */ /* 0x000fce0003f05270 */
[----:B------:R-:W-:Y:S06]  /*0810*/  @!P1 BRA `(.L_x_264) ;  /* 0x0000000000989947 */ /* 0x000fec0003800000 */
[----:B------:R-:W0:Y:S01]  /*0820*/  LDCU.64 UR4, c[0x0][0x380] ;  /* 0x00007000ff0477ac */ /* 0x000e220008000a00 */
[----:B------:R-:W-:-:S04]  /*0830*/  IADD3 R3, P1, PT, R9, R8, RZ ;  /* 0x0000000809037210 */ /* 0x000fc80007f3e0ff */
[----:B------:R-:W-:Y:S02]  /*0840*/  LEA.HI.X.SX32 R10, R8, RZ, 0x1, P1 ;  /* 0x000000ff080a7211 */ /* 0x000fe400008f0eff */
[----:B0-----:R-:W-:-:S04]  /*0850*/  LEA R2, P1, R3, UR4, 0x2 ;  /* 0x0000000403027c11 */ /* 0x001fc8000f8210ff */
[----:B------:R-:W-:-:S05]  /*0860*/  LEA.HI.X R3, R3, UR5, R10, 0x2, P1 ;  /* 0x0000000503037c11 */ /* 0x000fca00088f140a */
[----:B------:R-:W2:Y:S04]  /*0870*/  LDG.E R18, desc[UR8][R2.64] ;  /* 0x0000000802127981 */ /* 0x000ea8000c1e1900 */
[----:B------:R-:W3:Y:S04]  /*0880*/  LDG.E R10, desc[UR8][R2.64+0x800] ;  /* 0x00080008020a7981 */ /* 0x000ee8000c1e1900 */
[----:B------:R-:W4:Y:S04]  /*0890*/  LDG.E R11, desc[UR8][R2.64+0x1000] ;  /* 0x00100008020b7981 */ /* 0x000f28000c1e1900 */
[----:B------:R-:W5:Y:S04]  /*08a0*/  LDG.E R12, desc[UR8][R2.64+0x1800] ;  /* 0x00180008020c7981 */ /* 0x000f68000c1e1900 */
[----:B------:R-:W5:Y:S04]  /*08b0*/  LDG.E R13, desc[UR8][R2.64+0x2000] ;  /* 0x00200008020d7981 */ /* 0x000f68000c1e1900 */
[----:B------:R-:W5:Y:S04]  /*08c0*/  LDG.E R14, desc[UR8][R2.64+0x2800] ;  /* 0x00280008020e7981 */ /* 0x000f68000c1e1900 */
[----:B------:R-:W5:Y:S04]  /*08d0*/  LDG.E R15, desc[UR8][R2.64+0x3000] ;  /* 0x00300008020f7981 */ /* 0x000f68000c1e1900 */
[----:B------:R0:W5:Y:S01]  /*08e0*/  LDG.E R16, desc[UR8][R2.64+0x3800] ;  /* 0x0038000802107981 */ /* 0x000162000c1e1900 */
[----:B------:R-:W-:Y:S01]  /*08f0*/  VIADD R8, R8, 0x1000 ;  /* 0x0000100008087836 */ /* 0x000fe20000000000 */
[----:B--2---:R-:W-:-:S02]  /*0900*/  ISETP.NE.AND P1, PT, R18, RZ, PT ;  /* 0x000000ff1200720c */ /* 0x004fc40003f25270 */
[----:B---3--:R-:W-:Y:S02]  /*0910*/  ISETP.NE.AND P2, PT, R10, RZ, PT ;  /* 0x000000ff0a00720c */ /* 0x008fe40003f45270 */
[----:B------:R-:W-:Y:S02]  /*0920*/  SEL R10, RZ, 0x1, P1 ;  /* 0x00000001ff0a7807 */ /* 0x000fe40000800000 */
[----:B------:R-:W-:Y:S02]  /*0930*/  SEL R19, RZ, 0x1, P2 ;  /* 0x00000001ff137807 */ /* 0x000fe40001000000 */
[----:B----4-:R-:W-:Y:S02]  /*0940*/  ISETP.NE.AND P1, PT, R11, RZ, PT ;  /* 0x000000ff0b00720c */ /* 0x010fe40003f25270 */
[----:B-----5:R-:W-:Y:S02]  /*0950*/  ISETP.NE.AND P2, PT, R12, RZ, PT ;  /* 0x000000ff0c00720c */ /* 0x020fe40003f45270 */
[----:B------:R-:W-:-:S02]  /*0960*/  IADD3 R10, P5, P6, R19, R6, R10 ;  /* 0x00000006130a7210 */ /* 0x000fc40007ebe00a */
[----:B------:R-:W-:Y:S02]  /*0970*/  SEL R11, RZ, 0x1, P1 ;  /* 0x00000001ff0b7807 */ /* 0x000fe40000800000 */
[----:B------:R-:W-:Y:S02]  /*0980*/  SEL R6, RZ, 0x1, P2 ;  /* 0x00000001ff067807 */ /* 0x000fe40001000000 */
[----:B------:R-:W-:Y:S02]  /*0990*/  ISETP.NE.AND P3, PT, R13, RZ, PT ;  /* 0x000000ff0d00720c */ /* 0x000fe40003f65270 */
[----:B------:R-:W-:Y:S02]  /*09a0*/  ISETP.NE.AND P4, PT, R14, RZ, PT ;  /* 0x000000ff0e00720c */ /* 0x000fe40003f85270 */
[----:B------:R-:W-:Y:S02]  /*09b0*/  IADD3 R6, P1, P2, R6, R10, R11 ;  /* 0x0000000a06067210 */ /* 0x000fe40007a3e00b */
[----:B0-----:R-:W-:-:S02]  /*09c0*/  SEL R3, RZ, 0x1, P3 ;  /* 0x00000001ff037807 */ /* 0x001fc40001800000 */
[----:B------:R-:W-:Y:S02]  /*09d0*/  SEL R2, RZ, 0x1, P4 ;  /* 0x00000001ff027807 */ /* 0x000fe40002000000 */
[----:B------:R-:W-:Y:S02]  /*09e0*/  ISETP.NE.AND P4, PT, R15, RZ, PT ;  /* 0x000000ff0f00720c */ /* 0x000fe40003f85270 */
[----:B------:R-:W-:Y:S02]  /*09f0*/  ISETP.NE.AND P3, PT, R16, RZ, PT ;  /* 0x000000ff1000720c */ /* 0x000fe40003f65270 */
[----:B------:R-:W-:Y:S02]  /*0a00*/  IADD3.X R5, PT, PT, RZ, R5, RZ, P5, P6 ;  /* 0x00000005ff057210 */ /* 0x000fe40002fec4ff */
[----:B------:R-:W-:Y:S02]  /*0a10*/  IADD3 R2, P5, P6, R2, R6, R3 ;  /* 0x0000000602027210 */ /* 0x000fe40007ebe003 */
[----:B------:R-:W-:-:S02]  /*0a20*/  SEL R3, RZ, 0x1, P4 ;  /* 0x00000001ff037807 */ /* 0x000fc40002000000 */
[----:B------:R-:W-:Y:S02]  /*0a30*/  SEL R6, RZ, 0x1, P3 ;  /* 0x00000001ff067807 */ /* 0x000fe40001800000 */
[----:B------:R-:W-:Y:S02]  /*0a40*/  IADD3.X R5, PT, PT, RZ, R5, RZ, P1, P2 ;  /* 0x00000005ff057210 */ /* 0x000fe40000fe44ff */
[----:B------:R-:W-:Y:S02]  /*0a50*/  IADD3 R6, P1, P2, R6, R2, R3 ;  /* 0x0000000206067210 */ /* 0x000fe40007a3e003 */
[----:B------:R-:W-:-:S04]  /*0a60*/  IADD3.X R5, PT, PT, RZ, R5, RZ, P5, P6 ;  /* 0x00000005ff057210 */ /* 0x000fc80002fec4ff */
[----:B------:R-:W-:-:S07]  /*0a70*/  IADD3.X R5, PT, PT, RZ, R5, RZ, P1, P2 ;  /* 0x00000005ff057210 */ /* 0x000fce0000fe44ff */
.L_x_264:
[----:B------:R-:W-:Y:S05]  /*0a80*/  BSYNC.RECONVERGENT B2 ;  /* 0x0000000000027941 */ /* 0x000fea0003800200 */
.L_x_263:
        /* <DEDUP_REMOVED lines=14> */
[----:B------:R-:W5:Y:S01]  /*0b70*/  LDG.E R11, desc[UR8][R2.64+0x1800] ;  /* 0x00180008020b7981 */ /* 0x000f62000c1e1900 */
[----:B------:R-:W-:Y:S01]  /*0b80*/  VIADD R8, R8, 0x800 ;  /* 0x0000080008087836 */ /* 0x000fe20000000000 */
[----:B--2---:R-:W-:-:S02]  /*0b90*/  ISETP.NE.AND P1, PT, R12, RZ, PT ;  /* 0x000000ff0c00720c */ /* 0x004fc40003f25270 */
[----:B---3--:R-:W-:Y:S02]  /*0ba0*/  ISETP.NE.AND P2, PT, R9, RZ, PT ;  /* 0x000000ff0900720c */ /* 0x008fe40003f45270 */
[----:B------:R-:W-:Y:S02]  /*0bb0*/  SEL R9, RZ, 0x1, P1 ;  /* 0x00000001ff097807 */ /* 0x000fe40000800000 */
[----:B----4-:R-:W-:Y:S02]  /*0bc0*/  ISETP.NE.AND P3, PT, R10, RZ, PT ;  /* 0x000000ff0a00720c */ /* 0x010fe40003f65270 */
[----:B------:R-:W-:Y:S02]  /*0bd0*/  SEL R10, RZ, 0x1, P2 ;  /* 0x00000001ff0a7807 */ /* 0x000fe40001000000 */
[----:B-----5:R-:W-:Y:S02]  /*0be0*/  ISETP.NE.AND P4, PT, R11, RZ, PT ;  /* 0x000000ff0b00720c */ /* 0x020fe40003f85270 */
[----:B------:R-:W-:-:S02]  /*0bf0*/  SEL R11, RZ, 0x1, P3 ;  /* 0x00000001ff0b7807 */ /* 0x000fc40001800000 */
[----:B------:R-:W-:Y:S02]  /*0c00*/  SEL R12, RZ, 0x1, P4 ;  /* 0x00000001ff0c7807 */ /* 0x000fe40002000000 */
[----:B------:R-:W-:-:S04]  /*0c10*/  IADD3 R6, P1, P2, R10, R6, R9 ;  /* 0x000000060a067210 */ /* 0x000fc80007a3e009 */
[----:B------:R-:W-:Y:S02]  /*0c20*/  IADD3 R6, P3, P4, R12, R6, R11 ;  /* 0x000000060c067210 */ /* 0x000fe40007c7e00b */
[----:B------:R-:W-:-:S04]  /*0c30*/  IADD3.X R5, PT, PT, RZ, R5, RZ, P1, P2 ;  /* 0x00000005ff057210 */ /* 0x000fc80000fe44ff */
[----:B------:R-:W-:-:S07]  /*0c40*/  IADD3.X R5, PT, PT, RZ, R5, RZ, P3, P4 ;  /* 0x00000005ff057210 */ /* 0x000fce0001fe84ff */
.L_x_266:
[----:B------:R-:W-:Y:S05]  /*0c50*/  BSYNC.RECONVERGENT B2 ;  /* 0x0000000000027941 */ /* 0x000fea0003800200 */
.L_x_265:
[----:B------:R-:W-:Y:S05]  /*0c60*/  @!P0 BRA `(.L_x_259) ;  /* 0x0000000000348947 */ /* 0x000fea0003800000 */
[----:B------:R-:W0:Y:S01]  /*0c70*/  LDC.64 R2, c[0x0][0x380] ;  /* 0x0000e000ff027b82 */ /* 0x000e220000000a00 */
[----:B------:R-:W-:Y:S02]  /*0c80*/  IMAD.MOV R7, RZ, RZ, -R7 ;  /* 0x000000ffff077224 */ /* 0x000fe400078e0a07 */
[----:B0-----:R-:W-:-:S07]  /*0c90*/  IMAD.WIDE.U32 R2, R0, 0x3800, R2 ;  /* 0x0000380000027825 */ /* 0x001fce00078e0002 */
.L_x_267:
[----:B------:R-:W-:-:S06]  /*0ca0*/  IMAD.WIDE R10, R8, 0x4, R2 ;  /* 0x00000004080a7825 */ /* 0x000fcc00078e0202 */
[----:B------:R-:W2:Y:S01]  /*0cb0*/  LDG.E R10, desc[UR8][R10.64] ;  /* 0x000000080a0a7981 */ /* 0x000ea2000c1e1900 */
[----:B------:R-:W-:Y:S02]  /*0cc0*/  VIADD R7, R7, 0x1 ;  /* 0x0000000107077836 */ /* 0x000fe40000000000 */
[----:B------:R-:W-:Y:S01]  /*0cd0*/  VIADD R8, R8, 0x200 ;  /* 0x0000020008087836 */ /* 0x000fe20000000000 */
[----:B--2---:R-:W-:-:S04]  /*0ce0*/  ISETP.NE.AND P0, PT, R10, RZ, PT ;  /* 0x000000ff0a00720c */ /* 0x004fc80003f05270 */
[----:B------:R-:W-:Y:S02]  /*0cf0*/  SEL R9, RZ, 0x1, P0 ;  /* 0x00000001ff097807 */ /* 0x000fe40000000000 */
[----:B------:R-:W-:Y:S02]  /*0d00*/  ISETP.NE.AND P0, PT, R7, RZ, PT ;  /* 0x000000ff0700720c */ /* 0x000fe40003f05270 */
[----:B------:R-:W-:-:S05]  /*0d10*/  IADD3 R6, P1, PT, R6, R9, RZ ;  /* 0x0000000906067210 */ /* 0x000fca0007f3e0ff */
[----:B------:R-:W-:-:S06]  /*0d20*/  IMAD.X R5, RZ, RZ, R5, P1 ;  /* 0x000000ffff057224 */ /* 0x000fcc00008e0605 */
[----:B------:R-:W-:Y:S05]  /*0d30*/  @P0 BRA `(.L_x_267) ;  /* 0xfffffffc00d80947 */ /* 0x000fea000383ffff */
.L_x_259:
[----:B------:R-:W-:Y:S05]  /*0d40*/  BSYNC.RECONVERGENT B1 ;  /* 0x0000000000017941 */ /* 0x000fea0003800200 */
.L_x_258:
[----:B------:R-:W-:-:S13]  /*0d50*/  ISETP.GE.AND P0, PT, R28, 0x200, PT ;  /* 0x000002001c00780c */ /* 0x000fda0003f06270 */
[----:B------:R-:W-:Y:S05]  /*0d60*/  @!P0 BRA `(.L_x_268) ;  /* 0x00000004002c8947 */ /* 0x000fea0003800000 */
[----:B------:R-:W0:Y:S01]  /*0d70*/  S2R R10, SR_LANEID ;  /* 0x00000000000a7919 */ /* 0x000e220000000000 */
[----:B------:R-:W1:Y:S04]  /*0d80*/  SHFL.DOWN PT, R2, R6, 0x1, 0x1f ;  /* 0x08201f0006027f89 */ /* 0x000e6800000e0000 */
        /* <DEDUP_REMOVED lines=20> */
[C---:B------:R-:W-:Y:S01]  /*0ed0*/  ISETP.GT.AND P0, PT, R10.reuse, 0x17, PT ;  /* 0x000000170a00780c */ /* 0x040fe20003f04270 */
[----:B------:R-:W-:Y:S01]  /*0ee0*/  IMAD.X R6, R3, 0x1, R8, P1 ;  /* 0x0000000103067824 */ /* 0x000fe200008e0608 */
[----:B------:R-:W-:-:S04]  /*0ef0*/  ISETP.NE.AND P1, PT, R10, RZ, PT ;  /* 0x000000ff0a00720c */ /* 0x000fc80003f25270 */
[----:B------:R-:W1:Y:S09]  /*0f00*/  SHFL.DOWN PT, R3, R6, 0x8, 0x1f ;  /* 0x09001f0006037f89 */ /* 0x000e7200000e0000 */
[----:B------:R-:W2:Y:S01]  /*0f10*/  @!P1 S2R R7, SR_CgaCtaId ;  /* 0x0000000000079919 */ /* 0x000ea20000008800 */
[----:B0-----:R-:W-:-:S04]  /*0f20*/  SEL R2, R2, RZ, !P0 ;  /* 0x000000ff02027207 */ /* 0x001fc80004000000 */
[----:B------:R-:W-:Y:S02]  /*0f30*/  IADD3 R9, P2, PT, R2, R5, RZ ;  /* 0x0000000502097210 */ /* 0x000fe40007f5e0ff */
[----:B------:R-:W-:Y:S02]  /*0f40*/  @!P1 SHF.R.U32.HI R5, RZ, 0x2, R4 ;  /* 0x00000002ff059819 */ /* 0x000fe40000011604 */
[----:B-1----:R-:W-:Y:S01]  /*0f50*/  SEL R3, R3, RZ, !P0 ;  /* 0x000000ff03037207 */ /* 0x002fe20004000000 */
[----:B------:R-:W0:Y:S01]  /*0f60*/  SHFL.DOWN PT, R2, R9, 0x10, 0x1f ;  /* 0x0a001f0009027f89 */ /* 0x000e2200000e0000 */
[----:B------:R-:W-:Y:S02]  /*0f70*/  ISETP.GT.AND P0, PT, R10, 0xf, PT ;  /* 0x0000000f0a00780c */ /* 0x000fe40003f04270 */
[----:B------:R-:W-:Y:S01]  /*0f80*/  @!P1 LOP3.LUT R5, R5, 0xf8, RZ, 0xc0, !PT ;  /* 0x000000f805059812 */ /* 0x000fe200078ec0ff */
[----:B------:R-:W-:Y:S01]  /*0f90*/  IMAD.X R8, R3, 0x1, R6, P2 ;  /* 0x0000000103087824 */ /* 0x000fe200010e0606 */
[----:B------:R-:W-:-:S04]  /*0fa0*/  @!P1 MOV R6, 0x400 ;  /* 0x0000040000069802 */ /* 0x000fc80000000f00 */
[----:B------:R-:W1:Y:S01]  /*0fb0*/  SHFL.DOWN PT, R3, R8, 0x10, 0x1f ;  /* 0x0a001f0008037f89 */ /* 0x000e6200000e0000 */
[----:B--2---:R-:W-:-:S05]  /*0fc0*/  @!P1 LEA R6, R7, R6, 0x18 ;  /* 0x0000000607069211 */ /* 0x004fca00078ec0ff */
[----:B------:R-:W-:Y:S01]  /*0fd0*/  @!P1 IMAD.IADD R5, R5, 0x1, R6 ;  /* 0x0000000105059824 */ /* 0x000fe200078e0206 */
[----:B0-----:R-:W-:-:S04]  /*0fe0*/  SEL R2, R2, RZ, !P0 ;  /* 0x000000ff02027207 */ /* 0x001fc80004000000 */
[----:B------:R-:W-:Y:S02]  /*0ff0*/  IADD3 R2, P2, PT, R2, R9, RZ ;  /* 0x0000000902027210 */ /* 0x000fe40007f5e0ff */
[----:B-1----:R-:W-:Y:S02]  /*1000*/  SEL R3, R3, RZ, !P0 ;  /* 0x000000ff03037207 */ /* 0x002fe40004000000 */
[----:B------:R-:W-:-:S03]  /*1010*/  ISETP.NE.AND P0, PT, R4, RZ, PT ;  /* 0x000000ff0400720c */ /* 0x000fc60003f05270 */
        /* <DEDUP_REMOVED lines=9> */
[----:B--2---:R-:W1:Y:S04]  /*10b0*/  LDS.128 R4, [UR4+0x30] ;  /* 0x00003004ff047984 */ /* 0x004e680008000c00 */
[----:B------:R-:W2:Y:S04]  /*10c0*/  LDS.128 R20, [UR4+0x40] ;  /* 0x00004004ff147984 */ /* 0x000ea80008000c00 */
[----:B------:R-:W3:Y:S04]  /*10d0*/  LDS.128 R16, [UR4+0x50] ;  /* 0x00005004ff107984 */ /* 0x000ee80008000c00 */
[----:B------:R-:W4:Y:S01]  /*10e0*/  LDS.128 R12, [UR4+0x60] ;  /* 0x00006004ff0c7984 */ /* 0x000f220008000c00 */
[----:B0-----:R-:W-:-:S04]  /*10f0*/  IADD3 R11, P1, P2, R24, R8, R2 ;  /* 0x00000008180b7210 */ /* 0x001fc80007a3e002 */
[----:B------:R-:W-:Y:S02]  /*1100*/  IADD3.X R25, PT, PT, R25, R9, R3, P1, P2 ;  /* 0x0000000919197210 */ /* 0x000fe40000fe4403 */
[----:B-1----:R-:W-:Y:S02]  /*1110*/  IADD3 R3, P1, P2, R4, R11, R26 ;  /* 0x0000000b04037210 */ /* 0x002fe40007a3e01a */
[----:B------:R-:W0:Y:S02]  /*1120*/  LDS.128 R8, [UR4+0x70] ;  /* 0x00007004ff087984 */ /* 0x000e240008000c00 */
[----:B------:R-:W-:Y:S02]  /*1130*/  IADD3.X R5, PT, PT, R5, R25, R27, P1, P2 ;  /* 0x0000001905057210 */ /* 0x000fe40000fe441b */
[----:B------:R-:W1:Y:S01]  /*1140*/  LDS.128 R24, [UR4+0x80] ;  /* 0x00008004ff187984 */ /* 0x000e620008000c00 */
[----:B--2---:R-:W-:-:S04]  /*1150*/  IADD3 R3, P1, P2, R20, R3, R6 ;  /* 0x0000000314037210 */ /* 0x004fc80007a3e006 */
[----:B---3--:R-:W-:Y:S02]  /*1160*/  IADD3 R3, P3, P4, R16, R3, R22 ;  /* 0x0000000310037210 */ /* 0x008fe40007c7e016 */
[----:B------:R-:W-:Y:S02]  /*1170*/  IADD3.X R7, PT, PT, R21, R5, R7, P1, P2 ;  /* 0x0000000515077210 */ /* 0x000fe40000fe4407 */
[----:B----4-:R-:W-:Y:S02]  /*1180*/  IADD3 R3, P1, P2, R12, R3, R18 ;  /* 0x000000030c037210 */ /* 0x010fe40007a3e012 */
[----:B------:R-:W-:-:S04]  /*1190*/  IADD3.X R17, PT, PT, R17, R7, R23, P3, P4 ;  /* 0x0000000711117210 */ /* 0x000fc80001fe8417 */
[----:B------:R-:W-:Y:S02]  /*11a0*/  IADD3.X R13, PT, PT, R13, R17, R19, P1, P2 ;  /* 0x000000110d0d7210 */ /* 0x000fe40000fe4413 */
[----:B0-----:R-:W-:-:S04]  /*11b0*/  IADD3 R3, P3, P4, R8, R3, R14 ;  /* 0x0000000308037210 */ /* 0x001fc80007c7e00e */
[----:B-1----:R-:W-:Y:S02]  /*11c0*/  IADD3 R3, P1, P2, R24, R3, R10 ;  /* 0x0000000318037210 */ /* 0x002fe40007a3e00a */
[----:B------:R-:W-:Y:S02]  /*11d0*/  IADD3.X R9, PT, PT, R9, R13, R15, P3, P4 ;  /* 0x0000000d09097210 */ /* 0x000fe40001fe840f */
[----:B------:R-:W-:Y:S02]  /*11e0*/  IADD3 R2, P3, PT, R3, R26, RZ ;  /* 0x0000001a03027210 */ /* 0x000fe40007f7e0ff */
[----:B------:R-:W-:-:S05]  /*11f0*/  IADD3.X R3, PT, PT, R25, R9, R11, P1, P2 ;  /* 0x0000000919037210 */ /* 0x000fca0000fe440b */
[----:B------:R-:W-:Y:S01]  /*1200*/  IMAD.X R3, R3, 0x1, R27, P3 ;  /* 0x0000000103037824 */ /* 0x000fe200018e061b */
[----:B------:R-:W-:Y:S06]  /*1210*/  BRA `(.L_x_269) ;  /* 0x0000001c00f07947 */ /* 0x000fec0003800000 */
.L_x_268:
[----:B------:R-:W-:-:S04]  /*1220*/  LOP3.LUT R2, R4, 0x3e0, RZ, 0xc0, !PT ;  /* 0x000003e004027812 */ /* 0x000fc800078ec0ff */
[----:B------:R-:W-:Y:S01]  /*1230*/  LOP3.LUT R7, RZ, R2, RZ, 0x33, !PT ;  /* 0x00000002ff077212 */ /* 0x000fe200078e33ff */
[----:B------:R-:W-:Y:S02]  /*1240*/  VIADD R3, R2, 0x20 ;  /* 0x0000002002037836 */ /* 0x000fe40000000000 */
[----:B------:R-:W0:Y:S02]  /*1250*/  S2R R2, SR_LANEID ;  /* 0x0000000000027919 */ /* 0x000e240000000000 */
[----:B------:R-:W-:Y:S01]  /*1260*/  IMAD.IADD R7, R28, 0x1, R7 ;  /* 0x000000011c077824 */ /* 0x000fe200078e0207 */
[----:B------:R-:W-:-:S04]  /*1270*/  ISETP.GT.AND P0, PT, R3, R28, PT ;  /* 0x0000001c0300720c */ /* 0x000fc80003f04270 */
[----:B------:R-:W-:-:S05]  /*1280*/  SEL R7, R7, 0x1f, P0 ;  /* 0x0000001f07077807 */ /* 0x000fca0000000000 */
[----:B------:R-:W1:Y:S04]  /*1290*/  SHFL.DOWN PT, R3, R6, 0x1, R7 ;  /* 0x0820000006037989 */ /* 0x000e6800000e0007 */
[----:B------:R-:W2:Y:S01]  /*12a0*/  SHFL.DOWN PT, R8, R5, 0x1, R7 ;  /* 0x0820000005087989 */ /* 0x000ea200000e0007 */
[C---:B0-----:R-:W-:Y:S01]  /*12b0*/  ISETP.GE.AND P0, PT, R2.reuse, R7, PT ;  /* 0x000000070200720c */ /* 0x041fe20003f06270 */
[C---:B------:R-:W-:Y:S01]  /*12c0*/  VIADD R10, R2.reuse, 0x2 ;  /* 0x00000002020a7836 */ /* 0x040fe20000000000 */
[----:B------:R-:W-:Y:S02]  /*12d0*/  ISETP.NE.AND P2, PT, R2, RZ, PT ;  /* 0x000000ff0200720c */ /* 0x000fe40003f45270 */
[----:B-1----:R-:W-:Y:S02]  /*12e0*/  SEL R3, R3, RZ, !P0 ;  /* 0x000000ff03037207 */ /* 0x002fe40004000000 */
[----:B--2---:R-:W-:-:S02]  /*12f0*/  SEL R8, R8, RZ, !P0 ;  /* 0x000000ff08087207 */ /* 0x004fc40004000000 */
[----:B------:R-:W-:Y:S01]  /*1300*/  IADD3 R12, P0, PT, R6, R3, RZ ;  /* 0x00000003060c7210 */ /* 0x000fe20007f1e0ff */
[----:B------:R-:W-:-:S04]  /*1310*/  VIADD R6, R2, 0x4 ;  /* 0x0000000402067836 */ /* 0x000fc80000000000 */
[----:B------:R-:W-:Y:S01]  /*1320*/  IMAD.X R9, R5, 0x1, R8, P0 ;  /* 0x0000000105097824 */ /* 0x000fe200000e0608 */
[----:B------:R-:W0:Y:S01]  /*1330*/  SHFL.DOWN PT, R3, R12, 0x2, R7 ;  /* 0x084000000c037989 */ /* 0x000e2200000e0007 */
[----:B------:R-:W-:-:S03]  /*1340*/  ISETP.GT.AND P0, PT, R10, R7, PT ;  /* 0x000000070a00720c */ /* 0x000fc60003f04270 */
[----:B------:R-:W1:Y:S01]  /*1350*/  SHFL.DOWN PT, R8, R9, 0x2, R7 ;  /* 0x0840000009087989 */ /* 0x000e6200000e0007 */
[----:B------:R-:W2:Y:S01]  /*1360*/  @!P2 S2R R11, SR_CgaCtaId ;  /* 0x00000000000ba919 */ /* 0x000ea20000008800 */
[----:B0-----:R-:W-:-:S04]  /*1370*/  SEL R3, R3, RZ, !P0 ;  /* 0x000000ff03037207 */ /* 0x001fc80004000000 */
[----:B------:R-:W-:Y:S02]  /*1380*/  IADD3 R14, P1, PT, R3, R12, RZ ;  /* 0x0000000c030e7210 */ /* 0x000fe40007f3e0ff */
[----:B-1----:R-:W-:Y:S02]  /*1390*/  SEL R8, R8, RZ, !P0 ;  /* 0x000000ff08087207 */ /* 0x002fe40004000000 */
[----:B------:R-:W-:Y:S01]  /*13a0*/  ISETP.GT.AND P0, PT, R6, R7, PT ;  /* 0x000000070600720c */ /* 0x000fe20003f04270 */
[----:B------:R-:W0:Y:S01]  /*13b0*/  SHFL.DOWN PT, R3, R14, 0x4, R7 ;  /* 0x088000000e037989 */ /* 0x000e2200000e0007 */
[----:B------:R-:W-:Y:S02]  /*13c0*/  VIADD R6, R2, 0x8 ;  /* 0x0000000802067836 */ /* 0x000fe40000000000 */
[----:B------:R-:W-:Y:S01]  /*13d0*/  IMAD.X R8, R8, 0x1, R9, P1 ;  /* 0x0000000108087824 */ /* 0x000fe200008e0609 */
[----:B------:R-:W-:Y:S01]  /*13e0*/  @!P2 SHF.R.U32.HI R9, RZ, 0x2, R4 ;  /* 0x00000002ff09a819 */ /* 0x000fe20000011604 */
[----:B------:R-:W-:-:S03]  /*13f0*/  VIADD R2, R2, 0x10 ;  /* 0x0000001002027836 */ /* 0x000fc60000000000 */
[----:B------:R-:W1:Y:S01]  /*1400*/  SHFL.DOWN PT, R5, R8, 0x4, R7 ;  /* 0x0880000008057989 */ /* 0x000e6200000e0007 */
[----:B------:R-:W-:Y:S02]  /*1410*/  @!P2 LOP3.LUT R9, R9, 0xf8, RZ, 0xc0, !PT ;  /* 0x000000f80909a812 */ /* 0x000fe400078ec0ff */
[----:B0-----:R-:W-:-:S04]  /*1420*/  SEL R3, R3, RZ, !P0 ;  /* 0x000000ff03037207 */ /* 0x001fc80004000000 */
[----:B------:R-:W-:Y:S02]  /*1430*/  IADD3 R10, P1, PT, R3, R14, RZ ;  /* 0x0000000e030a7210 */ /* 0x000fe40007f3e0ff */
[----:B-1----:R-:W-:-:S03]  /*1440*/  SEL R5, R5, RZ, !P0 ;  /* 0x000000ff05057207 */ /* 0x002fc60004000000 */
[----:B------:R-:W0:Y:S01]  /*1450*/  SHFL.DOWN PT, R3, R10, 0x8, R7 ;  /* 0x090000000a037989 */ /* 0x000e2200000e0007 */
[----:B------:R-:W-:Y:S01]  /*1460*/  ISETP.GT.AND P0, PT, R6, R7, PT ;  /* 0x000000070600720c */ /* 0x000fe20003f04270 */
[----:B------:R-:W-:-:S05]  /*1470*/  IMAD.X R12, R5, 0x1, R8, P1 ;  /* 0x00000001050c7824 */ /* 0x000fca00008e0608 */
[----:B------:R-:W1:Y:S01]  /*1480*/  SHFL.DOWN PT, R5, R12, 0x8, R7 ;  /* 0x090000000c057989 */ /* 0x000e6200000e0007 */
[----:B0-----:R-:W-:-:S04]  /*1490*/  SEL R3, R3, RZ, !P0 ;  /* 0x000000ff03037207 */ /* 0x001fc80004000000 */
[----:B------:R-:W-:Y:S02]  /*14a0*/  IADD3 R6, P1, PT, R3, R10, RZ ;  /* 0x0000000a03067210 */ /* 0x000fe40007f3e0ff */
[----:B-1----:R-:W-:-:S03]  /*14b0*/  SEL R5, R5, RZ, !P0 ;  /* 0x000000ff05057207 */ /* 0x002fc60004000000 */
[----:B------:R-:W0:Y:S01]  /*14c0*/  SHFL.DOWN PT, R3, R6, 0x10, R7 ;  /* 0x0a00000006037989 */ /* 0x000e2200000e0007 */
[----:B------:R-:W-:Y:S02]  /*14d0*/  ISETP.GT.AND P0, PT, R2, R7, PT ;  /* 0x000000070200720c */ /* 0x000fe40003f04270 */
[----:B------:R-:W-:Y:S01]  /*14e0*/  @!P2 MOV R2, 0x400 ;  /* 0x000004000002a802 */ /* 0x000fe20000000f00 */
[----:B------:R-:W-:-:S03]  /*14f0*/  IMAD.X R8, R5, 0x1, R12, P1 ;  /* 0x0000000105087824 */ /* 0x000fc600008e060c */
[----:B--2---:R-:W-:Y:S02]  /*1500*/  @!P2 LEA R10, R11, R2, 0x18 ;  /* 0x000000020b0aa211 */ /* 0x004fe400078ec0ff */
[----:B------:R-:W1:Y:S03]  /*1510*/  SHFL.DOWN PT, R5, R8, 0x10, R7 ;  /* 0x0a00000008057989 */ /* 0x000e6600000e0007 */
        /* <DEDUP_REMOVED lines=14> */
[C---:B------:R-:W-:Y:S02]  /*1600*/  ISETP.GT.AND P5, PT, R28.reuse, 0x180, PT ;  /* 0x000001801c00780c */ /* 0x040fe40003fa4270 */
[----:B------:R-:W-:Y:S01]  /*1610*/  ISETP.GT.AND P6, PT, R28, 0x1a0, PT ;  /* 0x000001a01c00780c */ /* 0x000fe20003fc4270 */
[----:B0-----:R-:W-:-:S09]  /*1620*/  ULEA UR4, UR5, UR4, 0x18 ;  /* 0x0000000405047291 */ /* 0x001fd2000f8ec0ff */
[----:B------:R-:W0:Y:S04]  /*1630*/  LDS.64 R12, [UR4+0x18] ;  /* 0x00001804ff0c7984 */ /* 0x000e280008000a00 */
[----:B------:R-:W2:Y:S04]  /*1640*/  LDS.128 R16, [UR4+0x20] ;  /* 0x00002004ff107984 */ /* 0x000ea80008000c00 */
[----:B------:R-:W3:Y:S04]  /*1650*/  LDS.128 R4, [UR4+0x30] ;  /* 0x00003004ff047984 */ /* 0x000ee80008000c00 */
[----:B-1----:R-:W1:Y:S04]  /*1660*/  LDS.128 R8, [UR4+0x40] ;  /* 0x00004004ff087984 */ /* 0x002e680008000c00 */
[----:B------:R-:W-:Y:S01]  /*1670*/  LDS.128 R24, [UR4+0x80] ;  /* 0x00008004ff187984 */ /* 0x000fe20008000c00 */
[----:B0-----:R-:W-:-:S02]  /*1680*/  SEL R22, R12, RZ, P1 ;  /* 0x000000ff0c167207 */ /* 0x001fc40000800000 */
[----:B------:R-:W-:Y:S02]  /*1690*/  SEL R23, R13, RZ, P1 ;  /* 0x000000ff0d177207 */ /* 0x000fe40000800000 */
[----:B--2---:R-:W-:Y:S01]  /*16a0*/  SEL R21, R16, RZ, P2 ;  /* 0x000000ff10157207 */ /* 0x004fe20001000000 */
[----:B------:R-:W0:Y:S01]  /*16b0*/  LDS.128 R12, [UR4+0x50] ;  /* 0x00005004ff0c7984 */ /* 0x000e220008000c00 */
[----:B------:R-:W-:Y:S02]  /*16c0*/  ISETP.GT.AND P1, PT, R28, 0x60, PT ;  /* 0x000000601c00780c */ /* 0x000fe40003f24270 */
[----:B------:R-:W-:Y:S02]  /*16d0*/  SEL R20, R17, RZ, P2 ;  /* 0x000000ff11147207 */ /* 0x000fe40001000000 */
[----:B------:R-:W-:Y:S02]  /*16e0*/  IADD3 R16, P2, P4, R21, R22, R2 ;  /* 0x0000001615107210 */ /* 0x000fe40007c5e002 */
[----:B------:R-:W-:-:S02]  /*16f0*/  SEL R17, R18, RZ, P1 ;  /* 0x000000ff12117207 */ /* 0x000fc40000800000 */
[----:B---3--:R-:W-:Y:S02]  /*1700*/  SEL R4, R4, RZ, P3 ;  /* 0x000000ff04047207 */ /* 0x008fe40001800000 */
[----:B------:R-:W-:Y:S02]  /*1710*/  IADD3.X R20, PT, PT, R20, R23, R3, P2, P4 ;  /* 0x0000001714147210 */ /* 0x000fe400017e8403 */
[----:B------:R-:W-:Y:S02]  /*1720*/  SEL R3, R5, RZ, P3 ;  /* 0x000000ff05037207 */ /* 0x000fe40001800000 */
[----:B------:R-:W-:Y:S02]  /*1730*/  SEL R2, R19, RZ, P1 ;  /* 0x000000ff13027207 */ /* 0x000fe40000800000 */
[----:B------:R-:W-:Y:S02]  /*1740*/  IADD3 R4, P3, P4, R4, R16, R17 ;  /* 0x0000001004047210 */ /* 0x000fe40007c7e011 */
[----:B------:R-:W2:Y:S01]  /*1750*/  LDS.128 R16, [UR4+0x60] ;  /* 0x00006004ff107984 */ /* 0x000ea20008000c00 */
[----:B------:R-:W-:-:S02]  /*1760*/  ISETP.GT.AND P1, PT, R28, 0xa0, PT ;  /* 0x000000a01c00780c */ /* 0x000fc40003f24270 */
[----:B------:R-:W-:Y:S02]  /*1770*/  IADD3.X R3, PT, PT, R3, R20, R2, P3, P4 ;  /* 0x0000001403037210 */ /* 0x000fe40001fe8402 */
[----:B------:R-:W3:Y:S01]  /*1780*/  LDS.128 R20, [UR4+0x70] ;  /* 0x00007004ff147984 */ /* 0x000ee20008000c00 */
[----:B------:R-:W-:Y:S02]  /*1790*/  ISETP.GT.AND P2, PT, R28, 0xc0, PT ;  /* 0x000000c01c00780c */ /* 0x000fe40003f44270 */
[----:B------:R-:W-:Y:S02]  /*17a0*/  SEL R5, R6, RZ, P1 ;  /* 0x000000ff06057207 */ /* 0x000fe40000800000 */
[----:B-1----:R-:W-:Y:S02]  /*17b0*/  SEL R2, R8, RZ, P2 ;  /* 0x000000ff08027207 */ /* 0x002fe40001000000 */
[----:B------:R-:W-:Y:S02]  /*17c0*/  SEL R7, R7, RZ, P1 ;  /* 0x000000ff07077207 */ /* 0x000fe40000800000 */
[----:B------:R-:W-:-:S02]  /*17d0*/  ISETP.GT.AND P1, PT, R28, 0xe0, PT ;  /* 0x000000e01c00780c */ /* 0x000fc40003f24270 */
[----:B------:R-:W-:Y:S02]  /*17e0*/  IADD3 R2, P3, P4, R2, R4, R5 ;  /* 0x0000000402027210 */ /* 0x000fe40007c7e005 */
[----:B------:R-:W-:Y:S02]  /*17f0*/  SEL R6, R9, RZ, P2 ;  /* 0x000000ff09067207 */ /* 0x000fe40001000000 */
[----:B------:R-:W-:Y:S02]  /*1800*/  ISETP.GT.AND P2, PT, R28, 0x100, PT ;  /* 0x000001001c00780c */ /* 0x000fe40003f44270 */
[----:B------:R-:W-:Y:S02]  /*1810*/  SEL R4, R10, RZ, P1 ;  /* 0x000000ff0a047207 */ /* 0x000fe40000800000 */
[----:B------:R-:W-:Y:S02]  /*1820*/  SEL R10, R11, RZ, P1 ;  /* 0x000000ff0b0a7207 */ /* 0x000fe40000800000 */
[----:B------:R-:W-:-:S02]  /*1830*/  ISETP.GT.AND P1, PT, R28, 0x120, PT ;  /* 0x000001201c00780c */ /* 0x000fc40003f24270 */
[----:B------:R-:W-:Y:S02]  /*1840*/  IADD3.X R6, PT, PT, R6, R3, R7, P3, P4 ;  /* 0x0000000306067210 */ /* 0x000fe40001fe8407 */
[----:B0-----:R-:W-:Y:S02]  /*1850*/  SEL R3, R12, RZ, P2 ;  /* 0x000000ff0c037207 */ /* 0x001fe40001000000 */
[----:B------:R-:W-:Y:S02]  /*1860*/  SEL R7, R13, RZ, P2 ;  /* 0x000000ff0d077207 */ /* 0x000fe40001000000 */
[----:B------:R-:W-:Y:S02]  /*1870*/  ISETP.GT.AND P2, PT, R28, 0x140, PT ;  /* 0x000001401c00780c */ /* 0x000fe40003f44270 */
[----:B------:R-:W-:Y:S02]  /*1880*/  SEL R5, R14, RZ, P1 ;  /* 0x000000ff0e057207 */ /* 0x000fe40000800000 */
[----:B------:R-:W-:-:S02]  /*1890*/  SEL R15, R15, RZ, P1 ;  /* 0x000000ff0f0f7207 */ /* 0x000fc40000800000 */
[----:B------:R-:W-:Y:S02]  /*18a0*/  ISETP.GT.AND P1, PT, R28, 0x160, PT ;  /* 0x000001601c00780c */ /* 0x000fe40003f24270 */
[----:B------:R-:W-:Y:S02]  /*18b0*/  IADD3 R4, P3, P4, R3, R2, R4 ;  /* 0x0000000203047210 */ /* 0x000fe40007c7e004 */
[----:B--2---:R-:W-:Y:S02]  /*18c0*/  SEL R2, R16, RZ, P2 ;  /* 0x000000ff10027207 */ /* 0x004fe40001000000 */
[----:B------:R-:W-:Y:S02]  /*18d0*/  SEL R3, R18, RZ, P1 ;  /* 0x000000ff12037207 */ /* 0x000fe40000800000 */
[----:B------:R-:W-:Y:S02]  /*18e0*/  IADD3.X R7, PT, PT, R7, R6, R10, P3, P4 ;  /* 0x0000000607077210 */ /* 0x000fe40001fe840a */
[----:B------:R-:W-:-:S02]  /*18f0*/  SEL R18, R19, RZ, P1 ;  /* 0x000000ff13127207 */ /* 0x000fc40000800000 */
[----:B------:R-:W-:Y:S02]  /*1900*/  SEL R6, R17, RZ, P2 ;  /* 0x000000ff11067207 */ /* 0x000fe40001000000 */
[----:B------:R-:W-:Y:S02]  /*1910*/  IADD3 R2, P1, P3, R2, R4, R5 ;  /* 0x0000000402027210 */ /* 0x000fe40007b3e005 */
[----:B---3--:R-:W-:Y:S02]  /*1920*/  SEL R4, R20, RZ, P5 ;  /* 0x000000ff14047207 */ /* 0x008fe40002800000 */
[----:B------:R-:W-:Y:S02]  /*1930*/  ISETP.GT.AND P2, PT, R28, 0x1c0, PT ;  /* 0x000001c01c00780c */ /* 0x000fe40003f44270 */
[----:B------:R-:W-:Y:S02]  /*1940*/  IADD3.X R6, PT, PT, R6, R7, R15, P1, P3 ;  /* 0x0000000706067210 */ /* 0x000fe40000fe640f */
[----:B------:R-:W-:-:S02]  /*1950*/  IADD3 R4, P3, P4, R4, R2, R3 ;  /* 0x0000000204047210 */ /* 0x000fc40007c7e003 */
[----:B------:R-:W-:Y:S02]  /*1960*/  SEL R2, R22, RZ, P6 ;  /* 0x000000ff16027207 */ /* 0x000fe40003000000 */
[----:B------:R-:W-:Y:S02]  /*1970*/  SEL R3, R24, RZ, P2 ;  /* 0x000000ff18037207 */ /* 0x000fe40001000000 */
[----:B------:R-:W-:Y:S02]  /*1980*/  ISETP.GT.AND P1, PT, R28, 0x1e0, PT ;  /* 0x000001e01c00780c */ /* 0x000fe40003f24270 */
[----:B------:R-:W-:Y:S02]  /*1990*/  SEL R5, R21, RZ, P5 ;  /* 0x000000ff15057207 */ /* 0x000fe40002800000 */
[----:B------:R-:W-:Y:S02]  /*19a0*/  SEL R23, R23, RZ, P6 ;  /* 0x000000ff17177207 */ /* 0x000fe40003000000 */
[----:B------:R-:W-:-:S02]  /*19b0*/  IADD3 R3, P5, P6, R3, R4, R2 ;  /* 0x0000000403037210 */ /* 0x000fc40007ebe002 */
[----:B------:R-:W-:Y:S02]  /*19c0*/  SEL R2, R26, RZ, P1 ;  /* 0x000000ff1a027207 */ /* 0x000fe40000800000 */
[----:B------:R-:W-:Y:S02]  /*19d0*/  IADD3.X R5, PT, PT, R5, R6, R18, P3, P4 ;  /* 0x0000000605057210 */ /* 0x000fe40001fe8412 */
[----:B------:R-:W-:Y:S02]  /*19e0*/  SEL R4, R25, RZ, P2 ;  /* 0x000000ff19047207 */ /* 0x000fe40001000000 */
[----:B------:R-:W-:Y:S02]  /*19f0*/  IADD3 R2, P2, PT, R2, R3, RZ ;  /* 0x0000000302027210 */ /* 0x000fe40007f5e0ff */
[----:B------:R-:W-:Y:S02]  /*1a00*/  SEL R3, R27, RZ, P1 ;  /* 0x000000ff1b037207 */ /* 0x000fe40000800000 */
[----:B------:R-:W-:-:S05]  /*1a10*/  IADD3.X R4, PT, PT, R4, R5, R23, P5, P6 ;  /* 0x0000000504047210 */ /* 0x000fca0002fec417 */
[----:B------:R-:W-:Y:S01]  /*1a20*/  IMAD.X R3, R3, 0x1, R4, P2 ;  /* 0x0000000103037824 */ /* 0x000fe200010e0604 */
[----:B------:R-:W-:Y:S06]  /*1a30*/  BRA `(.L_x_269) ;  /* 0x0000001400e87947 */ /* 0x000fec0003800000 */
.L_x_255:
[----:B------:R-:W0:Y:S01]  /*1a40*/  S2R R12, SR_TID.X ;  /* 0x00000000000c7919 */ /* 0x000e220000002100 */
[----:B------:R-:W1:Y:S01]  /*1a50*/  LDC.64 R4, c[0x0][0x380] ;  /* 0x0000e000ff047b82 */ /* 0x000e620000000a00 */
[----:B0-----:R-:W-:-:S04]  /*1a60*/  IMAD.IADD R13, R9, 0x1, R12 ;  /* 0x00000001090d7824 */ /* 0x001fc800078e020c */
[----:B-1----:R-:W-:-:S05]  /*1a70*/  IMAD.WIDE.U32 R4, R13, 0x4, R4 ;  /* 0x000000040d047825 */ /* 0x002fca00078e0004 */
[----:B------:R-:W2:Y:S04]  /*1a80*/  LDG.E R19, desc[UR8][R4.64] ;  /* 0x0000000804137981 */ /* 0x000ea8000c1e1900 */
[----:B------:R-:W3:Y:S04]  /*1a90*/  LDG.E R6, desc[UR8][R4.64+0x800] ;  /* 0x0008000804067981 */ /* 0x000ee8000c1e1900 */
[----:B------:R-:W4:Y:S04]  /*1aa0*/  LDG.E R10, desc[UR8][R4.64+0x1000] ;  /* 0x00100008040a7981 */ /* 0x000f28000c1e1900 */
[----:B------:R-:W5:Y:S04]  /*1ab0*/  LDG.E R13, desc[UR8][R4.64+0x1800] ;  /* 0x00180008040d7981 */ /* 0x000f68000c1e1900 */
[----:B------:R-:W5:Y:S04]  /*1ac0*/  LDG.E R14, desc[UR8][R4.64+0x2000] ;  /* 0x00200008040e7981 */ /* 0x000f68000c1e1900 */
[----:B------:R-:W5:Y:S04]  /*1ad0*/  LDG.E R15, desc[UR8][R4.64+0x2800] ;  /* 0x00280008040f7981 */ /* 0x000f68000c1e1900 */
[----:B------:R0:W5:Y:S01]  /*1ae0*/  LDG.E R17, desc[UR8][R4.64+0x3000] ;  /* 0x0030000804117981 */ /* 0x000162000c1e1900 */
[----:B--2---:R-:W-:-:S02]  /*1af0*/  ISETP.NE.AND P0, PT, R19, RZ, PT ;  /* 0x000000ff1300720c */ /* 0x004fc40003f05270 */
[----:B---3--:R-:W-:Y:S02]  /*1b00*/  ISETP.NE.AND P1, PT, R6, RZ, PT ;  /* 0x000000ff0600720c */ /* 0x008fe40003f25270 */
[----:B----4-:R-:W-:Y:S02]  /*1b10*/  ISETP.NE.AND P2, PT, R10, RZ, PT ;  /* 0x000000ff0a00720c */ /* 0x010fe40003f45270 */
[----:B------:R-:W-:Y:S02]  /*1b20*/  SEL R10, RZ, 0x1, P0 ;  /* 0x00000001ff0a7807 */ /* 0x000fe40000000000 */
[----:B------:R-:W-:Y:S02]  /*1b30*/  SEL R19, RZ, 0x1, P1 ;  /* 0x00000001ff137807 */ /* 0x000fe40000800000 */
[----:B------:R-:W-:Y:S02]  /*1b40*/  SEL R6, RZ, 0x1, P2 ;  /* 0x00000001ff067807 */ /* 0x000fe40001000000 */
[----:B-----5:R-:W-:-:S02]  /*1b50*/  ISETP.NE.AND P0, PT, R13, RZ, PT ;  /* 0x000000ff0d00720c */ /* 0x020fc40003f05270 */
[----:B------:R-:W-:Y:S02]  /*1b60*/  IADD3 R6, P1, P2, R6, R19, R10 ;  /* 0x0000001306067210 */ /* 0x000fe40007a3e00a */
[----:B------:R-:W-:Y:S02]  /*1b70*/  SEL R10, RZ, 0x1, P0 ;  /* 0x00000001ff0a7807 */ /* 0x000fe40000000000 */
[----:B------:R-:W-:Y:S02]  /*1b80*/  ISETP.GE.U32.AND P0, PT, R18, R11, PT ;  /* 0x0000000b1200720c */ /* 0x000fe40003f06070 */
[----:B------:R-:W-:Y:S02]  /*1b90*/  ISETP.NE.AND P3, PT, R14, RZ, PT ;  /* 0x000000ff0e00720c */ /* 0x000fe40003f65270 */
[----:B------:R-:W-:Y:S02]  /*1ba0*/  ISETP.GE.U32.AND.EX P0, PT, R7, R8, PT, P0 ;  /* 0x000000080700720c */ /* 0x000fe40003f06100 */
[----:B0-----:R-:W-:-:S02]  /*1bb0*/  SEL R5, RZ, 0x1, P3 ;  /* 0x00000001ff057807 */ /* 0x001fc40001800000 */
[----:B------:R-:W-:Y:S02]  /*1bc0*/  ISETP.NE.AND P5, PT, R15, RZ, PT ;  /* 0x000000ff0f00720c */ /* 0x000fe40003fa5270 */
[----:B------:R-:W-:Y:S02]  /*1bd0*/  ISETP.NE.AND P6, PT, R17, RZ, PT ;  /* 0x000000ff1100720c */ /* 0x000fe40003fc5270 */
[----:B------:R-:W-:Y:S02]  /*1be0*/  IADD3 R6, P3, P4, R5, R6, R10 ;  /* 0x0000000605067210 */ /* 0x000fe40007c7e00a */
[----:B------:R-:W-:Y:S02]  /*1bf0*/  SEL R4, RZ, 0x1, P5 ;  /* 0x00000001ff047807 */ /* 0x000fe40002800000 */
[----:B------:R-:W-:Y:S02]  /*1c00*/  SEL R5, RZ, 0x1, P6 ;  /* 0x00000001ff057807 */ /* 0x000fe40003000000 */
[----:B------:R-:W-:-:S02]  /*1c10*/  IADD3.X R10, PT, PT, RZ, RZ, RZ, P1, P2 ;  /* 0x000000ffff0a7210 */ /* 0x000fc40000fe44ff */
[----:B------:R-:W-:Y:S02]  /*1c20*/  IADD3 R6, P1, P2, R5, R6, R4 ;  /* 0x0000000605067210 */ /* 0x000fe40007a3e004 */
[----:B------:R-:W-:-:S04]  /*1c30*/  IADD3.X R10, PT, PT, RZ, R10, RZ, P3, P4 ;  /* 0x0000000aff0a7210 */ /* 0x000fc80001fe84ff */
[----:B------:R-:W-:Y:S01]  /*1c40*/  IADD3.X R10, PT, PT, RZ, R10, RZ, P1, P2 ;  /* 0x0000000aff0a7210 */ /* 0x000fe20000fe44ff */
[----:B------:R-:W-:Y:S06]  /*1c50*/  @!P0 BRA `(.L_x_270) ;  /* 0x0000001000348947 */ /* 0x000fec0003800000 */
[----:B------:R-:W0:Y:S01]  /*1c60*/  LDCU.64 UR6, c[0x0][0x380] ;  /* 0x00007000ff0677ac */ /* 0x000e220008000a00 */
[----:B------:R-:W-:Y:S01]  /*1c70*/  IADD3 R7, P0, PT, R11, R9, RZ ;  /* 0x000000090b077210 */ /* 0x000fe20007f1e0ff */
[----:B------:R-:W-:Y:S01]  /*1c80*/  IMAD.MOV.U32 R20, RZ, RZ, R11 ;  /* 0x000000ffff147224 */ /* 0x000fe200078e000b */
[----:B------:R-:W-:Y:S01]  /*1c90*/  IADD3 R14, P2, PT, R2, -0xe00, RZ ;  /* 0xfffff200020e7810 */ /* 0x000fe20007f5e0ff */
[----:B------:R-:W-:Y:S01]  /*1ca0*/  UMOV UR4, URZ ;  /* 0x000000ff00047c82 */ /* 0x000fe20008000000 */
[----:B------:R-:W-:Y:S01]  /*1cb0*/  LOP3.LUT R4, RZ, R12, RZ, 0x33, !PT ;  /* 0x0000000cff047212 */ /* 0x000fe200078e33ff */
[----:B------:R-:W-:Y:S01]  /*1cc0*/  IMAD.X R8, RZ, RZ, R8, P0 ;  /* 0x000000ffff087224 */ /* 0x000fe200000e0608 */
[----:B------:R-:W-:Y:S02]  /*1cd0*/  ISETP.GT.U32.AND P0, PT, R7, R14, PT ;  /* 0x0000000e0700720c */ /* 0x000fe40003f04070 */
[----:B------:R-:W-:Y:S02]  /*1ce0*/  IADD3.X R15, PT, PT, R3, -0x1, RZ, P2, !PT ;  /* 0xffffffff030f7810 */ /* 0x000fe400017fe4ff */
[----:B------:R-:W-:-:S02]  /*1cf0*/  IADD3 R12, P1, PT, R12, R7, RZ ;  /* 0x000000070c0c7210 */ /* 0x000fc40007f3e0ff */
[----:B------:R-:W-:Y:S02]  /*1d00*/  ISETP.GT.U32.AND.EX P0, PT, R8, R15, PT, P0 ;  /* 0x0000000f0800720c */ /* 0x000fe40003f04100 */
[----:B------:R-:W-:Y:S01]  /*1d10*/  IADD3 R4, PT, PT, -R11, R2, R4 ;  /* 0x000000020b047210 */ /* 0x000fe20007ffe104 */
[--C-:B------:R-:W-:Y:S01]  /*1d20*/  IMAD.X R5, RZ, RZ, R8.reuse, P1 ;  /* 0x000000ffff057224 */ /* 0x100fe200008e0608 */
[----:B0-----:R-:W-:Y:S01]  /*1d30*/  LEA R13, P2, R12, UR6, 0x2 ;  /* 0x000000060c0d7c11 */ /* 0x001fe2000f8410ff */
[----:B------:R-:W-:Y:S02]  /*1d40*/  IMAD.MOV.U32 R11, RZ, RZ, R7 ;  /* 0x000000ffff0b7224 */ /* 0x000fe400078e0007 */
[----:B------:R-:W-:Y:S01]  /*1d50*/  IMAD.IADD R9, R4, 0x1, -R9 ;  /* 0x0000000104097824 */ /* 0x000fe200078e0a09 */
[----:B------:R-:W-:Y:S02]  /*1d60*/  IADD3 R13, P1, PT, R13, 0x4000, RZ ;  /* 0x000040000d0d7810 */ /* 0x000fe40007f3e0ff */
[----:B------:R-:W-:Y:S01]  /*1d70*/  LEA.HI.X R18, R12, UR7, R5, 0x2, P2 ;  /* 0x000000070c127c11 */ /* 0x000fe200090f1405 */
[----:B------:R-:W-:-:S04]  /*1d80*/  IMAD.MOV.U32 R12, RZ, RZ, R8 ;  /* 0x000000ffff0c7224 */ /* 0x000fc800078e0008 */
[----:B------:R-:W-:Y:S01]  /*1d90*/  IMAD.X R18, RZ, RZ, R18, P1 ;  /* 0x000000ffff127224 */ /* 0x000fe200008e0612 */
[----:B------:R-:W-:Y:S06]  /*1da0*/  @P0 BRA `(.L_x_271) ;  /* 0x0000000000e80947 */ /* 0x000fec0003800000 */
[----:B------:R-:W0:Y:S01]  /*1db0*/  LDC R16, c[0x0][0x3c8] ;  /* 0x0000f200ff107b82 */ /* 0x000e220000000800 */
[----:B------:R-:W1:Y:S07]  /*1dc0*/  LDCU.64 UR6, c[0x0][0x380] ;  /* 0x00007000ff0677ac */ /* 0x000e6e0008000a00 */
[----:B------:R-:W2:Y:S02]  /*1dd0*/  LDC.64 R2, c[0x0][0x3c0] ;  /* 0x0000f000ff027b82 */ /* 0x000ea40000000a00 */
.L_x_272:
[----:B------:R-:W3:Y:S02]  /*1de0*/  S2R R4, SR_TID.X ;  /* 0x0000000000047919 */ /* 0x000ee40000002100 */
[----:B---3--:R-:W-:-:S05]  /*1df0*/  IADD3 R5, P0, PT, R4, R7, RZ ;  /* 0x0000000704057210 */ /* 0x008fca0007f1e0ff */
[----:B------:R-:W-:Y:S01]  /*1e00*/  IMAD.X R20, RZ, RZ, R8, P0 ;  /* 0x000000ffff147224 */ /* 0x000fe200000e0608 */
[----:B-1----:R-:W-:-:S04]  /*1e10*/  LEA R4, P0, R5, UR6, 0x2 ;  /* 0x0000000605047c11 */ /* 0x002fc8000f8010ff */
[----:B------:R-:W-:-:S05]  /*1e20*/  LEA.HI.X R5, R5, UR7, R20, 0x2, P0 ;  /* 0x0000000705057c11 */ /* 0x000fca00080f1414 */
[----:B------:R-:W3:Y:S04]  /*1e30*/  LDG.E R24, desc[UR8][R4.64] ;  /* 0x0000000804187981 */ /* 0x000ee8000c1e1900 */
[----:B------:R-:W4:Y:S04]  /*1e40*/  LDG.E R20, desc[UR8][R4.64+0x800] ;  /* 0x0008000804147981 */ /* 0x000f28000c1e1900 */
[----:B------:R-:W5:Y:S04]  /*1e50*/  LDG.E R23, desc[UR8][R4.64+0x1000] ;  /* 0x0010000804177981 */ /* 0x000f68000c1e1900 */
[----:B------:R-:W2:Y:S04]  /*1e60*/  LDG.E R22, desc[UR8][R4.64+0x1800] ;  /* 0x0018000804167981 */ /* 0x000ea8000c1e1900 */
[----:B------:R-:W2:Y:S04]  /*1e70*/  LDG.E R21, desc[UR8][R4.64+0x2000] ;  /* 0x0020000804157981 */ /* 0x000ea8000c1e1900 */
[----:B------:R-:W2:Y:S04]  /*1e80*/  LDG.E R19, desc[UR8][R4.64+0x2800] ;  /* 0x0028000804137981 */ /* 0x000ea8000c1e1900 */
[----:B------:R1:W2:Y:S01]  /*1e90*/  LDG.E R17, desc[UR8][R4.64+0x3000] ;  /* 0x0030000804117981 */ /* 0x0002a2000c1e1900 */
[----:B---3--:R-:W-:-:S02]  /*1ea0*/  ISETP.NE.AND P0, PT, R24, RZ, PT ;  /* 0x000000ff1800720c */ /* 0x008fc40003f05270 */
[----:B----4-:R-:W-:Y:S01]  /*1eb0*/  ISETP.NE.AND P2, PT, R20, RZ, PT ;  /* 0x000000ff1400720c */ /* 0x010fe20003f45270 */
[----:B0-----:R-:W-:Y:S01]  /*1ec0*/  IMAD R20, R16, 0xe00, RZ ;  /* 0x00000e0010147824 */ /* 0x001fe200078e02ff */
[----:B------:R-:W-:Y:S02]  /*1ed0*/  SEL R24, RZ, 0x1, P0 ;  /* 0x00000001ff187807 */ /* 0x000fe40000000000 */
[----:B-----5:R-:W-:Y:S02]  /*1ee0*/  ISETP.NE.AND P1, PT, R23, RZ, PT ;  /* 0x000000ff1700720c */ /* 0x020fe40003f25270 */
[----:B------:R-:W-:Y:S02]  /*1ef0*/  SEL R25, RZ, 0x1, P2 ;  /* 0x00000001ff197807 */ /* 0x000fe40001000000 */
[----:B--2---:R-:W-:Y:S02]  /*1f00*/  ISETP.NE.AND P6, PT, R22, RZ, PT ;  /* 0x000000ff1600720c */ /* 0x004fe40003fc5270 */
[----:B------:R-:W-:-:S02]  /*1f10*/  IADD3 R6, P3, P4, R25, R6, R24 ;  /* 0x0000000619067210 */ /* 0x000fc40007c7e018 */
[----:B------:R-:W-:Y:S02]  /*1f20*/  ISETP.NE.AND P2, PT, R21, RZ, PT ;  /* 0x000000ff1500720c */ /* 0x000fe40003f45270 */
[----:B-1----:R-:W-:Y:S02]  /*1f30*/  SEL R4, RZ, 0x1, P1 ;  /* 0x00000001ff047807 */ /* 0x002fe40000800000 */
[----:B------:R-:W-:Y:S02]  /*1f40*/  SEL R5, RZ, 0x1, P6 ;  /* 0x00000001ff057807 */ /* 0x000fe40003000000 */
[----:B------:R-:W-:Y:S02]  /*1f50*/  IADD3 R23, P5, PT, -R7, R2, RZ ;  /* 0x0000000207177210 */ /* 0x000fe40007fbe1ff */
[----:B------:R-:W-:Y:S02]  /*1f60*/  ISETP.NE.AND P6, PT, R19, RZ, PT ;  /* 0x000000ff1300720c */ /* 0x000fe40003fc5270 */
[----:B------:R-:W-:-:S02]  /*1f70*/  SEL R19, RZ, 0x1, P2 ;  /* 0x00000001ff137807 */ /* 0x000fc40001000000 */
[----:B------:R-:W-:Y:S01]  /*1f80*/  IADD3 R6, P1, P2, R5, R6, R4 ;  /* 0x0000000605067210 */ /* 0x000fe20007a3e004 */
[----:B------:R-:W-:Y:S01]  /*1f90*/  IMAD.X R4, R3, 0x1, ~R8, P5 ;  /* 0x0000000103047824 */ /* 0x000fe200028e0e08 */
[----:B------:R-:W-:Y:S02]  /*1fa0*/  SEL R5, RZ, 0x1, P6 ;  /* 0x00000001ff057807 */ /* 0x000fe40003000000 */
[----:B------:R-:W-:Y:S02]  /*1fb0*/  ISETP.NE.AND P6, PT, R17, RZ, PT ;  /* 0x000000ff1100720c */ /* 0x000fe40003fc5270 */
[----:B------:R-:W-:Y:S02]  /*1fc0*/  ISETP.GE.U32.AND P0, PT, R23, R20, PT ;  /* 0x000000141700720c */ /* 0x000fe40003f06070 */
[----:B------:R-:W-:Y:S02]  /*1fd0*/  SHF.R.S32.HI R17, RZ, 0x1f, R20 ;  /* 0x0000001fff117819 */ /* 0x000fe40000011414 */
[----:B------:R-:W-:-:S02]  /*1fe0*/  IADD3.X R10, PT, PT, RZ, R10, RZ, P3, P4 ;  /* 0x0000000aff0a7210 */ /* 0x000fc40001fe84ff */
[----:B------:R-:W-:Y:S02]  /*1ff0*/  ISETP.GE.U32.AND.EX P0, PT, R4, R17, PT, P0 ;  /* 0x000000110400720c */ /* 0x000fe40003f06100 */
[----:B------:R-:W-:Y:S02]  /*2000*/  IADD3 R6, P4, P3, R5, R6, R19 ;  /* 0x0000000605067210 */ /* 0x000fe40007b9e013 */
[----:B------:R-:W-:Y:S02]  /*2010*/  SEL R5, RZ, 0x1, P6 ;  /* 0x00000001ff057807 */ /* 0x000fe40003000000 */
[----:B------:R-:W-:Y:S02]  /*2020*/  IADD3.X R10, PT, PT, RZ, R10, RZ, P1, P2 ;  /* 0x0000000aff0a7210 */ /* 0x000fe40000fe44ff */
[----:B------:R-:W-:Y:S02]  /*2030*/  IADD3 R6, P1, PT, R6, R5, RZ ;  /* 0x0000000506067210 */ /* 0x000fe40007f3e0ff */
[----:B------:R-:W-:-:S02]  /*2040*/  IADD3 R11, P2, PT, R20, R11, RZ ;  /* 0x0000000b140b7210 */ /* 0x000fc40007f5e0ff */
[----:B------:R-:W-:-:S03]  /*2050*/  IADD3.X R10, PT, PT, RZ, R10, RZ, P4, P3 ;  /* 0x0000000aff0a7210 */ /* 0x000fc600027e64ff */
[----:B------:R-:W-:Y:S02]  /*2060*/  IMAD.X R12, R17, 0x1, R12, P2 ;  /* 0x00000001110c7824 */ /* 0x000fe400010e060c */
[----:B------:R-:W-:Y:S01]  /*2070*/  IMAD.X R10, RZ, RZ, R10, P1 ;  /* 0x000000ffff0a7224 */ /* 0x000fe200008e060a */
[----:B------:R-:W-:Y:S06]  /*2080*/  @!P0 BRA `(.L_x_270) ;  /* 0x0000000c00288947 */ /* 0x000fec0003800000 */
[C---:B------:R-:W-:Y:S01]  /*2090*/  IADD3 R7, P0, PT, R20.reuse, R7, RZ ;  /* 0x0000000714077210 */ /* 0x040fe20007f1e0ff */
[----:B------:R-:W-:Y:S01]  /*20a0*/  IMAD.MOV.U32 R4, RZ, RZ, R13 ;  /* 0x000000ffff047224 */ /* 0x000fe200078e000d */
[----:B------:R-:W-:Y:S01]  /*20b0*/  UIADD3 UR4, UPT, UPT, UR4, 0x1, URZ ;  /* 0x0000000104047890 */ /* 0x000fe2000fffe0ff */
[----:B------:R-:W-:Y:S02]  /*20c0*/  IMAD.MOV.U32 R5, RZ, RZ, R18 ;  /* 0x000000ffff057224 */ /* 0x000fe400078e0012 */
[----:B------:R-:W-:Y:S01]  /*20d0*/  IMAD.X R8, R17, 0x1, R8, P0 ;  /* 0x0000000111087824 */ /* 0x000fe200000e0608 */
[----:B------:R-:W-:Y:S01]  /*20e0*/  ISETP.GT.U32.AND P0, PT, R7, R14, PT ;  /* 0x0000000e0700720c */ /* 0x000fe20003f04070 */
[----:B------:R-:W-:-:S03]  /*20f0*/  IMAD.WIDE R4, R20, 0x4, R4 ;  /* 0x0000000414047825 */ /* 0x000fc600078e0204 */
[----:B------:R-:W-:Y:S01]  /*2100*/  ISETP.GT.U32.AND.EX P0, PT, R8, R15, PT, P0 ;  /* 0x0000000f0800720c */ /* 0x000fe20003f04100 */
[----:B------:R-:W-:Y:S02]  /*2110*/  IMAD.MOV.U32 R13, RZ, RZ, R4 ;  /* 0x000000ffff0d7224 */ /* 0x000fe400078e0004 */
[----:B------:R-:W-:Y:S02]  /*2120*/  IMAD.MOV.U32 R18, RZ, RZ, R5 ;  /* 0x000000ffff127224 */ /* 0x000fe400078e0005 */
[----:B------:R-:W-:-:S08]  /*2130*/  IMAD.IADD R9, R9, 0x1, -R20 ;  /* 0x0000000109097824 */ /* 0x000fd000078e0a14 */
[----:B------:R-:W-:Y:S05]  /*2140*/  @!P0 BRA `(.L_x_272) ;  /* 0xfffffffc00248947 */ /* 0x000fea000383ffff */
.L_x_271:
[----:B------:R-:W0:Y:S01]  /*2150*/  S2R R5, SR_TID.X ;  /* 0x0000000000057919 */ /* 0x000e220000002100 */
[----:B------:R-:W-:Y:S01]  /*2160*/  IMAD.IADD R4, R2, 0x1, -R7 ;  /* 0x0000000102047824 */ /* 0x000fe200078e0a07 */
[----:B------:R-:W-:Y:S01]  /*2170*/  ISETP.GE.U32.AND P1, PT, R7, R2, PT ;  /* 0x000000020700720c */ /* 0x000fe20003f26070 */
[----:B------:R-:W-:Y:S03]  /*2180*/  BSSY.RECONVERGENT B1, `(.L_x_270) ;  /* 0x00000ba000017945 */ /* 0x000fe60003800200 */
[----:B0-----:R-:W-:-:S04]  /*2190*/  ISETP.GE.AND P0, PT, R5, R4, PT ;  /* 0x000000040500720c */ /* 0x001fc80003f06270 */
[----:B------:R-:W-:-:S13]  /*21a0*/  ISETP.GE.U32.OR.EX P0, PT, R8, R3, P0, P1 ;  /* 0x000000030800720c */ /* 0x000fda0000706510 */
[----:B------:R-:W-:Y:S05]  /*21b0*/  @P0 BRA `(.L_x_273) ;  /* 0x0000000800d80947 */ /* 0x000fea0003800000 */
[----:B------:R-:W-:Y:S01]  /*21c0*/  IMAD R3, R0, 0xe00, RZ ;  /* 0x00000e0000037824 */ /* 0x000fe200078e02ff */
[----:B------:R-:W-:Y:S01]  /*21d0*/  LOP3.LUT R4, RZ, R5, RZ, 0x33, !PT ;  /* 0x00000005ff047212 */ /* 0x000fe200078e33ff */
[----:B------:R-:W-:Y:S01]  /*21e0*/  IMAD R16, R16, UR4, RZ ;  /* 0x0000000410107c24 */ /* 0x000fe2000f8e02ff */
[----:B------:R-:W-:Y:S01]  /*21f0*/  BSSY.RECONVERGENT B2, `(.L_x_274) ;  /* 0x0000056000027945 */ /* 0x000fe20003800200 */
[----:B------:R-:W-:-:S05]  /*2200*/  IMAD.IADD R3, R3, 0x1, R20 ;  /* 0x0000000103037824 */ /* 0x000fca00078e0214 */
[----:B------:R-:W-:Y:S01]  /*2210*/  IADD3 R3, PT, PT, -R3, R2, R4 ;  /* 0x0000000203037210 */ /* 0x000fe20007ffe104 */
[----:B------:R-:W-:-:S04]  /*2220*/  IMAD.MOV.U32 R4, RZ, RZ, R5 ;  /* 0x000000ffff047224 */ /* 0x000fc800078e0005 */
[----:B------:R-:W-:-:S05]  /*2230*/  IMAD R3, R16, -0xe00, R3 ;  /* 0xfffff20010037824 */ /* 0x000fca00078e0203 */
[C---:B------:R-:W-:Y:S02]  /*2240*/  ISETP.GE.U32.AND P1, PT, R3.reuse, 0x1e00, PT ;  /* 0x00001e000300780c */ /* 0x040fe40003f26070 */
[----:B------:R-:W-:-:S04]  /*2250*/  LEA.HI R24, R3, 0x1, RZ, 0x17 ;  /* 0x0000000103187811 */ /* 0x000fc800078fb8ff */
[----:B------:R-:W-:-:S04]  /*2260*/  LOP3.LUT R25, R24, 0xf, RZ, 0xc0, !PT ;  /* 0x0000000f18197812 */ /* 0x000fc800078ec0ff */
[----:B------:R-:W-:-:S03]  /*2270*/  ISETP.NE.AND P0, PT, R25, RZ, PT ;  /* 0x000000ff1900720c */ /* 0x000fc60003f05270 */
[----:B------:R-:W-:Y:S10]  /*2280*/  @!P1 BRA `(.L_x_275) ;  /* 0x0000000400309947 */ /* 0x000ff40003800000 */
[----:B------:R-:W-:Y:S01]  /*2290*/  LEA.HI R2, R9, 0x1, RZ, 0x17 ;  /* 0x0000000109027811 */ /* 0x000fe200078fb8ff */
[----:B------:R-:W-:-:S03]  /*22a0*/  IMAD.MOV.U32 R4, RZ, RZ, R5 ;  /* 0x000000ffff047224 */ /* 0x000fc600078e0005 */
[----:B------:R-:W-:-:S05]  /*22b0*/  LOP3.LUT R2, R2, 0xfffff0, RZ, 0xc0, !PT ;  /* 0x00fffff002027812 */ /* 0x000fca00078ec0ff */
[----:B------:R-:W-:-:S07]  /*22c0*/  IMAD.MOV R5, RZ, RZ, -R2 ;  /* 0x000000ffff057224 */ /* 0x000fce00078e0a02 */
.L_x_276:
[----:B------:R-:W-:Y:S02]  /*22d0*/  IMAD.MOV.U32 R2, RZ, RZ, R13 ;  /* 0x000000ffff027224 */ /* 0x000fe400078e000d */
[----:B------:R-:W-:-:S05]  /*22e0*/  IMAD.MOV.U32 R3, RZ, RZ, R18 ;  /* 0x000000ffff037224 */ /* 0x000fca00078e0012 */
        /* <DEDUP_REMOVED lines=11> */
[----:B--2---:R-:W-:-:S02]  /*23a0*/  ISETP.NE.AND P1, PT, R16, RZ, PT ;  /* 0x000000ff1000720c */ /* 0x004fc40003f25270 */
[----:B---3--:R-:W-:Y:S02]  /*23b0*/  ISETP.NE.AND P2, PT, R13, RZ, PT ;  /* 0x000000ff0d00720c */ /* 0x008fe40003f45270 */
[----:B------:R-:W-:Y:S02]  /*23c0*/  SEL R16, RZ, 0x1, P1 ;  /* 0x00000001ff107807 */ /* 0x000fe40000800000 */
[----:B------:R-:W-:Y:S02]  /*23d0*/  SEL R13, RZ, 0x1, P2 ;  /* 0x00000001ff0d7807 */ /* 0x000fe40001000000 */
[----:B----4-:R-:W-:Y:S02]  /*23e0*/  ISETP.NE.AND P1, PT, R14, RZ, PT ;  /* 0x000000ff0e00720c */ /* 0x010fe40003f25270 */
[----:B------:R-:W-:Y:S01]  /*23f0*/  IADD3 R6, P6, P5, R13, R6, R16 ;  /* 0x000000060d067210 */ /* 0x000fe20007dde010 */
[----:B------:R-:W2:Y:S01]  /*2400*/  LDG.E R14, desc[UR8][R2.64+0x2800] ;  /* 0x00280008020e7981 */ /* 0x000ea2000c1e1900 */
[----:B-----5:R-:W-:-:S03]  /*2410*/  ISETP.NE.AND P2, PT, R15, RZ, PT ;  /* 0x000000ff0f00720c */ /* 0x020fc60003f45270 */
[----:B------:R-:W3:Y:S01]  /*2420*/  LDG.E R16, desc[UR8][R2.64+0x1800] ;  /* 0x0018000802107981 */ /* 0x000ee2000c1e1900 */
[----:B------:R-:W-:Y:S02]  /*2430*/  SEL R13, RZ, 0x1, P1 ;  /* 0x00000001ff0d7807 */ /* 0x000fe40000800000 */
[----:B------:R-:W-:Y:S01]  /*2440*/  SEL R26, RZ, 0x1, P2 ;  /* 0x00000001ff1a7807 */ /* 0x000fe20001000000 */
[----:B------:R-:W4:Y:S03]  /*2450*/  LDG.E R15, desc[UR8][R2.64+0x2000] ;  /* 0x00200008020f7981 */ /* 0x000f26000c1e1900 */
[----:B------:R-:W-:Y:S02]  /*2460*/  IADD3 R26, P2, P1, R26, R6, R13 ;  /* 0x000000061a1a7210 */ /* 0x000fe4000795e00d */
[----:B------:R-:W5:Y:S04]  /*2470*/  LDG.E R6, desc[UR8][R2.64+0x3800] ;  /* 0x0038000802067981 */ /* 0x000f68000c1e1900 */
[----:B------:R-:W5:Y:S01]  /*2480*/  LDG.E R13, desc[UR8][R2.64+0x3000] ;  /* 0x00300008020d7981 */ /* 0x000f62000c1e1900 */
[----:B------:R-:W-:-:S02]  /*2490*/  ISETP.NE.AND P3, PT, R22, RZ, PT ;  /* 0x000000ff1600720c */ /* 0x000fc40003f65270 */
[----:B------:R-:W-:Y:S02]  /*24a0*/  ISETP.NE.AND P4, PT, R23, RZ, PT ;  /* 0x000000ff1700720c */ /* 0x000fe40003f85270 */
[----:B------:R-:W-:Y:S02]  /*24b0*/  SEL R22, RZ, 0x1, P3 ;  /* 0x00000001ff167807 */ /* 0x000fe40001800000 */
[----:B------:R-:W-:Y:S02]  /*24c0*/  ISETP.NE.AND P3, PT, R21, RZ, PT ;  /* 0x000000ff1500720c */ /* 0x000fe40003f65270 */
[----:B------:R-:W-:Y:S02]  /*24d0*/  SEL R21, RZ, 0x1, P4 ;  /* 0x00000001ff157807 */ /* 0x000fe40002000000 */
[----:B------:R-:W-:Y:S02]  /*24e0*/  ISETP.NE.AND P4, PT, R20, RZ, PT ;  /* 0x000000ff1400720c */ /* 0x000fe40003f85270 */
[----:B------:R-:W-:-:S02]  /*24f0*/  IADD3.X R23, PT, PT, RZ, R10, RZ, P6, P5 ;  /* 0x0000000aff177210 */ /* 0x000fc400037ea4ff */
[----:B------:R-:W-:Y:S02]  /*2500*/  IADD3 R20, P5, P6, R21, R26, R22 ;  /* 0x0000001a15147210 */ /* 0x000fe40007ebe016 */
[----:B------:R-:W-:Y:S02]  /*2510*/  SEL R21, RZ, 0x1, P3 ;  /* 0x00000001ff157807 */ /* 0x000fe40001800000 */
[----:B------:R-:W-:Y:S02]  /*2520*/  SEL R10, RZ, 0x1, P4 ;  /* 0x00000001ff0a7807 */ /* 0x000fe40002000000 */
[----:B------:R-:W-:Y:S02]  /*2530*/  ISETP.NE.AND P3, PT, R18, RZ, PT ;  /* 0x000000ff1200720c */ /* 0x000fe40003f65270 */
[----:B------:R-:W-:Y:S02]  /*2540*/  ISETP.NE.AND P4, PT, R19, RZ, PT ;  /* 0x000000ff1300720c */ /* 0x000fe40003f85270 */
[----:B------:R-:W-:-:S02]  /*2550*/  IADD3.X R22, PT, PT, RZ, R23, RZ, P2, P1 ;  /* 0x00000017ff167210 */ /* 0x000fc400017e24ff */
[----:B------:R-:W-:Y:S02]  /*2560*/  IADD3 R18, P2, P1, R10, R20, R21 ;  /* 0x000000140a127210 */ /* 0x000fe4000795e015 */
[----:B------:R-:W-:Y:S02]  /*2570*/  SEL R19, RZ, 0x1, P3 ;  /* 0x00000001ff137807 */ /* 0x000fe40001800000 */
[----:B------:R-:W-:Y:S02]  /*2580*/  SEL R10, RZ, 0x1, P4 ;  /* 0x00000001ff0a7807 */ /* 0x000fe40002000000 */
[----:B------:R-:W-:Y:S02]  /*2590*/  IADD3.X R20, PT, PT, RZ, R22, RZ, P5, P6 ;  /* 0x00000016ff147210 */ /* 0x000fe40002fec4ff */
[----:B------:R-:W-:Y:S01]  /*25a0*/  ISETP.NE.AND P4, PT, R17, RZ, PT ;  /* 0x000000ff1100720c */ /* 0x000fe20003f85270 */
[----:B------:R-:W-:-:S03]  /*25b0*/  VIADD R5, R5, 0x10 ;  /* 0x0000001005057836 */ /* 0x000fc60000000000 */
[----:B------:R-:W-:Y:S01]  /*25c0*/  SEL R17, RZ, 0x1, P4 ;  /* 0x00000001ff117807 */ /* 0x000fe20002000000 */
[----:B------:R-:W-:Y:S01]  /*25d0*/  VIADD R4, R4, 0x2000 ;  /* 0x0000200004047836 */ /* 0x000fe20000000000 */
[----:B---3--:R-:W-:Y:S02]  /*25e0*/  ISETP.NE.AND P3, PT, R16, RZ, PT ;  /* 0x000000ff1000720c */ /* 0x008fe40003f65270 */
[----:B------:R-:W-:Y:S02]  /*25f0*/  IADD3 R16, P5, P6, R10, R18, R19 ;  /* 0x000000120a107210 */ /* 0x000fe40007ebe013 */
[----:B------:R-:W-:Y:S02]  /*2600*/  SEL R10, RZ, 0x1, P3 ;  /* 0x00000001ff0a7807 */ /* 0x000fe40001800000 */
[----:B----4-:R-:W-:Y:S02]  /*2610*/  ISETP.NE.AND P3, PT, R15, RZ, PT ;  /* 0x000000ff0f00720c */ /* 0x010fe40003f65270 */
[----:B--2---:R-:W-:-:S02]  /*2620*/  ISETP.NE.AND P4, PT, R14, RZ, PT ;  /* 0x000000ff0e00720c */ /* 0x004fc40003f85270 */
[----:B------:R-:W-:Y:S02]  /*2630*/  SEL R15, RZ, 0x1, P3 ;  /* 0x00000001ff0f7807 */ /* 0x000fe40001800000 */
[----:B-----5:R-:W-:Y:S02]  /*2640*/  ISETP.NE.AND P3, PT, R6, RZ, PT ;  /* 0x000000ff0600720c */ /* 0x020fe40003f65270 */
        /* <DEDUP_REMOVED lines=16> */
.L_x_275:
[----:B------:R-:W-:Y:S05]  /*2750*/  BSYNC.RECONVERGENT B2 ;  /* 0x0000000000027941 */ /* 0x000fea0003800200 */
.L_x_274:
[----:B------:R-:W-:Y:S05]  /*2760*/  @!P0 BRA `(.L_x_273) ;  /* 0x00000004006c8947 */ /* 0x000fea0003800000 */
[----:B------:R-:W-:Y:S01]  /*2770*/  ISETP.GE.U32.AND P1, PT, R25, 0x8, PT ;  /* 0x000000081900780c */ /* 0x000fe20003f26070 */
[----:B------:R-:W-:Y:S01]  /*2780*/  BSSY.RECONVERGENT B2, `(.L_x_277) ;  /* 0x0000029000027945 */ /* 0x000fe20003800200 */
[----:B------:R-:W-:-:S04]  /*2790*/  LOP3.LUT R19, R24, 0x7, RZ, 0xc0, !PT ;  /* 0x0000000718137812 */ /* 0x000fc800078ec0ff */
[----:B------:R-:W-:-:S07]  /*27a0*/  ISETP.NE.AND P0, PT, R19, RZ, PT ;  /* 0x000000ff1300720c */ /* 0x000fce0003f05270 */
[----:B------:R-:W-:Y:S06]  /*27b0*/  @!P1 BRA `(.L_x_278) ;  /* 0x0000000000949947 */ /* 0x000fec0003800000 */
[----:B------:R-:W-:-:S05]  /*27c0*/  IADD3 R3, P1, PT, R4, R7, RZ ;  /* 0x0000000704037210 */ /* 0x000fca0007f3e0ff */
[----:B------:R-:W-:Y:S01]  /*27d0*/  IMAD.X R14, RZ, RZ, R8, P1 ;  /* 0x000000ffff0e7224 */ /* 0x000fe200008e0608 */
[----:B------:R-:W-:-:S04]  /*27e0*/  LEA R2, P1, R3, UR6, 0x2 ;  /* 0x0000000603027c11 */ /* 0x000fc8000f8210ff */
        /* <DEDUP_REMOVED lines=34> */
.L_x_278:
[----:B------:R-:W-:Y:S05]  /*2a10*/  BSYNC.RECONVERGENT B2 ;  /* 0x0000000000027941 */ /* 0x000fea0003800200 */
.L_x_277:
[----:B------:R-:W-:Y:S05]  /*2a20*/  @!P0 BRA `(.L_x_273) ;  /* 0x0000000000bc8947 */ /* 0x000fea0003800000 */
[----:B------:R-:W-:Y:S01]  /*2a30*/  ISETP.GE.U32.AND P1, PT, R19, 0x4, PT ;  /* 0x000000041300780c */ /* 0x000fe20003f26070 */
[----:B------:R-:W-:Y:S01]  /*2a40*/  BSSY.RECONVERGENT B2, `(.L_x_279) ;  /* 0x0000018000027945 */ /* 0x000fe20003800200 */
[----:B------:R-:W-:-:S11]  /*2a50*/  LOP3.LUT P0, RZ, R24, 0x3, RZ, 0xc0, !PT ;  /* 0x0000000318ff7812 */ /* 0x000fd6000780c0ff */
[----:B------:R-:W-:Y:S05]  /*2a60*/  @!P1 BRA `(.L_x_280) ;  /* 0x0000000000549947 */ /* 0x000fea0003800000 */
[----:B------:R-:W-:-:S05]  /*2a70*/  IADD3 R3, P1, PT, R4, R7, RZ ;  /* 0x0000000704037210 */ /* 0x000fca0007f3e0ff */
[----:B------:R-:W-:Y:S01]  /*2a80*/  IMAD.X R8, RZ, RZ, R8, P1 ;  /* 0x000000ffff087224 */ /* 0x000fe200008e0608 */
[----:B------:R-:W-:-:S04]  /*2a90*/  LEA R2, P1, R3, UR6, 0x2 ;  /* 0x0000000603027c11 */ /* 0x000fc8000f8210ff */
        /* <DEDUP_REMOVED lines=18> */
.L_x_280:
[----:B------:R-:W-:Y:S05]  /*2bc0*/  BSYNC.RECONVERGENT B2 ;  /* 0x0000000000027941 */ /* 0x000fea0003800200 */
.L_x_279:
[----:B------:R-:W-:Y:S05]  /*2bd0*/  @!P0 BRA `(.L_x_273) ;  /* 0x0000000000508947 */ /* 0x000fea0003800000 */
[----:B------:R-:W-:Y:S02]  /*2be0*/  LOP3.LUT R2, R9, 0xffff, RZ, 0xc0, !PT ;  /* 0x0000ffff09027812 */ /* 0x000fe400078ec0ff */
[----:B------:R-:W-:Y:S02]  /*2bf0*/  IADD3 R4, P0, PT, R4, R11, RZ ;  /* 0x0000000b04047210 */ /* 0x000fe40007f1e0ff */
[----:B------:R-:W-:Y:S02]  /*2c00*/  LEA.HI R2, R2, 0x1, RZ, 0x17 ;  /* 0x0000000102027811 */ /* 0x000fe400078fb8ff */
[----:B------:R-:W-:Y:S01]  /*2c10*/  LEA R7, P1, R4, UR6, 0x2 ;  /* 0x0000000604077c11 */ /* 0x000fe2000f8210ff */
[----:B------:R-:W-:Y:S01]  /*2c20*/  IMAD.X R3, RZ, RZ, R12, P0 ;  /* 0x000000ffff037224 */ /* 0x000fe200000e060c */
[----:B------:R-:W-:-:S04]  /*2c30*/  LOP3.LUT R2, R2, 0x3, RZ, 0xc0, !PT ;  /* 0x0000000302027812 */ /* 0x000fc800078ec0ff */
[----:B------:R-:W-:Y:S01]  /*2c40*/  LEA.HI.X R8, R4, UR7, R3, 0x2, P1 ;  /* 0x0000000704087c11 */ /* 0x000fe200088f1403 */
[----:B------:R-:W-:-:S07]  /*2c50*/  IMAD.MOV R4, RZ, RZ, -R2 ;  /* 0x000000ffff047224 */ /* 0x000fce00078e0a02 */
.L_x_281:
[----:B------:R-:W-:Y:S02]  /*2c60*/  IMAD.MOV.U32 R2, RZ, RZ, R7 ;  /* 0x000000ffff027224 */ /* 0x000fe400078e0007 */
[----:B------:R-:W-:-:S05]  /*2c70*/  IMAD.MOV.U32 R3, RZ, RZ, R8 ;  /* 0x000000ffff037224 */ /* 0x000fca00078e0008 */
[----:B------:R-:W2:Y:S01]  /*2c80*/  LDG.E R2, desc[UR8][R2.64] ;  /* 0x0000000802027981 */ /* 0x000ea2000c1e1900 */
[----:B------:R-:W-:Y:S01]  /*2c90*/  VIADD R4, R4, 0x1 ;  /* 0x0000000104047836 */ /* 0x000fe20000000000 */
[----:B------:R-:W-:-:S05]  /*2ca0*/  IADD3 R7, P2, PT, R7, 0x800, RZ ;  /* 0x0000080007077810 */ /* 0x000fca0007f5e0ff */
[----:B------:R-:W-:Y:S01]  /*2cb0*/  IMAD.X R8, RZ, RZ, R8, P2 ;  /* 0x000000ffff087224 */ /* 0x000fe200010e0608 */
[----:B--2---:R-:W-:-:S04]  /*2cc0*/  ISETP.NE.AND P0, PT, R2, RZ, PT ;  /* 0x000000ff0200720c */ /* 0x004fc80003f05270 */
[----:B------:R-:W-:Y:S02]  /*2cd0*/  SEL R5, RZ, 0x1, P0 ;  /* 0x00000001ff057807 */ /* 0x000fe40000000000 */
[----:B------:R-:W-:Y:S02]  /*2ce0*/  ISETP.NE.AND P0, PT, R4, RZ, PT ;  /* 0x000000ff0400720c */ /* 0x000fe40003f05270 */
[----:B------:R-:W-:-:S05]  /*2cf0*/  IADD3 R6, P1, PT, R6, R5, RZ ;  /* 0x0000000506067210 */ /* 0x000fca0007f3e0ff */
[----:B------:R-:W-:-:S06]  /*2d00*/  IMAD.X R10, RZ, RZ, R10, P1 ;  /* 0x000000ffff0a7224 */ /* 0x000fcc00008e060a */
[----:B------:R-:W-:Y:S05]  /*2d10*/  @P0 BRA `(.L_x_281) ;  /* 0xfffffffc00d00947 */ /* 0x000fea000383ffff */
.L_x_273:
[----:B------:R-:W-:Y:S05]  /*2d20*/  BSYNC.RECONVERGENT B1 ;  /* 0x0000000000017941 */ /* 0x000fea0003800200 */
.L_x_270:
[----:B------:R-:W0:Y:S01]  /*2d30*/  S2R R9, SR_LANEID ;  /* 0x0000000000097919 */ /* 0x000e220000000000 */
[----:B------:R-:W1:Y:S04]  /*2d40*/  SHFL.DOWN PT, R2, R6, 0x1, 0x1f ;  /* 0x08201f0006027f89 */ /* 0x000e6800000e0000 */
[----:B------:R-:W2:Y:S01]  /*2d50*/  SHFL.DOWN PT, R3, R10, 0x1, 0x1f ;  /* 0x08201f000a037f89 */ /* 0x000ea200000e0000 */
[C---:B0-----:R-:W-:Y:S02]  /*2d60*/  ISETP.GT.AND P1, PT, R9.reuse, 0x1e, PT ;  /* 0x0000001e0900780c */ /* 0x041fe40003f24270 */
[----:B------:R-:W-:Y:S02]  /*2d70*/  ISETP.NE.AND P2, PT, R9, RZ, PT ;  /* 0x000000ff0900720c */ /* 0x000fe40003f45270 */
[----:B-1----:R-:W-:-:S02]  /*2d80*/  SEL R7, R2, RZ, !P1 ;  /* 0x000000ff02077207 */ /* 0x002fc40004800000 */
[----:B--2---:R-:W-:Y:S02]  /*2d90*/  SEL R3, R3, RZ, !P1 ;  /* 0x000000ff03037207 */ /* 0x004fe40004800000 */
[----:B------:R-:W-:Y:S02]  /*2da0*/  IADD3 R7, P0, PT, R6, R7, RZ ;  /* 0x0000000706077210 */ /* 0x000fe40007f1e0ff */
[----:B------:R-:W-:-:S03]  /*2db0*/  ISETP.GT.AND P1, PT, R9, 0x1d, PT ;  /* 0x0000001d0900780c */ /* 0x000fc60003f24270 */
[----:B------:R-:W-:Y:S01]  /*2dc0*/  IMAD.X R8, R10, 0x1, R3, P0 ;  /* 0x000000010a087824 */ /* 0x000fe200000e0603 */
[----:B------:R-:W0:Y:S04]  /*2dd0*/  SHFL.DOWN PT, R2, R7, 0x2, 0x1f ;  /* 0x08401f0007027f89 */ /* 0x000e2800000e0000 */
[----:B------:R-:W1:Y:S01]  /*2de0*/  SHFL.DOWN PT, R3, R8, 0x2, 0x1f ;  /* 0x08401f0008037f89 */ /* 0x000e6200000e0000 */
[----:B------:R-:W2:Y:S01]  /*2df0*/  S2R R10, SR_TID.X ;  /* 0x00000000000a7919 */ /* 0x000ea20000002100 */
[----:B0-----:R-:W-:-:S04]  /*2e00*/  SEL R2, R2, RZ, !P1 ;  /* 0x000000ff02027207 */ /* 0x001fc80004800000 */
[----:B------:R-:W-:Y:S02]  /*2e10*/  IADD3 R5, P0, PT, R2, R7, RZ ;  /* 0x0000000702057210 */ /* 0x000fe40007f1e0ff */
[----:B-1----:R-:W-:Y:S02]  /*2e20*/  SEL R3, R3, RZ, !P1 ;  /* 0x000000ff03037207 */ /* 0x002fe40004800000 */
[----:B------:R-:W-:Y:S01]  /*2e30*/  ISETP.GT.AND P1, PT, R9, 0x1b, PT ;  /* 0x0000001b0900780c */ /* 0x000fe20003f24270 */
[----:B------:R-:W0:Y:S02]  /*2e40*/  SHFL.DOWN PT, R2, R5, 0x4, 0x1f ;  /* 0x08801f0005027f89 */ /* 0x000e2400000e0000 */
[----:B------:R-:W-:Y:S02]  /*2e50*/  IMAD.X R4, R3, 0x1, R8, P0 ;  /* 0x0000000103047824 */ /* 0x000fe400000e0608 */
[----:B------:R-:W1:Y:S03]  /*2e60*/  @!P2 S2R R8, SR_CgaCtaId ;  /* 0x000000000008a919 */ /* 0x000e660000008800 */
[----:B------:R-:W3:Y:S01]  /*2e70*/  SHFL.DOWN PT, R3, R4, 0x4, 0x1f ;  /* 0x08801f0004037f89 */ /* 0x000ee200000e0000 */
[----:B0-----:R-:W-:-:S04]  /*2e80*/  SEL R2, R2, RZ, !P1 ;  /* 0x000000ff02027207 */ /* 0x001fc80004800000 */
[----:B------:R-:W-:Y:S02]  /*2e90*/  IADD3 R7, P0, PT, R2, R5, RZ ;  /* 0x0000000502077210 */ /* 0x000fe40007f1e0ff */
[----:B---3--:R-:W-:-:S03]  /*2ea0*/  SEL R3, R3, RZ, !P1 ;  /* 0x000000ff03037207 */ /* 0x008fc60004800000 */
[----:B------:R-:W0:Y:S01]  /*2eb0*/  SHFL.DOWN PT, R2, R7, 0x8, 0x1f ;  /* 0x09001f0007027f89 */ /* 0x000e2200000e0000 */
[----:B------:R-:W-:Y:S01]  /*2ec0*/  ISETP.GT.AND P1, PT, R9, 0x17, PT ;  /* 0x000000170900780c */ /* 0x000fe20003f24270 */
[----:B------:R-:W-:-:S05]  /*2ed0*/  IMAD.X R6, R3, 0x1, R4, P0 ;  /* 0x0000000103067824 */ /* 0x000fca00000e0604 */
[----:B------:R-:W3:Y:S01]  /*2ee0*/  SHFL.DOWN PT, R3, R6, 0x8, 0x1f ;  /* 0x09001f0006037f89 */ /* 0x000ee200000e0000 */
[----:B0-----:R-:W-:-:S04]  /*2ef0*/  SEL R2, R2, RZ, !P1 ;  /* 0x000000ff02027207 */ /* 0x001fc80004800000 */
[----:B------:R-:W-:Y:S02]  /*2f00*/  IADD3 R5, P0, PT, R2, R7, RZ ;  /* 0x0000000702057210 */ /* 0x000fe40007f1e0ff */
[----:B------:R-:W-:Y:S02]  /*2f10*/  @!P2 MOV R7, 0x400 ;  /* 0x000004000007a802 */ /* 0x000fe40000000f00 */
[----:B---3--:R-:W-:Y:S01]  /*2f20*/  SEL R3, R3, RZ, !P1 ;  /* 0x000000ff03037207 */ /* 0x008fe20004800000 */
[----:B------:R-:W0:Y:S01]  /*2f30*/  SHFL.DOWN PT, R2, R5, 0x10, 0x1f ;  /* 0x0a001f0005027f89 */ /* 0x000e2200000e0000 */
[----:B------:R-:W-:Y:S02]  /*2f40*/  ISETP.GT.AND P1, PT, R9, 0xf, PT ;  /* 0x0000000f0900780c */ /* 0x000fe40003f24270 */
[----:B-1----:R-:W-:Y:S01]  /*2f50*/  @!P2 LEA R7, R8, R7, 0x18 ;  /* 0x000000070807a211 */ /* 0x002fe200078ec0ff */
[----:B------:R-:W-:Y:S01]  /*2f60*/  IMAD.X R4, R3, 0x1, R6, P0 ;  /* 0x0000000103047824 */ /* 0x000fe200000e0606 */
[----:B--2---:R-:W-:-:S04]  /*2f70*/  @!P2 SHF.R.U32.HI R6, RZ, 0x2, R10 ;  /* 0x00000002ff06a819 */ /* 0x004fc8000001160a */
[----:B------:R-:W1:Y:S01]  /*2f80*/  SHFL.DOWN PT, R3, R4, 0x10, 0x1f ;  /* 0x0a001f0004037f89 */ /* 0x000e6200000e0000 */
[----:B------:R-:W-:-:S05]  /*2f90*/  @!P2 LOP3.LUT R6, R6, 0xf8, RZ, 0xc0, !PT ;  /* 0x000000f80606a812 */ /* 0x000fca00078ec0ff */
        /* <DEDUP_REMOVED lines=14> */
[----:B0-----:R-:W0:Y:S04]  /*3080*/  LDS.128 R4, [UR4+0x30] ;  /* 0x00003004ff047984 */ /* 0x001e280008000c00 */
[----:B------:R-:W2:Y:S04]  /*3090*/  LDS.128 R20, [UR4+0x40] ;  /* 0x00004004ff147984 */ /* 0x000ea80008000c00 */
[----:B------:R-:W3:Y:S04]  /*30a0*/  LDS.128 R16, [UR4+0x50] ;  /* 0x00005004ff107984 */ /* 0x000ee80008000c00 */
[----:B------:R-:W4:Y:S01]  /*30b0*/  LDS.128 R12, [UR4+0x60] ;  /* 0x00006004ff0c7984 */ /* 0x000f220008000c00 */
[----:B-1----:R-:W-:-:S04]  /*30c0*/  IADD3 R11, P1, P2, R24, R8, R2 ;  /* 0x00000008180b7210 */ /* 0x002fc80007a3e002 */
[----:B------:R-:W-:Y:S02]  /*30d0*/  IADD3.X R25, PT, PT, R25, R9, R3, P1, P2 ;  /* 0x0000000919197210 */ /* 0x000fe40000fe4403 */
[----:B0-----:R-:W-:Y:S02]  /*30e0*/  IADD3 R3, P1, P2, R4, R11, R26 ;  /* 0x0000000b04037210 */ /* 0x001fe40007a3e01a */
        /* <DEDUP_REMOVED lines=14> */
[----:B------:R-:W-:-:S07]  /*31d0*/  IMAD.X R3, R3, 0x1, R27, P3 ;  /* 0x0000000103037824 */ /* 0x000fce00018e061b */
.L_x_269:
[----:B------:R-:W-:Y:S05]  /*31e0*/  BSYNC.RECONVERGENT B0 ;  /* 0x0000000000007941 */ /* 0x000fea0003800200 */
.L_x_254:
[----:B------:R-:W-:Y:S05]  /*31f0*/  @P0 EXIT ;  /* 0x000000000000094d */ /* 0x000fea0003800000 */
[----:B--2---:R-:W2:Y:S02]  /*3200*/  LDC.64 R4, c[0x0][0x390] ;  /* 0x0000e400ff047b82 */ /* 0x004ea40000000a00 */
[----:B--2---:R-:W-:-:S05]  /*3210*/  IMAD.WIDE.U32 R4, R0, 0x8, R4 ;  /* 0x0000000800047825 */ /* 0x004fca00078e0004 */
[----:B------:R-:W-:Y:S01]  /*3220*/  STG.E.64 desc[UR8][R4.64], R2 ;  /* 0x0000000204007986 */ /* 0x000fe2000c101b08 */
[----:B------:R-:W-:Y:S05]  /*3230*/  EXIT ;  /* 0x000000000000794d */ /* 0x000fea0003800000 */
.L_x_282:
        /* <DEDUP_REMOVED lines=12> */
.L_x_1891:


//--------------------- .text._ZN3cub18CUB_300001_SM_10006detail6reduce28DeviceReduceSingleTileKernelINS2_10policy_hubIlyN4cuda3std3__44plusIlEEE10Policy1000EN6thrust24THRUST_300001_SM_1000_NS18transform_iteratorI7is_zeroNSD_10device_ptrIiEEllEEPlyS9_llNS7_10__identityEEEvT0_T1_T2_T3_T4_T6_ --------------------------
	.section	.text._ZN3cub18CUB_300001_SM_10006detail6reduce28DeviceReduceSingleTileKernelINS2_10policy_hubIlyN4cuda3std3__44plusIlEEE10Policy1000EN6thrust24THRUST_300001_SM_1000_NS18transform_iteratorI7is_zeroNSD_10device_ptrIiEEllEEPlyS9_llNS7_10__identityEEEvT0_T1_T2_T3_T4_T6_,"ax",@progbits
	.align	128
        .global         _ZN3cub18CUB_300001_SM_10006detail6reduce28DeviceReduceSingleTileKernelINS2_10policy_hubIlyN4cuda3std3__44plusIlEEE10Policy1000EN6thrust24THRUST_300001_SM_1000_NS18transform_iteratorI7is_zeroNSD_10device_ptrIiEEllEEPlyS9_llNS7_10__identityEEEvT0_T1_T2_T3_T4_T6_
        .type           _ZN3cub18CUB_300001_SM_10006detail6reduce28DeviceReduceSingleTileKernelINS2_10policy_hubIlyN4cuda3std3__44plusIlEEE10Policy1000EN6thrust24THRUST_300001_SM_1000_NS18transform_iteratorI7is_zeroNSD_10device_ptrIiEEllEEPlyS9_llNS7_10__identityEEEvT0_T1_T2_T3_T4_T6_,@function
        .size           _ZN3cub18CUB_300001_SM_10006detail6reduce28DeviceReduceSingleTileKernelINS2_10policy_hubIlyN4cuda3std3__44plusIlEEE10Policy1000EN6thrust24THRUST_300001_SM_1000_NS18transform_iteratorI7is_zeroNSD_10device_ptrIiEEllEEPlyS9_llNS7_10__identityEEEvT0_T1_T2_T3_T4_T6_,(.L_x_1892 - _ZN3cub18CUB_300001_SM_10006detail6reduce28DeviceReduceSingleTileKernelINS2_10policy_hubIlyN4cuda3std3__44plusIlEEE10Policy1000EN6thrust24THRUST_300001_SM_1000_NS18transform_iteratorI7is_zeroNSD_10device_ptrIiEEllEEPlyS9_llNS7_10__identityEEEvT0_T1_T2_T3_T4_T6_)
        .other          _ZN3cub18CUB_300001_SM_10006detail6reduce28DeviceReduceSingleTileKernelINS2_10policy_hubIlyN4cuda3std3__44plusIlEEE10Policy1000EN6thrust24THRUST_300001_SM_1000_NS18transform_iteratorI7is_zeroNSD_10device_ptrIiEEllEEPlyS9_llNS7_10__identityEEEvT0_T1_T2_T3_T4_T6_,@"STO_CUDA_ENTRY STV_DEFAULT"
_ZN3cub18CUB_300001_SM_10006detail6reduce28DeviceReduceSingleTileKernelINS2_10policy_hubIlyN4cuda3std3__44plusIlEEE10Policy1000EN6thrust24THRUST_300001_SM_1000_NS18transform_iteratorI7is_zeroNSD_10device_ptrIiEEllEEPlyS9_llNS7_10__identityEEEvT0_T1_T2_T3_T4_T6_:
.text._ZN3cub18CUB_300001_SM_10006detail6reduce28DeviceReduceSingleTileKernelINS2_10policy_hubIlyN4cuda3std3__44plusIlEEE10Policy1000EN6thrust24THRUST_300001_SM_1000_NS18transform_iteratorI7is_zeroNSD_10device_ptrIiEEllEEPlyS9_llNS7_10__identityEEEvT0_T1_T2_T3_T4_T6_:
[----:B------:R-:W-:Y:S01]  /*0000*/  LDC R1, c[0x0][0x37c] ;  /* 0x0000df00ff017b82 */ /* 0x000fe20000000800 */
[----:B------:R-:W0:Y:S01]  /*0010*/  LDCU.64 UR4, c[0x0][0x398] ;  /* 0x00007300ff0477ac */ /* 0x000e220008000a00 */
[----:B------:R-:W1:Y:S01]  /*0020*/  LDCU.64 UR6, c[0x0][0x358] ;  /* 0x00006b00ff0677ac */ /* 0x000e620008000a00 */
[----:B0-----:R-:W-:Y:S02]  /*0030*/  IMAD.U32 R16, RZ, RZ, UR4 ;  /* 0x00000004ff107e24 */ /* 0x001fe4000f8e00ff */
[----:B------:R-:W-:-:S03]  /*0040*/  IMAD.U32 R0, RZ, RZ, UR5 ;  /* 0x00000005ff007e24 */ /* 0x000fc6000f8e00ff */
[----:B------:R-:W-:-:S04]  /*0050*/  ISETP.NE.U32.AND P0, PT, R16, RZ, PT ;  /* 0x000000ff1000720c */ /* 0x000fc80003f05070 */
[----:B------:R-:W-:-:S13]  /*0060*/  ISETP.NE.AND.EX P0, PT, R0, RZ, PT, P0 ;  /* 0x000000ff0000720c */ /* 0x000fda0003f05300 */
        /* <DEDUP_REMOVED lines=8> */
.L_x_283:
[----:B------:R-:W-:Y:S01]  /*00f0*/  ISETP.GT.U32.AND P0, PT, R16, 0xdff, PT ;  /* 0x00000dff1000780c */ /* 0x000fe20003f04070 */
[----:B------:R-:W-:Y:S03]  /*0100*/  BSSY.RECONVERGENT B0, `(.L_x_284) ;  /* 0x00002f2000007945 */ /* 0x000fe60003800200 */
[----:B------:R-:W-:-:S13]  /*0110*/  ISETP.GT.U32.AND.EX P0, PT, R0, RZ, PT, P0 ;  /* 0x000000ff0000720c */ /* 0x000fda0003f04100 */
[----:B------:R-:W-:Y:S05]  /*0120*/  @P0 BRA `(.L_x_285) ;  /* 0x00000018005c0947 */ /* 0x000fea0003800000 */
[----:B------:R-:W0:Y:S01]  /*0130*/  S2R R5, SR_TID.X ;  /* 0x0000000000057919 */ /* 0x000e220000002100 */
[----:B------:R-:W-:Y:S01]  /*0140*/  BSSY.RECONVERGENT B1, `(.L_x_286) ;  /* 0x000000c000017945 */ /* 0x000fe20003800200 */
[----:B------:R-:W-:Y:S02]  /*0150*/  CS2R R2, SRZ ;  /* 0x0000000000027805 */ /* 0x000fe4000001ff00 */
[----:B0-----:R-:W-:Y:S01]  /*0160*/  ISETP.GE.U32.AND P0, PT, R5, R16, PT ;  /* 0x000000100500720c */ /* 0x001fe20003f06070 */
[----:B------:R-:W-:-:S12]  /*0170*/  IMAD.MOV.U32 R7, RZ, RZ, R5 ;  /* 0x000000ffff077224 */ /* 0x000fd800078e0005 */
[----:B------:R-:W-:Y:S05]  /*0180*/  @P0 BRA `(.L_x_287) ;  /* 0x00000000001c0947 */ /* 0x000fea0003800000 */
[----:B------:R-:W0:Y:S02]  /*0190*/  LDC.64 R8, c[0x0][0x380] ;  /* 0x0000e000ff087b82 */ /* 0x000e240000000a00 */
[----:B0-----:R-:W-:-:S06]  /*01a0*/  IMAD.WIDE.U32 R8, R5, 0x4, R8 ;  /* 0x0000000405087825 */ /* 0x001fcc00078e0008 */
[----:B------:R-:W2:Y:S01]  /*01b0*/  LDG.E R8, desc[UR6][R8.64] ;  /* 0x0000000608087981 */ /* 0x000ea2000c1e1900 */
[----:B------:R-:W-:Y:S02]  /*01c0*/  VIADD R7, R5, 0x200 ;  /* 0x0000020005077836 */ /* 0x000fe40000000000 */
[----:B------:R-:W-:Y:S01]  /*01d0*/  IMAD.MOV.U32 R3, RZ, RZ, RZ ;  /* 0x000000ffff037224 */ /* 0x000fe200078e00ff */
[----:B--2---:R-:W-:-:S04]  /*01e0*/  ISETP.NE.AND P0, PT, R8, RZ, PT ;  /* 0x000000ff0800720c */ /* 0x004fc80003f05270 */
[----:B------:R-:W-:-:S09]  /*01f0*/  SEL R2, RZ, 0x1, P0 ;  /* 0x00000001ff027807 */ /* 0x000fd20000000000 */
.L_x_287:
[----:B------:R-:W-:Y:S05]  /*0200*/  BSYNC.RECONVERGENT B1 ;  /* 0x0000000000017941 */ /* 0x000fea0003800200 */
.L_x_286:
[----:B------:R-:W-:Y:S01]  /*0210*/  ISETP.GE.U32.AND P0, PT, R7, R16, PT ;  /* 0x000000100700720c */ /* 0x000fe20003f06070 */
[----:B------:R-:W-:-:S12]  /*0220*/  BSSY.RECONVERGENT B1, `(.L_x_288) ;  /* 0x00000a8000017945 */ /* 0x000fd80003800200 */
[----:B------:R-:W-:Y:S05]  /*0230*/  @P0 BRA `(.L_x_289) ;  /* 0x0000000800980947 */ /* 0x000fea0003800000 */
[----:B------:R-:W-:Y:S01]  /*0240*/  LOP3.LUT R9, RZ, R7, RZ, 0x33, !PT ;  /* 0x00000007ff097212 */ /* 0x000fe200078e33ff */
[----:B------:R-:W-:Y:S04]  /*0250*/  BSSY.RECONVERGENT B2, `(.L_x_290) ;  /* 0x0000053000027945 */ /* 0x000fe80003800200 */
[----:B------:R-:W-:-:S05]  /*0260*/  IMAD.IADD R9, R9, 0x1, R16 ;  /* 0x0000000109097824 */ /* 0x000fca00078e0210 */
[C---:B------:R-:W-:Y:S02]  /*0270*/  ISETP.GE.U32.AND P1, PT, R9.reuse, 0x1e00, PT ;  /* 0x00001e000900780c */ /* 0x040fe40003f26070 */
[----:B------:R-:W-:-:S04]  /*0280*/  LEA.HI R4, R9, 0x1, RZ, 0x17 ;  /* 0x0000000109047811 */ /* 0x000fc800078fb8ff */
[----:B------:R-:W-:-:S04]  /*0290*/  LOP3.LUT R26, R4, 0xf, RZ, 0xc0, !PT ;  /* 0x0000000f041a7812 */ /* 0x000fc800078ec0ff */
[----:B------:R-:W-:-:S03]  /*02a0*/  ISETP.NE.AND P0, PT, R26, RZ, PT ;  /* 0x000000ff1a00720c */ /* 0x000fc60003f05270 */
[----:B------:R-:W-:Y:S10]  /*02b0*/  @!P1 BRA `(.L_x_291) ;  /* 0x0000000400309947 */ /* 0x000ff40003800000 */
[----:B------:R-:W0:Y:S01]  /*02c0*/  LDC.64 R8, c[0x0][0x380] ;  /* 0x0000e000ff087b82 */ /* 0x000e220000000a00 */
[----:B------:R-:W-:-:S05]  /*02d0*/  LOP3.LUT R6, R4, 0xfffff0, RZ, 0xc0, !PT ;  /* 0x00fffff004067812 */ /* 0x000fca00078ec0ff */
[----:B------:R-:W-:Y:S02]  /*02e0*/  IMAD.MOV R6, RZ, RZ, -R6 ;  /* 0x000000ffff067224 */ /* 0x000fe400078e0a06 */
[----:B0-----:R-:W-:-:S03]  /*02f0*/  IMAD.WIDE.U32 R8, R7, 0x4, R8 ;  /* 0x0000000407087825 */ /* 0x001fc600078e0008 */
[----:B------:R-:W-:-:S05]  /*0300*/  IADD3 R8, P1, PT, R8, 0x4000, RZ ;  /* 0x0000400008087810 */ /* 0x000fca0007f3e0ff */
[----:B------:R-:W-:-:S08]  /*0310*/  IMAD.X R9, RZ, RZ, R9, P1 ;  /* 0x000000ffff097224 */ /* 0x000fd000008e0609 */
.L_x_292:
        /* <DEDUP_REMOVED lines=16> */
[----:B------:R-:W-:-:S02]  /*0420*/  VIADD R6, R6, 0x10 ;  /* 0x0000001006067836 */ /* 0x000fc40000000000 */
[----:B------:R-:W-:Y:S01]  /*0430*/  VIADD R7, R7, 0x2000 ;  /* 0x0000200007077836 */ /* 0x000fe20000000000 */
[----:B--2---:R-:W-:Y:S02]  /*0440*/  ISETP.NE.AND P1, PT, R27, RZ, PT ;  /* 0x000000ff1b00720c */ /* 0x004fe40003f25270 */
[----:B---3--:R-:W-:Y:S02]  /*0450*/  ISETP.NE.AND P2, PT, R19, RZ, PT ;  /* 0x000000ff1300720c */ /* 0x008fe40003f45270 */
[----:B------:R-:W-:Y:S02]  /*0460*/  SEL R27, RZ, 0x1, P1 ;  /* 0x00000001ff1b7807 */ /* 0x000fe40000800000 */
[----:B------:R-:W-:Y:S02]  /*0470*/  SEL R19, RZ, 0x1, P2 ;  /* 0x00000001ff137807 */ /* 0x000fe40001000000 */
[----:B----4-:R-:W-:Y:S02]  /*0480*/  ISETP.NE.AND P1, PT, R20, RZ, PT ;  /* 0x000000ff1400720c */ /* 0x010fe40003f25270 */
[----:B-----5:R-:W-:-:S02]  /*0490*/  ISETP.NE.AND P2, PT, R21, RZ, PT ;  /* 0x000000ff1500720c */ /* 0x020fc40003f45270 */
[----:B------:R-:W-:Y:S02]  /*04a0*/  IADD3 R2, P5, P6, R19, R2, R27 ;  /* 0x0000000213027210 */ /* 0x000fe40007ebe01b */
[----:B------:R-:W-:Y:S02]  /*04b0*/  SEL R19, RZ, 0x1, P1 ;  /* 0x00000001ff137807 */ /* 0x000fe40000800000 */
[----:B------:R-:W-:Y:S02]  /*04c0*/  SEL R20, RZ, 0x1, P2 ;  /* 0x00000001ff147807 */ /* 0x000fe40001000000 */
[----:B------:R-:W-:Y:S02]  /*04d0*/  ISETP.NE.AND P3, PT, R22, RZ, PT ;  /* 0x000000ff1600720c */ /* 0x000fe40003f65270 */
[----:B------:R-:W-:Y:S02]  /*04e0*/  ISETP.NE.AND P4, PT, R23, RZ, PT ;  /* 0x000000ff1700720c */ /* 0x000fe40003f85270 */
[----:B------:R-:W-:-:S02]  /*04f0*/  IADD3 R20, P2, P1, R20, R2, R19 ;  /* 0x0000000214147210 */ /* 0x000fc4000795e013 */
[----:B------:R-:W-:Y:S02]  /*0500*/  SEL R2, RZ, 0x1, P3 ;  /* 0x00000001ff027807 */ /* 0x000fe40001800000 */
[----:B------:R-:W-:Y:S02]  /*0510*/  SEL R19, RZ, 0x1, P4 ;  /* 0x00000001ff137807 */ /* 0x000fe40002000000 */
[----:B------:R-:W-:Y:S02]  /*0520*/  ISETP.NE.AND P3, PT, R24, RZ, PT ;  /* 0x000000ff1800720c */ /* 0x000fe40003f65270 */
[----:B------:R-:W-:Y:S02]  /*0530*/  ISETP.NE.AND P4, PT, R25, RZ, PT ;  /* 0x000000ff1900720c */ /* 0x000fe40003f85270 */
[----:B------:R-:W-:Y:S02]  /*0540*/  IADD3.X R21, PT, PT, RZ, R3, RZ, P5, P6 ;  /* 0x00000003ff157210 */ /* 0x000fe40002fec4ff */
        /* <DEDUP_REMOVED lines=26> */
[----:B------:R-:W-:Y:S02]  /*06f0*/  ISETP.NE.AND P3, PT, R6, RZ, PT ;  /* 0x000000ff0600720c */ /* 0x000fe40003f65270 */
[----:B------:R-:W-:Y:S02]  /*0700*/  SEL R3, RZ, 0x1, P4 ;  /* 0x00000001ff037807 */ /* 0x000fe40002000000 */
[----:B------:R-:W-:Y:S02]  /*0710*/  IADD3.X R11, PT, PT, RZ, R11, RZ, P2, P1 ;  /* 0x0000000bff0b7210 */ /* 0x000fe400017e24ff */
[----:B------:R-:W-:Y:S02]  /*0720*/  IADD3 R2, P1, P2, R2, R10, R3 ;  /* 0x0000000a02027210 */ /* 0x000fe40007a3e003 */
[----:B------:R-:W-:-:S02]  /*0730*/  IADD3 R8, P4, PT, R8, 0x8000, RZ ;  /* 0x0000800008087810 */ /* 0x000fc40007f9e0ff */
[----:B------:R-:W-:-:S03]  /*0740*/  IADD3.X R3, PT, PT, RZ, R11, RZ, P5, P6 ;  /* 0x0000000bff037210 */ /* 0x000fc60002fec4ff */
[----:B------:R-:W-:Y:S01]  /*0750*/  IMAD.X R9, RZ, RZ, R9, P4 ;  /* 0x000000ffff097224 */ /* 0x000fe200020e0609 */
[----:B------:R-:W-:Y:S01]  /*0760*/  IADD3.X R3, PT, PT, RZ, R3, RZ, P1, P2 ;  /* 0x00000003ff037210 */ /* 0x000fe20000fe44ff */
[----:B------:R-:W-:Y:S06]  /*0770*/  @P3 BRA `(.L_x_292) ;  /* 0xfffffff800e83947 */ /* 0x000fec000383ffff */
.L_x_291:
[----:B------:R-:W-:Y:S05]  /*0780*/  BSYNC.RECONVERGENT B2 ;  /* 0x0000000000027941 */ /* 0x000fea0003800200 */
.L_x_290:
[----:B------:R-:W-:Y:S05]  /*0790*/  @!P0 BRA `(.L_x_289) ;  /* 0x0000000400408947 */ /* 0x000fea0003800000 */
[----:B------:R-:W-:Y:S01]  /*07a0*/  ISETP.GE.U32.AND P1, PT, R26, 0x8, PT ;  /* 0x000000081a00780c */ /* 0x000fe20003f26070 */
[----:B------:R-:W-:Y:S01]  /*07b0*/  BSSY.RECONVERGENT B2, `(.L_x_293) ;  /* 0x0000027000027945 */ /* 0x000fe20003800200 */
[----:B------:R-:W-:-:S04]  /*07c0*/  LOP3.LUT R18, R4, 0x7, RZ, 0xc0, !PT ;  /* 0x0000000704127812 */ /* 0x000fc800078ec0ff */
[----:B------:R-:W-:-:S07]  /*07d0*/  ISETP.NE.AND P0, PT, R18, RZ, PT ;  /* 0x000000ff1200720c */ /* 0x000fce0003f05270 */
[----:B------:R-:W-:Y:S06]  /*07e0*/  @!P1 BRA `(.L_x_294) ;  /* 0x00000000008c9947 */ /* 0x000fec0003800000 */
[----:B------:R-:W0:Y:S02]  /*07f0*/  LDC.64 R8, c[0x0][0x380] ;  /* 0x0000e000ff087b82 */ /* 0x000e240000000a00 */
[----:B0-----:R-:W-:-:S05]  /*0800*/  IMAD.WIDE R8, R7, 0x4, R8 ;  /* 0x0000000407087825 */ /* 0x001fca00078e0208 */
        /* <DEDUP_REMOVED lines=33> */
.L_x_294:
[----:B------:R-:W-:Y:S05]  /*0a20*/  BSYNC.RECONVERGENT B2 ;  /* 0x0000000000027941 */ /* 0x000fea0003800200 */
.L_x_293:
        /* <DEDUP_REMOVED lines=11> */
[----:B------:R-:W5:Y:S01]  /*0ae0*/  LDG.E R10, desc[UR6][R8.64+0x1000] ;  /* 0x00100006080a7981 */ /* 0x000f62000c1e1900 */
[----:B------:R-:W-:Y:S01]  /*0af0*/  VIADD R7, R7, 0x800 ;  /* 0x0000080007077836 */ /* 0x000fe20000000000 */
[----:B--2---:R-:W-:-:S02]  /*0b00*/  ISETP.NE.AND P1, PT, R12, RZ, PT ;  /* 0x000000ff0c00720c */ /* 0x004fc40003f25270 */
[----:B---3--:R-:W-:Y:S02]  /*0b10*/  ISETP.NE.AND P2, PT, R6, RZ, PT ;  /* 0x000000ff0600720c */ /* 0x008fe40003f45270 */
[----:B----4-:R-:W-:Y:S02]  /*0b20*/  ISETP.NE.AND P4, PT, R11, RZ, PT ;  /* 0x000000ff0b00720c */ /* 0x010fe40003f85270 */
[----:B------:R-:W-:Y:S02]  /*0b30*/  SEL R11, RZ, 0x1, P1 ;  /* 0x00000001ff0b7807 */ /* 0x000fe40000800000 */
[----:B-----5:R-:W-:Y:S02]  /*0b40*/  ISETP.NE.AND P3, PT, R10, RZ, PT ;  /* 0x000000ff0a00720c */ /* 0x020fe40003f65270 */
[----:B------:R-:W-:Y:S02]  /*0b50*/  SEL R6, RZ, 0x1, P2 ;  /* 0x00000001ff067807 */ /* 0x000fe40001000000 */
[----:B------:R-:W-:-:S02]  /*0b60*/  SEL R13, RZ, 0x1, P3 ;  /* 0x00000001ff0d7807 */ /* 0x000fc40001800000 */
[----:B------:R-:W-:Y:S02]  /*0b70*/  SEL R10, RZ, 0x1, P4 ;  /* 0x00000001ff0a7807 */ /* 0x000fe40002000000 */
[----:B------:R-:W-:-:S04]  /*0b80*/  IADD3 R2, P1, P2, R6, R2, R11 ;  /* 0x0000000206027210 */ /* 0x000fc80007a3e00b */
[----:B------:R-:W-:Y:S02]  /*0b90*/  IADD3 R2, P3, P4, R10, R2, R13 ;  /* 0x000000020a027210 */ /* 0x000fe40007c7e00d */
[----:B------:R-:W-:-:S04]  /*0ba0*/  IADD3.X R3, PT, PT, RZ, R3, RZ, P1, P2 ;  /* 0x00000003ff037210 */ /* 0x000fc80000fe44ff */
[----:B------:R-:W-:-:S07]  /*0bb0*/  IADD3.X R3, PT, PT, RZ, R3, RZ, P3, P4 ;  /* 0x00000003ff037210 */ /* 0x000fce0001fe84ff */
.L_x_296:
[----:B------:R-:W-:Y:S05]  /*0bc0*/  BSYNC.RECONVERGENT B2 ;  /* 0x0000000000027941 */ /* 0x000fea0003800200 */
.L_x_295:
[----:B------:R-:W-:Y:S05]  /*0bd0*/  @!P0 BRA `(.L_x_289) ;  /* 0x0000000000308947 */ /* 0x000fea0003800000 */
[----:B------:R-:W0:Y:S01]  /*0be0*/  LDC.64 R10, c[0x0][0x380] ;  /* 0x0000e000ff0a7b82 */ /* 0x000e220000000a00 */
[----:B------:R-:W-:-:S07]  /*0bf0*/  IMAD.MOV R4, RZ, RZ, -R4 ;  /* 0x000000ffff047224 */ /* 0x000fce00078e0a04 */
.L_x_297:
[----:B0-----:R-:W-:-:S06]  /*0c00*/  IMAD.WIDE R8, R7, 0x4, R10 ;  /* 0x0000000407087825 */ /* 0x001fcc00078e020a */
        /* <DEDUP_REMOVED lines=9> */
.L_x_289:
[----:B------:R-:W-:Y:S05]  /*0ca0*/  BSYNC.RECONVERGENT B1 ;  /* 0x0000000000017941 */ /* 0x000fea0003800200 */
.L_x_288:
[----:B------:R-:W-:-:S04]  /*0cb0*/  ISETP.GE.U32.AND P0, PT, R16, 0x200, PT ;  /* 0x000002001000780c */ /* 0x000fc80003f06070 */
[----:B------:R-:W-:-:S13]  /*0cc0*/  ISETP.GE.U32.AND.EX P0, PT, R0, RZ, PT, P0 ;  /* 0x000000ff0000720c */ /* 0x000fda0003f06100 */
[----:B------:R-:W-:Y:S05]  /*0cd0*/  @!P0 BRA `(.L_x_298) ;  /* 0x00000004002c8947 */ /* 0x000fea0003800000 */
[----:B------:R-:W0:Y:S01]  /*0ce0*/  S2R R8, SR_LANEID ;  /* 0x0000000000087919 */ /* 0x000e220000000000 */
[----:B------:R-:W-:Y:S01]  /*0cf0*/  ISETP.NE.AND P5, PT, R5, RZ, PT ;  /* 0x000000ff0500720c */ /* 0x000fe20003fa5270 */
        /* <DEDUP_REMOVED lines=39> */
[----:B-1----:R-:W-:-:S03]  /*0f70*/  SEL R3, R3, RZ, !P0 ;  /* 0x000000ff03037207 */ /* 0x002fc60004000000 */
        /* <DEDUP_REMOVED lines=9> */
[----:B-1----:R-:W0:Y:S04]  /*1010*/  LDS.128 R4, [UR4+0x20] ;  /* 0x00002004ff047984 */ /* 0x002e280008000c00 */
[----:B------:R-:W1:Y:S04]  /*1020*/  LDS.128 R8, [UR4+0x30] ;  /* 0x00003004ff087984 */ /* 0x000e680008000c00 */
[----:B------:R-:W2:Y:S04]  /*1030*/  LDS.128 R12, [UR4+0x40] ;  /* 0x00004004ff0c7984 */ /* 0x000ea80008000c00 */
[----:B------:R-:W3:Y:S04]  /*1040*/  LDS.128 R16, [UR4+0x50] ;  /* 0x00005004ff107984 */ /* 0x000ee80008000c00 */
[----:B------:R-:W4:Y:S04]  /*1050*/  LDS.128 R20, [UR4+0x60] ;  /* 0x00006004ff147984 */ /* 0x000f280008000c00 */
[----:B------:R-:W5:Y:S04]  /*1060*/  LDS.128 R24, [UR4+0x70] ;  /* 0x00007004ff187984 */ /* 0x000f680008000c00 */
[----:B------:R-:W5:Y:S01]  /*1070*/  LDS.128 R28, [UR4+0x80] ;  /* 0x00008004ff1c7984 */ /* 0x000f620008000c00 */
[----:B0-----:R-:W-:-:S04]  /*1080*/  IADD3 R35, P0, P1, R4, R32, R2 ;  /* 0x0000002004237210 */ /* 0x001fc8000791e002 */
[----:B-1----:R-:W-:Y:S02]  /*1090*/  IADD3 R35, P2, P3, R8, R35, R6 ;  /* 0x0000002308237210 */ /* 0x002fe40007b5e006 */
[----:B------:R-:W-:Y:S02]  /*10a0*/  IADD3.X R5, PT, PT, R5, R33, R3, P0, P1 ;  /* 0x0000002105057210 */ /* 0x000fe400007e2403 */
[----:B--2---:R-:W-:Y:S02]  /*10b0*/  IADD3 R3, P0, P1, R12, R35, R10 ;  /* 0x000000230c037210 */ /* 0x004fe4000791e00a */
[----:B------:R-:W-:Y:S02]  /*10c0*/  IADD3.X R7, PT, PT, R9, R5, R7, P2, P3 ;  /* 0x0000000509077210 */ /* 0x000fe400017e6407 */
[----:B---3--:R-:W-:Y:S02]  /*10d0*/  IADD3 R3, P2, P3, R16, R3, R14 ;  /* 0x0000000310037210 */ /* 0x008fe40007b5e00e */
[----:B------:R-:W-:-:S02]  /*10e0*/  IADD3.X R11, PT, PT, R13, R7, R11, P0, P1 ;  /* 0x000000070d0b7210 */ /* 0x000fc400007e240b */
[----:B----4-:R-:W-:Y:S02]  /*10f0*/  IADD3 R3, P0, P1, R20, R3, R18 ;  /* 0x0000000314037210 */ /* 0x010fe4000791e012 */
[----:B------:R-:W-:Y:S02]  /*1100*/  IADD3.X R15, PT, PT, R17, R11, R15, P2, P3 ;  /* 0x0000000b110f7210 */ /* 0x000fe400017e640f */
[----:B-----5:R-:W-:Y:S02]  /*1110*/  IADD3 R3, P2, P3, R24, R3, R22 ;  /* 0x0000000318037210 */ /* 0x020fe40007b5e016 */
[----:B------:R-:W-:Y:S02]  /*1120*/  IADD3.X R19, PT, PT, R21, R15, R19, P0, P1 ;  /* 0x0000000f15137210 */ /* 0x000fe400007e2413 */
[----:B------:R-:W-:Y:S02]  /*1130*/  IADD3 R3, P0, P1, R28, R3, R26 ;  /* 0x000000031c037210 */ /* 0x000fe4000791e01a */
[----:B------:R-:W-:-:S02]  /*1140*/  IADD3.X R23, PT, PT, R25, R19, R23, P2, P3 ;  /* 0x0000001319177210 */ /* 0x000fc400017e6417 */
[----:B------:R-:W-:Y:S02]  /*1150*/  IADD3 R2, P2, PT, R3, R30, RZ ;  /* 0x0000001e03027210 */ /* 0x000fe40007f5e0ff */
[----:B------:R-:W-:-:S05]  /*1160*/  IADD3.X R3, PT, PT, R29, R23, R27, P0, P1 ;  /* 0x000000171d037210 */ /* 0x000fca00007e241b */
[----:B------:R-:W-:Y:S01]  /*1170*/  IMAD.X R3, R3, 0x1, R31, P2 ;  /* 0x0000000103037824 */ /* 0x000fe200010e061f */
[----:B------:R-:W-:Y:S06]  /*1180*/  BRA `(.L_x_299) ;  /* 0x0000001c00a47947 */ /* 0x000fec0003800000 */
.L_x_298:
[C---:B------:R-:W-:Y:S02]  /*1190*/  LOP3.LUT R4, R5.reuse, 0x3e0, RZ, 0xc0, !PT ;  /* 0x000003e005047812 */ /* 0x040fe400078ec0ff */
[----:B------:R-:W-:Y:S02]  /*11a0*/  ISETP.NE.AND P5, PT, R5, RZ, PT ;  /* 0x000000ff0500720c */ /* 0x000fe40003fa5270 */
[----:B------:R-:W-:Y:S01]  /*11b0*/  LOP3.LUT R9, RZ, R4, RZ, 0x33, !PT ;  /* 0x00000004ff097212 */ /* 0x000fe200078e33ff */
[----:B------:R-:W-:Y:S02]  /*11c0*/  VIADD R7, R4, 0x20 ;  /* 0x0000002004077836 */ /* 0x000fe40000000000 */
[----:B------:R-:W0:Y:S03]  /*11d0*/  S2R R4, SR_LANEID ;  /* 0x0000000000047919 */ /* 0x000e260000000000 */
[----:B------:R-:W-:Y:S01]  /*11e0*/  ISETP.GT.U32.AND P0, PT, R7, R16, PT ;  /* 0x000000100700720c */ /* 0x000fe20003f04070 */
[----:B------:R-:W-:-:S05]  /*11f0*/  IMAD.IADD R7, R9, 0x1, R16 ;  /* 0x0000000109077824 */ /* 0x000fca00078e0210 */
        /* <DEDUP_REMOVED lines=14> */
[----:B------:R-:W-:Y:S01]  /*12e0*/  IADD3 R11, P1, PT, R6, R9, RZ ;  /* 0x00000009060b7210 */ /* 0x000fe20007f3e0ff */
[----:B------:R-:W-:Y:S01]  /*12f0*/  VIADD R6, R4, 0x4 ;  /* 0x0000000404067836 */ /* 0x000fe20000000000 */
[----:B-1----:R-:W-:-:S03]  /*1300*/  SEL R8, R8, RZ, !P0 ;  /* 0x000000ff08087207 */ /* 0x002fc60004000000 */
[----:B------:R-:W0:Y:S01]  /*1310*/  SHFL.DOWN PT, R2, R11, 0x4, R7 ;  /* 0x088000000b027989 */ /* 0x000e2200000e0007 */
[----:B------:R-:W-:Y:S01]  /*1320*/  ISETP.GT.AND P0, PT, R6, R7, PT ;  /* 0x000000070600720c */ /* 0x000fe20003f04270 */
[----:B------:R-:W-:Y:S02]  /*1330*/  IMAD.X R8, R8, 0x1, R12, P1 ;  /* 0x0000000108087824 */ /* 0x000fe400008e060c */
[C---:B------:R-:W-:Y:S01]  /*1340*/  VIADD R6, R4.reuse, 0x8 ;  /* 0x0000000804067836 */ /* 0x040fe20000000000 */
[----:B------:R-:W1:Y:S01]  /*1350*/  @!P2 S2R R12, SR_CgaCtaId ;  /* 0x00000000000ca919 */ /* 0x000e620000008800 */
[----:B------:R-:W-:Y:S01]  /*1360*/  VIADD R4, R4, 0x10 ;  /* 0x0000001004047836 */ /* 0x000fe20000000000 */
[----:B------:R-:W2:Y:S01]  /*1370*/  SHFL.DOWN PT, R3, R8, 0x4, R7 ;  /* 0x0880000008037989 */ /* 0x000ea200000e0007 */
        /* <DEDUP_REMOVED lines=9> */
[----:B------:R-:W-:Y:S02]  /*1410*/  @!P2 MOV R9, 0x400 ;  /* 0x000004000009a802 */ /* 0x000fe40000000f00 */
[----:B--2---:R-:W-:Y:S01]  /*1420*/  SEL R3, R3, RZ, !P0 ;  /* 0x000000ff03037207 */ /* 0x004fe20004000000 */
[----:B------:R-:W0:Y:S01]  /*1430*/  SHFL.DOWN PT, R2, R6, 0x10, R7 ;  /* 0x0a00000006027989 */ /* 0x000e2200000e0007 */
[----:B------:R-:W-:Y:S02]  /*1440*/  ISETP.GT.AND P0, PT, R4, R7, PT ;  /* 0x000000070400720c */ /* 0x000fe40003f04270 */
[----:B------:R-:W-:Y:S01]  /*1450*/  @!P2 SHF.R.U32.HI R4, RZ, 0x2, R5 ;  /* 0x00000002ff04a819 */ /* 0x000fe20000011605 */
[----:B------:R-:W-:Y:S01]  /*1460*/  IMAD.X R8, R3, 0x1, R10, P1 ;  /* 0x0000000103087824 */ /* 0x000fe200008e060a */
[----:B-1----:R-:W-:-:S02]  /*1470*/  @!P2 LEA R9, R12, R9, 0x18 ;  /* 0x000000090c09a211 */ /* 0x002fc400078ec0ff */
[----:B------:R-:W-:Y:S02]  /*1480*/  @!P2 LOP3.LUT R4, R4, 0xf8, RZ, 0xc0, !PT ;  /* 0x000000f80404a812 */ /* 0x000fe400078ec0ff */
[----:B------:R-:W1:Y:S03]  /*1490*/  SHFL.DOWN PT, R3, R8, 0x10, R7 ;  /* 0x0a00000008037989 */ /* 0x000e6600000e0007 */
[----:B------:R-:W-:Y:S01]  /*14a0*/  @!P2 IMAD.IADD R9, R4, 0x1, R9 ;  /* 0x000000010409a824 */ /* 0x000fe200078e0209 */
[----:B0-----:R-:W-:-:S04]  /*14b0*/  SEL R2, R2, RZ, !P0 ;  /* 0x000000ff02027207 */ /* 0x001fc80004000000 */
[----:B------:R-:W-:Y:S02]  /*14c0*/  IADD3 R2, P1, PT, R2, R6, RZ ;  /* 0x0000000602027210 */ /* 0x000fe40007f3e0ff */
[----:B-1----:R-:W-:-:S05]  /*14d0*/  SEL R3, R3, RZ, !P0 ;  /* 0x000000ff03037207 */ /* 0x002fca0004000000 */
[----:B------:R-:W-:-:S05]  /*14e0*/  IMAD.X R3, R3, 0x1, R8, P1 ;  /* 0x0000000103037824 */ /* 0x000fca00008e0608 */
[----:B------:R0:W-:Y:S01]  /*14f0*/  @!P2 STS.64 [R9+0x10], R2 ;  /* 0x000010020900a388 */ /* 0x0001e20000000a00 */
[----:B------:R-:W-:Y:S06]  /*1500*/  BAR.SYNC.DEFER_BLOCKING 0x0 ;  /* 0x0000000000007b1d */ /* 0x000fec0000010000 */
[----:B------:R-:W-:Y:S05]  /*1510*/  @P5 BRA `(.L_x_299) ;  /* 0x0000001800c05947 */ /* 0x000fea0003800000 */
[----:B------:R-:W1:Y:S01]  /*1520*/  S2UR UR5, SR_CgaCtaId ;  /* 0x00000000000579c3 */ /* 0x000e620000008800 */
[----:B------:R-:W-:Y:S01]  /*1530*/  UMOV UR4, 0x400 ;  /* 0x0000040000047882 */ /* 0x000fe20000000000 */
[C---:B------:R-:W-:Y:S02]  /*1540*/  ISETP.GT.U32.AND P0, PT, R16.reuse, 0x20, PT ;  /* 0x000000201000780c */ /* 0x040fe40003f04070 */
[----:B------:R-:W-:Y:S02]  /*1550*/  ISETP.GT.U32.AND P1, PT, R16, 0x40, PT ;  /* 0x000000401000780c */ /* 0x000fe40003f24070 */
[----:B------:R-:W-:Y:S02]  /*1560*/  ISETP.GT.U32.AND.EX P0, PT, R0, RZ, PT, P0 ;  /* 0x000000ff0000720c */ /* 0x000fe40003f04100 */
[----:B------:R-:W-:Y:S02]  /*1570*/  ISETP.GT.U32.AND P2, PT, R16, 0x60, PT ;  /* 0x000000601000780c */ /* 0x000fe40003f44070 */
[----:B------:R-:W-:-:S02]  /*1580*/  ISETP.GT.U32.AND.EX P1, PT, R0, RZ, PT, P1 ;  /* 0x000000ff0000720c */ /* 0x000fc40003f24110 */
[----:B------:R-:W-:-:S04]  /*1590*/  ISETP.GT.U32.AND P6, PT, R16, 0x140, PT ;  /* 0x000001401000780c */ /* 0x000fc80003fc4070 */
[----:B------:R-:W-:Y:S01]  /*15a0*/  ISETP.GT.U32.AND.EX P6, PT, R0, RZ, PT, P6 ;  /* 0x000000ff0000720c */ /* 0x000fe20003fc4160 */
[----:B-1----:R-:W-:-:S09]  /*15b0*/  ULEA UR4, UR5, UR4, 0x18 ;  /* 0x0000000405047291 */ /* 0x002fd2000f8ec0ff */
[----:B------:R-:W1:Y:S04]  /*15c0*/  LDS.64 R18, [UR4+0x18] ;  /* 0x00001804ff127984 */ /* 0x000e680008000a00 */
[----:B------:R-:W2:Y:S04]  /*15d0*/  LDS.128 R20, [UR4+0x20] ;  /* 0x00002004ff147984 */ /* 0x000ea80008000c00 */
[----:B------:R-:W3:Y:S04]  /*15e0*/  LDS.128 R4, [UR4+0x30] ;  /* 0x00003004ff047984 */ /* 0x000ee80008000c00 */
[----:B0-----:R-:W0:Y:S04]  /*15f0*/  LDS.128 R8, [UR4+0x40] ;  /* 0x00004004ff087984 */ /* 0x001e280008000c00 */
[----:B------:R-:W4:Y:S01]  /*1600*/  LDS.128 R12, [UR4+0x50] ;  /* 0x00005004ff0c7984 */ /* 0x000f220008000c00 */
[----:B-1----:R-:W-:-:S02]  /*1610*/  SEL R25, R18, RZ, P0 ;  /* 0x000000ff12197207 */ /* 0x002fc40000000000 */
[----:B------:R-:W-:Y:S02]  /*1620*/  SEL R29, R19, RZ, P0 ;  /* 0x000000ff131d7207 */ /* 0x000fe40000000000 */
[----:B------:R-:W-:Y:S02]  /*1630*/  ISETP.GT.U32.AND.EX P0, PT, R0, RZ, PT, P2 ;  /* 0x000000ff0000720c */ /* 0x000fe40003f04120 */
[----:B--2---:R-:W-:Y:S02]  /*1640*/  SEL R19, R20, RZ, P1 ;  /* 0x000000ff14137207 */ /* 0x004fe40000800000 */
[----:B------:R-:W-:Y:S02]  /*1650*/  SEL R24, R21, RZ, P1 ;  /* 0x000000ff15187207 */ /* 0x000fe40000800000 */
[----:B------:R-:W-:Y:S02]  /*1660*/  ISETP.GT.U32.AND P1, PT, R16, 0x80, PT ;  /* 0x000000801000780c */ /* 0x000fe40003f24070 */
[----:B------:R-:W-:-:S02]  /*1670*/  SEL R18, R22, RZ, P0 ;  /* 0x000000ff16127207 */ /* 0x000fc40000000000 */
[----:B------:R-:W-:Y:S02]  /*1680*/  SEL R17, R23, RZ, P0 ;  /* 0x000000ff17117207 */ /* 0x000fe40000000000 */
[----:B------:R-:W-:Y:S01]  /*1690*/  IADD3 R2, P2, P3, R19, R25, R2 ;  /* 0x0000001913027210 */ /* 0x000fe20007b5e002 */
[----:B------:R-:W1:Y:S01]  /*16a0*/  LDS.128 R20, [UR4+0x60] ;  /* 0x00006004ff147984 */ /* 0x000e620008000c00 */
[----:B------:R-:W-:Y:S02]  /*16b0*/  ISETP.GT.U32.AND.EX P0, PT, R0, RZ, PT, P1 ;  /* 0x000000ff0000720c */ /* 0x000fe40003f04110 */
[----:B------:R-:W-:Y:S02]  /*16c0*/  ISETP.GT.U32.AND P1, PT, R16, 0xa0, PT ;  /* 0x000000a01000780c */ /* 0x000fe40003f24070 */
[----:B------:R-:W-:Y:S02]  /*16d0*/  IADD3.X R29, PT, PT, R24, R29, R3, P2, P3 ;  /* 0x0000001d181d7210 */ /* 0x000fe400017e6403 */
[----:B---3--:R-:W-:Y:S01]  /*16e0*/  SEL R19, R4, RZ, P0 ;  /* 0x000000ff04137207 */ /* 0x008fe20000000000 */
[----:B------:R-:W2:Y:S01]  /*16f0*/  LDS.128 R24, [UR4+0x70] ;  /* 0x00007004ff187984 */ /* 0x000ea20008000c00 */
[----:B------:R-:W-:-:S02]  /*1700*/  SEL R28, R5, RZ, P0 ;  /* 0x000000ff051c7207 */ /* 0x000fc40000000000 */
[----:B------:R-:W-:Y:S02]  /*1710*/  ISETP.GT.U32.AND.EX P0, PT, R0, RZ, PT, P1 ;  /* 0x000000ff0000720c */ /* 0x000fe40003f04110 */
[----:B------:R-:W-:Y:S02]  /*1720*/  IADD3 R19, P2, P3, R19, R2, R18 ;  /* 0x0000000213137210 */ /* 0x000fe40007b5e012 */
[----:B------:R-:W-:Y:S02]  /*1730*/  SEL R3, R6, RZ, P0 ;  /* 0x000000ff06037207 */ /* 0x000fe40000000000 */
[----:B------:R-:W-:Y:S02]  /*1740*/  SEL R18, R7, RZ, P0 ;  /* 0x000000ff07127207 */ /* 0x000fe40000000000 */
[----:B------:R-:W3:Y:S01]  /*1750*/  LDS.128 R4, [UR4+0x80] ;  /* 0x00008004ff047984 */ /* 0x000ee20008000c00 */
[----:B------:R-:W-:Y:S02]  /*1760*/  ISETP.GT.U32.AND P1, PT, R16, 0xc0, PT ;  /* 0x000000c01000780c */ /* 0x000fe40003f24070 */
[----:B------:R-:W-:-:S02]  /*1770*/  IADD3.X R28, PT, PT, R28, R29, R17, P2, P3 ;  /* 0x0000001d1c1c7210 */ /* 0x000fc400017e6411 */
[----:B------:R-:W-:Y:S02]  /*1780*/  ISETP.GT.U32.AND.EX P0, PT, R0, RZ, PT, P1 ;  /* 0x000000ff0000720c */ /* 0x000fe40003f04110 */
[C---:B------:R-:W-:Y:S02]  /*1790*/  ISETP.GT.U32.AND P1, PT, R16.reuse, 0xe0, PT ;  /* 0x000000e01000780c */ /* 0x040fe40003f24070 */
[----:B------:R-:W-:Y:S02]  /*17a0*/  ISETP.GT.U32.AND P2, PT, R16, 0x100, PT ;  /* 0x000001001000780c */ /* 0x000fe40003f44070 */
[----:B0-----:R-:W-:Y:S02]  /*17b0*/  SEL R2, R8, RZ, P0 ;  /* 0x000000ff08027207 */ /* 0x001fe40000000000 */
[----:B------:R-:W-:Y:S02]  /*17c0*/  SEL R17, R9, RZ, P0 ;  /* 0x000000ff09117207 */ /* 0x000fe40000000000 */
[----:B------:R-:W-:-:S02]  /*17d0*/  ISETP.GT.U32.AND.EX P0, PT, R0, RZ, PT, P1 ;  /* 0x000000ff0000720c */ /* 0x000fc40003f04110 */
[----:B------:R-:W-:Y:S02]  /*17e0*/  ISETP.GT.U32.AND.EX P1, PT, R0, RZ, PT, P2 ;  /* 0x000000ff0000720c */ /* 0x000fe40003f24120 */
[----:B------:R-:W-:Y:S02]  /*17f0*/  ISETP.GT.U32.AND P2, PT, R16, 0x120, PT ;  /* 0x000001201000780c */ /* 0x000fe40003f44070 */
[----:B------:R-:W-:Y:S02]  /*1800*/  IADD3 R2, P3, P4, R2, R19, R3 ;  /* 0x0000001302027210 */ /* 0x000fe40007c7e003 */
[----:B------:R-:W-:Y:S02]  /*1810*/  SEL R3, R10, RZ, P0 ;  /* 0x000000ff0a037207 */ /* 0x000fe40000000000 */
[----:B------:R-:W-:Y:S02]  /*1820*/  SEL R9, R11, RZ, P0 ;  /* 0x000000ff0b097207 */ /* 0x000fe40000000000 */
[----:B------:R-:W-:-:S02]  /*1830*/  ISETP.GT.U32.AND.EX P0, PT, R0, RZ, PT, P2 ;  /* 0x000000ff0000720c */ /* 0x000fc40003f04120 */
[----:B----4-:R-:W-:Y:S02]  /*1840*/  SEL R8, R12, RZ, P1 ;  /* 0x000000ff0c087207 */ /* 0x010fe40000800000 */
[----:B------:R-:W-:Y:S02]  /*1850*/  IADD3.X R12, PT, PT, R17, R28, R18, P3, P4 ;  /* 0x0000001c110c7210 */ /* 0x000fe40001fe8412 */
[----:B------:R-:W-:Y:S02]  /*1860*/  SEL R11, R14, RZ, P0 ;  /* 0x000000ff0e0b7207 */ /* 0x000fe40000000000 */
[----:B------:R-:W-:Y:S02]  /*1870*/  ISETP.GT.U32.AND P4, PT, R16, 0x160, PT ;  /* 0x000001601000780c */ /* 0x000fe40003f84070 */
[----:B------:R-:W-:Y:S02]  /*1880*/  SEL R10, R13, RZ, P1 ;  /* 0x000000ff0d0a7207 */ /* 0x000fe40000800000 */
[----:B------:R-:W-:-:S02]  /*1890*/  SEL R14, R15, RZ, P0 ;  /* 0x000000ff0f0e7207 */ /* 0x000fc40000000000 */
[----:B------:R-:W-:Y:S02]  /*18a0*/  IADD3 R8, P1, P2, R8, R2, R3 ;  /* 0x0000000208087210 */ /* 0x000fe40007a3e003 */
[----:B------:R-:W-:Y:S02]  /*18b0*/  ISETP.GT.U32.AND P0, PT, R16, 0x180, PT ;  /* 0x000001801000780c */ /* 0x000fe40003f04070 */
[----:B------:R-:W-:Y:S02]  /*18c0*/  ISETP.GT.U32.AND.EX P4, PT, R0, RZ, PT, P4 ;  /* 0x000000ff0000720c */ /* 0x000fe40003f84140 */
[----:B-1----:R-:W-:Y:S02]  /*18d0*/  SEL R2, R20, RZ, P6 ;  /* 0x000000ff14027207 */ /* 0x002fe40003000000 */
[----:B------:R-:W-:Y:S02]  /*18e0*/  IADD3.X R10, PT, PT, R10, R12, R9, P1, P2 ;  /* 0x0000000c0a0a7210 */ /* 0x000fe40000fe4409 */
[----:B------:R-:W-:-:S02]  /*18f0*/  ISETP.GT.U32.AND.EX P0, PT, R0, RZ, PT, P0 ;  /* 0x000000ff0000720c */ /* 0x000fc40003f04100 */
[C---:B------:R-:W-:Y:S02]  /*1900*/  ISETP.GT.U32.AND P3, PT, R16.reuse, 0x1a0, PT ;  /* 0x000001a01000780c */ /* 0x040fe40003f64070 */
[----:B------:R-:W-:Y:S02]  /*1910*/  ISETP.GT.U32.AND P1, PT, R16, 0x1c0, PT ;  /* 0x000001c01000780c */ /* 0x000fe40003f24070 */
[----:B------:R-:W-:Y:S02]  /*1920*/  SEL R9, R21, RZ, P6 ;  /* 0x000000ff15097207 */ /* 0x000fe40003000000 */
[----:B------:R-:W-:Y:S02]  /*1930*/  SEL R3, R22, RZ, P4 ;  /* 0x000000ff16037207 */ /* 0x000fe40002000000 */
[----:B------:R-:W-:Y:S02]  /*1940*/  SEL R23, R23, RZ, P4 ;  /* 0x000000ff17177207 */ /* 0x000fe40002000000 */
[----:B------:R-:W-:-:S02]  /*1950*/  IADD3 R2, P6, P4, R2, R8, R11 ;  /* 0x0000000802027210 */ /* 0x000fc40007cde00b */
[----:B--2---:R-:W-:Y:S02]  /*1960*/  SEL R8, R24, RZ, P0 ;  /* 0x000000ff18087207 */ /* 0x004fe40000000000 */
[C---:B------:R-:W-:Y:S02]  /*1970*/  ISETP.GT.U32.AND.EX P3, PT, R0.reuse, RZ, PT, P3 ;  /* 0x000000ff0000720c */ /* 0x040fe40003f64130 */
[----:B------:R-:W-:Y:S02]  /*1980*/  ISETP.GT.U32.AND.EX P1, PT, R0, RZ, PT, P1 ;  /* 0x000000ff0000720c */ /* 0x000fe40003f24110 */
[----:B------:R-:W-:Y:S02]  /*1990*/  ISETP.GT.U32.AND P2, PT, R16, 0x1e0, PT ;  /* 0x000001e01000780c */ /* 0x000fe40003f44070 */
[----:B------:R-:W-:Y:S02]  /*19a0*/  IADD3.X R9, PT, PT, R9, R10, R14, P6, P4 ;  /* 0x0000000a09097210 */ /* 0x000fe400037e840e */
[----:B------:R-:W-:-:S02]  /*19b0*/  IADD3 R8, P6, P4, R8, R2, R3 ;  /* 0x0000000208087210 */ /* 0x000fc40007cde003 */
[----:B------:R-:W-:Y:S02]  /*19c0*/  SEL R2, R26, RZ, P3 ;  /* 0x000000ff1a027207 */ /* 0x000fe40001800000 */
[----:B---3--:R-:W-:Y:S02]  /*19d0*/  SEL R3, R4, RZ, P1 ;  /* 0x000000ff04037207 */ /* 0x008fe40000800000 */
[----:B------:R-:W-:Y:S02]  /*19e0*/  ISETP.GT.U32.AND.EX P2, PT, R0, RZ, PT, P2 ;  /* 0x000000ff0000720c */ /* 0x000fe40003f44120 */
        /* <DEDUP_REMOVED lines=11> */
.L_x_285:
[----:B------:R-:W0:Y:S01]  /*1aa0*/  S2R R4, SR_TID.X ;  /* 0x0000000000047919 */ /* 0x000e220000002100 */
[----:B------:R-:W0:Y:S02]  /*1ab0*/  LDC.64 R2, c[0x0][0x380] ;  /* 0x0000e000ff027b82 */ /* 0x000e240000000a00 */
[----:B0-----:R-:W-:-:S05]  /*1ac0*/  IMAD.WIDE.U32 R2, R4, 0x4, R2 ;  /* 0x0000000404027825 */ /* 0x001fca00078e0002 */
[----:B------:R-:W2:Y:S04]  /*1ad0*/  LDG.E R11, desc[UR6][R2.64] ;  /* 0x00000006020b7981 */ /* 0x000ea8000c1e1900 */
[----:B------:R-:W3:Y:S04]  /*1ae0*/  LDG.E R5, desc[UR6][R2.64+0x800] ;  /* 0x0008000602057981 */ /* 0x000ee8000c1e1900 */
[----:B------:R-:W4:Y:S04]  /*1af0*/  LDG.E R7, desc[UR6][R2.64+0x1800] ;  /* 0x0018000602077981 */ /* 0x000f28000c1e1900 */
[----:B------:R-:W5:Y:S04]  /*1b00*/  LDG.E R8, desc[UR6][R2.64+0x2000] ;  /* 0x0020000602087981 */ /* 0x000f68000c1e1900 */
[----:B------:R-:W5:Y:S04]  /*1b10*/  LDG.E R9, desc[UR6][R2.64+0x2800] ;  /* 0x0028000602097981 */ /* 0x000f68000c1e1900 */
[----:B------:R-:W5:Y:S04]  /*1b20*/  LDG.E R6, desc[UR6][R2.64+0x1000] ;  /* 0x0010000602067981 */ /* 0x000f68000c1e1900 */
[----:B------:R-:W5:Y:S01]  /*1b30*/  LDG.E R10, desc[UR6][R2.64+0x3000] ;  /* 0x00300006020a7981 */ /* 0x000f62000c1e1900 */
[----:B--2---:R-:W-:-:S04]  /*1b40*/  ISETP.NE.AND P0, PT, R11, RZ, PT ;  /* 0x000000ff0b00720c */ /* 0x004fc80003f05270 */
[----:B------:R-:W-:Y:S02]  /*1b50*/  SEL R11, RZ, 0x1, P0 ;  /* 0x00000001ff0b7807 */ /* 0x000fe40000000000 */
[----:B---3--:R-:W-:Y:S02]  /*1b60*/  ISETP.NE.AND P1, PT, R5, RZ, PT ;  /* 0x000000ff0500720c */ /* 0x008fe40003f25270 */
[----:B----4-:R-:W-:Y:S02]  /*1b70*/  ISETP.NE.AND P0, PT, R7, RZ, PT ;  /* 0x000000ff0700720c */ /* 0x010fe40003f05270 */
[----:B------:R-:W-:Y:S02]  /*1b80*/  SEL R5, RZ, 0x1, P1 ;  /* 0x00000001ff057807 */ /* 0x000fe40000800000 */
[----:B------:R-:W-:Y:S02]  /*1b90*/  SEL R7, RZ, 0x1, P0 ;  /* 0x00000001ff077807 */ /* 0x000fe40000000000 */
[----:B-----5:R-:W-:-:S02]  /*1ba0*/  ISETP.NE.AND P1, PT, R8, RZ, PT ;  /* 0x000000ff0800720c */ /* 0x020fc40003f25270 */
[----:B------:R-:W-:Y:S02]  /*1bb0*/  ISETP.NE.AND P0, PT, R9, RZ, PT ;  /* 0x000000ff0900720c */ /* 0x000fe40003f05270 */
[----:B------:R-:W-:Y:S02]  /*1bc0*/  IADD3 R8, P5, PT, R16, -0xe00, RZ ;  /* 0xfffff20010087810 */ /* 0x000fe40007fbe0ff */
[----:B------:R-:W-:Y:S02]  /*1bd0*/  ISETP.NE.AND P2, PT, R6, RZ, PT ;  /* 0x000000ff0600720c */ /* 0x000fe40003f45270 */
[----:B------:R-:W-:Y:S02]  /*1be0*/  SEL R9, RZ, 0x1, P0 ;  /* 0x00000001ff097807 */ /* 0x000fe40000000000 */
[----:B------:R-:W-:Y:S02]  /*1bf0*/  ISETP.NE.AND P6, PT, R10, RZ, PT ;  /* 0x000000ff0a00720c */ /* 0x000fe40003fc5270 */
[----:B------:R-:W-:-:S02]  /*1c00*/  ISETP.GE.U32.AND P0, PT, R8, 0xe00, PT ;  /* 0x00000e000800780c */ /* 0x000fc40003f06070 */
[----:B------:R-:W-:Y:S02]  /*1c10*/  IADD3.X R10, PT, PT, R0, -0x1, RZ, P5, !PT ;  /* 0xffffffff000a7810 */ /* 0x000fe40002ffe4ff */
[----:B------:R-:W-:Y:S02]  /*1c20*/  SEL R6, RZ, 0x1, P2 ;  /* 0x00000001ff067807 */ /* 0x000fe40001000000 */
[----:B------:R-:W-:Y:S02]  /*1c30*/  ISETP.GE.U32.AND.EX P0, PT, R10, RZ, PT, P0 ;  /* 0x000000ff0a00720c */ /* 0x000fe40003f06100 */
[----:B------:R-:W-:Y:S02]  /*1c40*/  IADD3 R6, P3, P4, R6, R5, R11 ;  /* 0x0000000506067210 */ /* 0x000fe40007c7e00b */
[----:B------:R-:W-:-:S04]  /*1c50*/  SEL R5, RZ, 0x1, P1 ;  /* 0x00000001ff057807 */ /* 0x000fc80000800000 */
[----:B------:R-:W-:Y:S02]  /*1c60*/  IADD3 R6, P1, P2, R5, R6, R7 ;  /* 0x0000000605067210 */ /* 0x000fe40007a3e007 */
[----:B------:R-:W-:Y:S02]  /*1c70*/  SEL R7, RZ, 0x1, P6 ;  /* 0x00000001ff077807 */ /* 0x000fe40003000000 */
[----:B------:R-:W-:Y:S02]  /*1c80*/  IADD3.X R5, PT, PT, RZ, RZ, RZ, P3, P4 ;  /* 0x000000ffff057210 */ /* 0x000fe40001fe84ff */
[----:B------:R-:W-:Y:S02]  /*1c90*/  IADD3 R6, P3, P4, R7, R6, R9 ;  /* 0x0000000607067210 */ /* 0x000fe40007c7e009 */
[----:B------:R-:W-:Y:S01]  /*1ca0*/  IADD3.X R5, PT, PT, RZ, R5, RZ, P1, P2 ;  /* 0x00000005ff057210 */ /* 0x000fe20000fe44ff */
[----:B------:R-:W-:Y:S02]  /*1cb0*/  IMAD.MOV.U32 R7, RZ, RZ, 0xe00 ;  /* 0x00000e00ff077424 */ /* 0x000fe400078e00ff */
[----:B------:R-:W-:Y:S01]  /*1cc0*/  IMAD.MOV.U32 R9, RZ, RZ, RZ ;  /* 0x000000ffff097224 */ /* 0x000fe200078e00ff */
[----:B------:R-:W-:Y:S01]  /*1cd0*/  IADD3.X R5, PT, PT, RZ, R5, RZ, P3, P4 ;  /* 0x00000005ff057210 */ /* 0x000fe20001fe84ff */
[----:B------:R-:W-:Y:S06]  /*1ce0*/  @!P0 BRA `(.L_x_300) ;  /* 0x0000000000b48947 */ /* 0x000fec0003800000 */
[----:B------:R-:W0:Y:S01]  /*1cf0*/  LDC.64 R16, c[0x0][0x398] ;  /* 0x0000e600ff107b82 */ /* 0x000e220000000a00 */
[----:B------:R-:W-:Y:S02]  /*1d00*/  IMAD.MOV.U32 R7, RZ, RZ, 0xe00 ;  /* 0x00000e00ff077424 */ /* 0x000fe400078e00ff */
[----:B------:R-:W-:-:S07]  /*1d10*/  IMAD.MOV.U32 R9, RZ, RZ, RZ ;  /* 0x000000ffff097224 */ /* 0x000fce00078e00ff */
.L_x_302:
[----:B------:R-:W-:-:S04]  /*1d20*/  LEA R12, P0, R7, R2, 0x2 ;  /* 0x00000002070c7211 */ /* 0x000fc800078010ff */
[----:B------:R-:W-:-:S05]  /*1d30*/  LEA.HI.X R13, R7, R3, R9, 0x2, P0 ;  /* 0x00000003070d7211 */ /* 0x000fca00000f1409 */
        /* <DEDUP_REMOVED lines=9> */
[----:B------:R-:W-:Y:S02]  /*1dd0*/  SEL R0, RZ, 0x1, P0 ;  /* 0x00000001ff007807 */ /* 0x000fe40000000000 */
[----:B------:R-:W-:Y:S02]  /*1de0*/  SEL R21, RZ, 0x1, P1 ;  /* 0x00000001ff157807 */ /* 0x000fe40000800000 */
[----:B----4-:R-:W-:Y:S02]  /*1df0*/  ISETP.NE.AND P0, PT, R11, RZ, PT ;  /* 0x000000ff0b00720c */ /* 0x010fe40003f05270 */
[----:B-----5:R-:W-:Y:S02]  /*1e00*/  ISETP.NE.AND P5, PT, R14, RZ, PT ;  /* 0x000000ff0e00720c */ /* 0x020fe40003fa5270 */
[----:B------:R-:W-:-:S02]  /*1e10*/  IADD3 R6, P2, P1, R21, R6, R0 ;  /* 0x0000000615067210 */ /* 0x000fc4000795e000 */
[----:B------:R-:W-:Y:S02]  /*1e20*/  ISETP.NE.AND P4, PT, R15, RZ, PT ;  /* 0x000000ff0f00720c */ /* 0x000fe40003f85270 */
[----:B-1----:R-:W-:Y:S02]  /*1e30*/  SEL R13, RZ, 0x1, P0 ;  /* 0x00000001ff0d7807 */ /* 0x002fe40000000000 */
[----:B------:R-:W-:Y:S02]  /*1e40*/  SEL R11, RZ, 0x1, P5 ;  /* 0x00000001ff0b7807 */ /* 0x000fe40002800000 */
[----:B0-----:R-:W-:Y:S02]  /*1e50*/  IADD3 R0, P3, PT, -R7, R16, RZ ;  /* 0x0000001007007210 */ /* 0x001fe40007f7e1ff */
[----:B------:R-:W-:Y:S02]  /*1e60*/  ISETP.NE.AND P6, PT, R18, RZ, PT ;  /* 0x000000ff1200720c */ /* 0x000fe40003fc5270 */
[----:B------:R-:W-:-:S02]  /*1e70*/  SEL R12, RZ, 0x1, P4 ;  /* 0x00000001ff0c7807 */ /* 0x000fc40002000000 */
[----:B------:R-:W-:Y:S02]  /*1e80*/  IADD3 R6, P4, P5, R11, R6, R13 ;  /* 0x000000060b067210 */ /* 0x000fe40007d9e00d */
[----:B------:R-:W-:Y:S01]  /*1e90*/  ISETP.GE.U32.AND P0, PT, R0, 0xe00, PT ;  /* 0x00000e000000780c */ /* 0x000fe20003f06070 */
[----:B------:R-:W-:Y:S01]  /*1ea0*/  IMAD.MOV.U32 R0, RZ, RZ, R17 ;  /* 0x000000ffff007224 */ /* 0x000fe200078e0011 */
[----:B------:R-:W-:Y:S02]  /*1eb0*/  SEL R11, RZ, 0x1, P6 ;  /* 0x00000001ff0b7807 */ /* 0x000fe40003000000 */
[----:B------:R-:W-:Y:S02]  /*1ec0*/  IADD3.X R5, PT, PT, RZ, R5, RZ, P2, P1 ;  /* 0x00000005ff057210 */ /* 0x000fe400017e24ff */
[----:B------:R-:W-:Y:S01]  /*1ed0*/  IADD3 R6, P1, P2, R11, R6, R12 ;  /* 0x000000060b067210 */ /* 0x000fe20007a3e00c */
[----:B------:R-:W-:Y:S01]  /*1ee0*/  IMAD.X R12, R0, 0x1, ~R9, P3 ;  /* 0x00000001000c7824 */ /* 0x000fe200018e0e09 */
[----:B------:R-:W-:-:S02]  /*1ef0*/  ISETP.NE.AND P6, PT, R19, RZ, PT ;  /* 0x000000ff1300720c */ /* 0x000fc40003fc5270 */
[----:B------:R-:W-:Y:S02]  /*1f00*/  IADD3.X R5, PT, PT, RZ, R5, RZ, P4, P5 ;  /* 0x00000005ff057210 */ /* 0x000fe400027ea4ff */
[----:B------:R-:W-:Y:S02]  /*1f10*/  ISETP.GE.U32.AND.EX P0, PT, R12, RZ, PT, P0 ;  /* 0x000000ff0c00720c */ /* 0x000fe40003f06100 */
[----:B------:R-:W-:Y:S02]  /*1f20*/  SEL R11, RZ, 0x1, P6 ;  /* 0x00000001ff0b7807 */ /* 0x000fe40003000000 */
[----:B------:R-:W-:Y:S02]  /*1f30*/  IADD3.X R5, PT, PT, RZ, R5, RZ, P1, P2 ;  /* 0x00000005ff057210 */ /* 0x000fe40000fe44ff */
[----:B------:R-:W-:-:S05]  /*1f40*/  IADD3 R6, P3, PT, R6, R11, RZ ;  /* 0x0000000b06067210 */ /* 0x000fca0007f7e0ff */
[----:B------:R-:W-:Y:S02]  /*1f50*/  IMAD.X R5, RZ, RZ, R5, P3 ;  /* 0x000000ffff057224 */ /* 0x000fe400018e0605 */
[----:B------:R-:W-:Y:S06]  /*1f60*/  @!P0 BRA `(.L_x_301) ;  /* 0x0000000c00048947 */ /* 0x000fec0003800000 */
[----:B------:R-:W-:-:S05]  /*1f70*/  IADD3 R7, P0, PT, R7, 0xe00, RZ ;  /* 0x00000e0007077810 */ /* 0x000fca0007f1e0ff */
[----:B------:R-:W-:Y:S01]  /*1f80*/  IMAD.X R9, RZ, RZ, R9, P0 ;  /* 0x000000ffff097224 */ /* 0x000fe200000e0609 */
[----:B------:R-:W-:-:S04]  /*1f90*/  ISETP.GT.U32.AND P0, PT, R7, R8, PT ;  /* 0x000000080700720c */ /* 0x000fc80003f04070 */
[----:B------:R-:W-:-:S13]  /*1fa0*/  ISETP.GT.U32.AND.EX P0, PT, R9, R10, PT, P0 ;  /* 0x0000000a0900720c */ /* 0x000fda0003f04100 */
[----:B------:R-:W-:Y:S05]  /*1fb0*/  @!P0 BRA `(.L_x_302) ;  /* 0xfffffffc00588947 */ /* 0x000fea000383ffff */
.L_x_300:
[----:B------:R-:W-:Y:S01]  /*1fc0*/  IMAD.IADD R3, R16, 0x1, -R7 ;  /* 0x0000000110037824 */ /* 0x000fe200078e0a07 */
[----:B------:R-:W-:Y:S01]  /*1fd0*/  ISETP.GE.U32.AND P1, PT, R7, R16, PT ;  /* 0x000000100700720c */ /* 0x000fe20003f26070 */
[----:B------:R-:W-:Y:S03]  /*1fe0*/  BSSY.RECONVERGENT B1, `(.L_x_301) ;  /* 0x00000b9000017945 */ /* 0x000fe60003800200 */
[----:B------:R-:W-:-:S04]  /*1ff0*/  ISETP.GE.AND P0, PT, R4, R3, PT ;  /* 0x000000030400720c */ /* 0x000fc80003f06270 */
[----:B------:R-:W-:-:S13]  /*2000*/  ISETP.GE.U32.OR.EX P0, PT, R9, R0, P0, P1 ;  /* 0x000000000900720c */ /* 0x000fda0000706510 */
[----:B------:R-:W-:Y:S05]  /*2010*/  @P0 BRA `(.L_x_303) ;  /* 0x0000000800d40947 */ /* 0x000fea0003800000 */
[----:B------:R-:W-:Y:S01]  /*2020*/  LOP3.LUT R0, RZ, R4, RZ, 0x33, !PT ;  /* 0x00000004ff007212 */ /* 0x000fe200078e33ff */
[----:B------:R-:W-:Y:S03]  /*2030*/  BSSY.RECONVERGENT B2, `(.L_x_304) ;  /* 0x0000058000027945 */ /* 0x000fe60003800200 */
[----:B------:R-:W-:-:S04]  /*2040*/  IADD3 R0, PT, PT, -R7, R16, R0 ;  /* 0x0000001007007210 */ /* 0x000fc80007ffe100 */
[C---:B------:R-:W-:Y:S02]  /*2050*/  ISETP.GE.U32.AND P1, PT, R0.reuse, 0x1e00, PT ;  /* 0x00001e000000780c */ /* 0x040fe40003f26070 */
[----:B------:R-:W-:Y:S01]  /*2060*/  LEA.HI R8, R0, 0x1, RZ, 0x17 ;  /* 0x0000000100087811 */ /* 0x000fe200078fb8ff */
[----:B------:R-:W-:-:S03]  /*2070*/  IMAD.MOV.U32 R0, RZ, RZ, R4 ;  /* 0x000000ffff007224 */ /* 0x000fc600078e0004 */
[----:B------:R-:W-:-:S04]  /*2080*/  LOP3.LUT R26, R8, 0xf, RZ, 0xc0, !PT ;  /* 0x0000000f081a7812 */ /* 0x000fc800078ec0ff */
[----:B------:R-:W-:-:S03]  /*2090*/  ISETP.NE.AND P0, PT, R26, RZ, PT ;  /* 0x000000ff1a00720c */ /* 0x000fc60003f05270 */
[----:B------:R-:W-:Y:S10]  /*20a0*/  @!P1 BRA `(.L_x_305) ;  /* 0x0000000400409947 */ /* 0x000ff40003800000 */
[----:B------:R-:W0:Y:S01]  /*20b0*/  LDCU.64 UR4, c[0x0][0x380] ;  /* 0x00007000ff0477ac */ /* 0x000e220008000a00 */
[----:B------:R-:W-:Y:S02]  /*20c0*/  IADD3 R3, P1, PT, R4, R7, RZ ;  /* 0x0000000704037210 */ /* 0x000fe40007f3e0ff */
[----:B------:R-:W-:-:S03]  /*20d0*/  LOP3.LUT R10, R8, 0xfffff0, RZ, 0xc0, !PT ;  /* 0x00fffff0080a7812 */ /* 0x000fc600078ec0ff */
[----:B------:R-:W-:Y:S02]  /*20e0*/  IMAD.X R0, RZ, RZ, R9, P1 ;  /* 0x000000ffff007224 */ /* 0x000fe400008e0609 */
[----:B------:R-:W-:Y:S01]  /*20f0*/  IMAD.MOV R10, RZ, RZ, -R10 ;  /* 0x000000ffff0a7224 */ /* 0x000fe200078e0a0a */
[----:B0-----:R-:W-:-:S04]  /*2100*/  LEA R2, P2, R3, UR4, 0x2 ;  /* 0x0000000403027c11 */ /* 0x001fc8000f8410ff */
[----:B------:R-:W-:Y:S02]  /*2110*/  IADD3 R2, P1, PT, R2, 0x4000, RZ ;  /* 0x0000400002027810 */ /* 0x000fe40007f3e0ff */
[----:B------:R-:W-:Y:S01]  /*2120*/  LEA.HI.X R3, R3, UR5, R0, 0x2, P2 ;  /* 0x0000000503037c11 */ /* 0x000fe200090f1400 */
[----:B------:R-:W-:-:S04]  /*2130*/  IMAD.MOV.U32 R0, RZ, RZ, R4 ;  /* 0x000000ffff007224 */ /* 0x000fc800078e0004 */
[----:B------:R-:W-:-:S07]  /*2140*/  IMAD.X R3, RZ, RZ, R3, P1 ;  /* 0x000000ffff037224 */ /* 0x000fce00008e0603 */
.L_x_306:
        /* <DEDUP_REMOVED lines=70> */
.L_x_305:
[----:B------:R-:W-:Y:S05]  /*25b0*/  BSYNC.RECONVERGENT B2 ;  /* 0x0000000000027941 */ /* 0x000fea0003800200 */
.L_x_304:
[----:B------:R-:W-:Y:S05]  /*25c0*/  @!P0 BRA `(.L_x_303) ;  /* 0x0000000400688947 */ /* 0x000fea0003800000 */
[----:B------:R-:W-:Y:S01]  /*25d0*/  ISETP.GE.U32.AND P1, PT, R26, 0x8, PT ;  /* 0x000000081a00780c */ /* 0x000fe20003f26070 */
[----:B------:R-:W-:Y:S01]  /*25e0*/  BSSY.RECONVERGENT B2, `(.L_x_307) ;  /* 0x000002a000027945 */ /* 0x000fe20003800200 */
[----:B------:R-:W-:-:S04]  /*25f0*/  LOP3.LUT R18, R8, 0x7, RZ, 0xc0, !PT ;  /* 0x0000000708127812 */ /* 0x000fc800078ec0ff */
[----:B------:R-:W-:-:S07]  /*2600*/  ISETP.NE.AND P0, PT, R18, RZ, PT ;  /* 0x000000ff1200720c */ /* 0x000fce0003f05270 */
[----:B------:R-:W-:Y:S06]  /*2610*/  @!P1 BRA `(.L_x_308) ;  /* 0x0000000000989947 */ /* 0x000fec0003800000 */
[----:B------:R-:W0:Y:S01]  /*2620*/  LDCU.64 UR4, c[0x0][0x380] ;  /* 0x00007000ff0477ac */ /* 0x000e220008000a00 */
[----:B------:R-:W-:-:S05]  /*2630*/  IADD3 R3, P1, PT, R0, R7, RZ ;  /* 0x0000000700037210 */ /* 0x000fca0007f3e0ff */
[----:B------:R-:W-:Y:S01]  /*2640*/  IMAD.X R10, RZ, RZ, R9, P1 ;  /* 0x000000ffff0a7224 */ /* 0x000fe200008e0609 */
        /* <DEDUP_REMOVED lines=35> */
.L_x_308:
[----:B------:R-:W-:Y:S05]  /*2880*/  BSYNC.RECONVERGENT B2 ;  /* 0x0000000000027941 */ /* 0x000fea0003800200 */
.L_x_307:
        /* <DEDUP_REMOVED lines=28> */
.L_x_310:
[----:B------:R-:W-:Y:S05]  /*2a50*/  BSYNC.RECONVERGENT B2 ;  /* 0x0000000000027941 */ /* 0x000fea0003800200 */
.L_x_309:
[----:B------:R-:W-:Y:S05]  /*2a60*/  @!P0 BRA `(.L_x_303) ;  /* 0x0000000000408947 */ /* 0x000fea0003800000 */
[----:B------:R-:W0:Y:S01]  /*2a70*/  LDCU.64 UR4, c[0x0][0x380] ;  /* 0x00007000ff0477ac */ /* 0x000e220008000a00 */
[----:B------:R-:W-:Y:S01]  /*2a80*/  IADD3 R3, P0, PT, R0, R7, RZ ;  /* 0x0000000700037210 */ /* 0x000fe20007f1e0ff */
[----:B------:R-:W-:-:S04]  /*2a90*/  IMAD.MOV R0, RZ, RZ, -R10 ;  /* 0x000000ffff007224 */ /* 0x000fc800078e0a0a */
[----:B------:R-:W-:Y:S01]  /*2aa0*/  IMAD.X R8, RZ, RZ, R9, P0 ;  /* 0x000000ffff087224 */ /* 0x000fe200000e0609 */
[----:B0-----:R-:W-:-:S04]  /*2ab0*/  LEA R2, P1, R3, UR4, 0x2 ;  /* 0x0000000403027c11 */ /* 0x001fc8000f8210ff */
[----:B------:R-:W-:-:S09]  /*2ac0*/  LEA.HI.X R3, R3, UR5, R8, 0x2, P1 ;  /* 0x0000000503037c11 */ /* 0x000fd200088f1408 */
.L_x_311:
[----:B------:R0:W2:Y:S01]  /*2ad0*/  LDG.E R7, desc[UR6][R2.64] ;  /* 0x0000000602077981 */ /* 0x0000a2000c1e1900 */
[----:B------:R-:W-:Y:S01]  /*2ae0*/  VIADD R0, R0, 0x1 ;  /* 0x0000000100007836 */ /* 0x000fe20000000000 */
[----:B0-----:R-:W-:-:S05]  /*2af0*/  IADD3 R2, P2, PT, R2, 0x800, RZ ;  /* 0x0000080002027810 */ /* 0x001fca0007f5e0ff */
[----:B------:R-:W-:Y:S01]  /*2b00*/  IMAD.X R3, RZ, RZ, R3, P2 ;  /* 0x000000ffff037224 */ /* 0x000fe200010e0603 */
[----:B--2---:R-:W-:-:S04]  /*2b10*/  ISETP.NE.AND P0, PT, R7, RZ, PT ;  /* 0x000000ff0700720c */ /* 0x004fc80003f05270 */
[----:B------:R-:W-:Y:S02]  /*2b20*/  SEL R7, RZ, 0x1, P0 ;  /* 0x00000001ff077807 */ /* 0x000fe40000000000 */
[----:B------:R-:W-:Y:S02]  /*2b30*/  ISETP.NE.AND P0, PT, R0, RZ, PT ;  /* 0x000000ff0000720c */ /* 0x000fe40003f05270 */
[----:B------:R-:W-:-:S05]  /*2b40*/  IADD3 R6, P1, PT, R6, R7, RZ ;  /* 0x0000000706067210 */ /* 0x000fca0007f3e0ff */
[----:B------:R-:W-:-:S06]  /*2b50*/  IMAD.X R5, RZ, RZ, R5, P1 ;  /* 0x000000ffff057224 */ /* 0x000fcc00008e0605 */
[----:B------:R-:W-:Y:S05]  /*2b60*/  @P0 BRA `(.L_x_311) ;  /* 0xfffffffc00d80947 */ /* 0x000fea000383ffff */
.L_x_303:
[----:B------:R-:W-:Y:S05]  /*2b70*/  BSYNC.RECONVERGENT B1 ;  /* 0x0000000000017941 */ /* 0x000fea0003800200 */
.L_x_301:
[----:B------:R-:W0:Y:S01]  /*2b80*/  S2R R8, SR_LANEID ;  /* 0x0000000000087919 */ /* 0x000e220000000000 */
[----:B------:R-:W-:Y:S01]  /*2b90*/  ISETP.NE.AND P5, PT, R4, RZ, PT ;  /* 0x000000ff0400720c */ /* 0x000fe20003fa5270 */
        /* <DEDUP_REMOVED lines=49> */
[----:B--2---:R-:W0:Y:S04]  /*2eb0*/  LDS.128 R4, [UR4+0x20] ;  /* 0x00002004ff047984 */ /* 0x004e280008000c00 */
        /* <DEDUP_REMOVED lines=21> */
[----:B------:R-:W-:-:S07]  /*3010*/  IMAD.X R3, R3, 0x1, R31, P2 ;  /* 0x0000000103037824 */ /* 0x000fce00010e061f */
.L_x_299:
[----:B------:R-:W-:Y:S05]  /*3020*/  BSYNC.RECONVERGENT B0 ;  /* 0x0000000000007941 */ /* 0x000fea0003800200 */
.L_x_284:
[----:B------:R-:W-:Y:S05]  /*3030*/  @P5 EXIT ;  /* 0x000000000000594d */ /* 0x000fea0003800000 */
[----:B------:R-:W0:Y:S01]  /*3040*/  LDCU.64 UR4, c[0x0][0x3a8] ;  /* 0x00007500ff0477ac */ /* 0x000e220008000a00 */
[----:B------:R-:W3:Y:S01]  /*3050*/  LDC.64 R4, c[0x0][0x390] ;  /* 0x0000e400ff047b82 */ /* 0x000ee20000000a00 */
[----:B012---:R-:W-:-:S04]  /*3060*/  IADD3 R2, P0, PT, R2, UR4, RZ ;  /* 0x0000000402027c10 */ /* 0x007fc8000ff1e0ff */
[----:B------:R-:W-:-:S05]  /*3070*/  IADD3.X R3, PT, PT, R3, UR5, RZ, P0, !PT ;  /* 0x0000000503037c10 */ /* 0x000fca00087fe4ff */
[----:B---3--:R-:W-:Y:S01]  /*3080*/  STG.E.64 desc[UR6][R4.64], R2 ;  /* 0x0000000204007986 */ /* 0x008fe2000c101b06 */
[----:B------:R-:W-:Y:S05]  /*3090*/  EXIT ;  /* 0x000000000000794d */ /* 0x000fea0003800000 */
.L_x_312:
        /* <DEDUP_REMOVED lines=14> */
.L_x_1892:


//--------------------- .text._ZN3cub18CUB_300001_SM_10006detail6reduce28DeviceReduceSingleTileKernelINS2_10policy_hubIljN4cuda3std3__44plusIlEEE10Policy1000EPlSC_iS9_llNS7_10__identityEEEvT0_T1_T2_T3_T4_T6_ --------------------------
	.section	.text._ZN3cub18CUB_300001_SM_10006detail6reduce28DeviceReduceSingleTileKernelINS2_10policy_hubIljN4cuda3std3__44plusIlEEE10Policy1000EPlSC_iS9_llNS7_10__identityEEEvT0_T1_T2_T3_T4_T6_,"ax",@progbits
	.align	128
        .global         _ZN3cub18CUB_300001_SM_10006detail6reduce28DeviceReduceSingleTileKernelINS2_10policy_hubIljN4cuda3std3__44plusIlEEE10Policy1000EPlSC_iS9_llNS7_10__identityEEEvT0_T1_T2_T3_T4_T6_
        .type           _ZN3cub18CUB_300001_SM_10006detail6reduce28DeviceReduceSingleTileKernelINS2_10policy_hubIljN4cuda3std3__44plusIlEEE10Policy1000EPlSC_iS9_llNS7_10__identityEEEvT0_T1_T2_T3_T4_T6_,@function
        .size           _ZN3cub18CUB_300001_SM_10006detail6reduce28DeviceReduceSingleTileKernelINS2_10policy_hubIljN4cuda3std3__44plusIlEEE10Policy1000EPlSC_iS9_llNS7_10__identityEEEvT0_T1_T2_T3_T4_T6_,(.L_x_1893 - _ZN3cub18CUB_300001_SM_10006detail6reduce28DeviceReduceSingleTileKernelINS2_10policy_hubIljN4cuda3std3__44plusIlEEE10Policy1000EPlSC_iS9_llNS7_10__identityEEEvT0_T1_T2_T3_T4_T6_)
        .other          _ZN3cub18CUB_300001_SM_10006detail6reduce28DeviceReduceSingleTileKernelINS2_10policy_hubIljN4cuda3std3__44plusIlEEE10Policy1000EPlSC_iS9_llNS7_10__identityEEEvT0_T1_T2_T3_T4_T6_,@"STO_CUDA_ENTRY STV_DEFAULT"
_ZN3cub18CUB_300001_SM_10006detail6reduce28DeviceReduceSingleTileKernelINS2_10policy_hubIljN4cuda3std3__44plusIlEEE10Policy1000EPlSC_iS9_llNS7_10__identityEEEvT0_T1_T2_T3_T4_T6_:
.text._ZN3cub18CUB_300001_SM_10006detail6reduce28DeviceReduceSingleTileKernelINS2_10policy_hubIljN4cuda3std3__44plusIlEEE10Policy1000EPlSC_iS9_llNS7_10__identityEEEvT0_T1_T2_T3_T4_T6_:
        /* <DEDUP_REMOVED lines=13> */
.L_x_313:
        /* <DEDUP_REMOVED lines=13> */
.L_x_317:
[----:B------:R-:W-:Y:S05]  /*01a0*/  BSYNC.RECONVERGENT B1 ;  /* 0x0000000000017941 */ /* 0x000fea0003800200 */
.L_x_316:
        /* <DEDUP_REMOVED lines=17> */
.L_x_322:
        /* <DEDUP_REMOVED lines=11> */
.L_x_321:
[----:B------:R-:W-:Y:S05]  /*0370*/  BSYNC.RECONVERGENT B2 ;  /* 0x0000000000027941 */ /* 0x000fea0003800200 */
.L_x_320:
        /* <DEDUP_REMOVED lines=8> */
.L_x_325:
        /* <DEDUP_REMOVED lines=43> */
.L_x_324:
[----:B------:R-:W-:Y:S05]  /*06b0*/  BSYNC.RECONVERGENT B2 ;  /* 0x0000000000027941 */ /* 0x000fea0003800200 */
.L_x_323:
        /* <DEDUP_REMOVED lines=26> */
.L_x_327:
[----:B------:R-:W-:Y:S05]  /*0860*/  BSYNC.RECONVERGENT B2 ;  /* 0x0000000000027941 */ /* 0x000fea0003800200 */
.L_x_326:
        /* <DEDUP_REMOVED lines=12> */
.L_x_319:
[----:B------:R-:W-:Y:S05]  /*0930*/  BSYNC.RECONVERGENT B1 ;  /* 0x0000000000017941 */ /* 0x000fea0003800200 */
.L_x_318:
        /* <DEDUP_REMOVED lines=77> */
.L_x_328:
        /* <DEDUP_REMOVED lines=130> */
.L_x_315:
        /* <DEDUP_REMOVED lines=25> */
.L_x_332:
        /* <DEDUP_REMOVED lines=24> */
.L_x_330:
        /* <DEDUP_REMOVED lines=19> */
.L_x_336:
        /* <DEDUP_REMOVED lines=9> */
.L_x_335:
[----:B------:R-:W-:Y:S05]  /*1b00*/  BSYNC.RECONVERGENT B2 ;  /* 0x0000000000027941 */ /* 0x000fea0003800200 */
.L_x_334:
        /* <DEDUP_REMOVED lines=16> */
.L_x_339:
        /* <DEDUP_REMOVED lines=45> */
.L_x_338:
[----:B------:R-:W-:Y:S05]  /*1ee0*/  BSYNC.RECONVERGENT B2 ;  /* 0x0000000000027941 */ /* 0x000fea0003800200 */
.L_x_337:
        /* <DEDUP_REMOVED lines=30> */
.L_x_341:
[----:B------:R-:W-:Y:S05]  /*20d0*/  BSYNC.RECONVERGENT B2 ;  /* 0x0000000000027941 */ /* 0x000fea0003800200 */
.L_x_340:
        /* <DEDUP_REMOVED lines=11> */
.L_x_333:
[----:B------:R-:W-:Y:S05]  /*2190*/  BSYNC.RECONVERGENT B1 ;  /* 0x0000000000017941 */ /* 0x000fea0003800200 */
.L_x_331:
        /* <DEDUP_REMOVED lines=74> */
.L_x_329:
[----:B------:R-:W-:Y:S05]  /*2640*/  BSYNC.RECONVERGENT B0 ;  /* 0x0000000000007941 */ /* 0x000fea0003800200 */
.L_x_314:
[----:B------:R-:W-:Y:S05]  /*2650*/  @P0 EXIT ;  /* 0x000000000000094d */ /* 0x000fea0003800000 */
[----:B------:R-:W0:Y:S01]  /*2660*/  LDCU.64 UR4, c[0x0][0x398] ;  /* 0x00007300ff0477ac */ /* 0x000e220008000a00 */
[----:B------:R-:W3:Y:S01]  /*2670*/  LDC.64 R4, c[0x0][0x388] ;  /* 0x0000e200ff047b82 */ /* 0x000ee20000000a00 */
[----:B012---:R-:W-:-:S04]  /*2680*/  IADD3 R2, P0, PT, R2, UR4, RZ ;  /* 0x0000000402027c10 */ /* 0x007fc8000ff1e0ff */
[----:B------:R-:W-:-:S05]  /*2690*/  IADD3.X R3, PT, PT, R3, UR5, RZ, P0, !PT ;  /* 0x0000000503037c10 */ /* 0x000fca00087fe4ff */
[----:B---3--:R-:W-:Y:S01]  /*26a0*/  STG.E.64 desc[UR6][R4.64], R2 ;  /* 0x0000000204007986 */ /* 0x008fe2000c101b06 */
[----:B------:R-:W-:Y:S05]  /*26b0*/  EXIT ;  /* 0x000000000000794d */ /* 0x000fea0003800000 */
.L_x_342:
        /* <DEDUP_REMOVED lines=12> */
.L_x_1893:


//--------------------- .text._ZN3cub18CUB_300001_SM_10006detail6reduce18DeviceReduceKernelINS2_10policy_hubIljN4cuda3std3__44plusIlEEE10Policy1000EN6thrust24THRUST_300001_SM_1000_NS18transform_iteratorI7is_zeroNSD_10device_ptrIiEEllEEjS9_lNS7_10__identityEEEvT0_PT3_T1_NS0_13GridEvenShareISN_EET2_T4_ --------------------------
	.section	.text._ZN3cub18CUB_300001_SM_10006detail6reduce18DeviceReduceKernelINS2_10policy_hubIljN4cuda3std3__44plusIlEEE10Policy1000EN6thrust24THRUST_300001_SM_1000_NS18transform_iteratorI7is_zeroNSD_10device_ptrIiEEllEEjS9_lNS7_10__identityEEEvT0_PT3_T1_NS0_13GridEvenShareISN_EET2_T4_,"ax",@progbits
	.align	128
        .global         _ZN3cub18CUB_300001_SM_10006detail6reduce18DeviceReduceKernelINS2_10policy_hubIljN4cuda3std3__44plusIlEEE10Policy1000EN6thrust24THRUST_300001_SM_1000_NS18transform_iteratorI7is_zeroNSD_10device_ptrIiEEllEEjS9_lNS7_10__identityEEEvT0_PT3_T1_NS0_13GridEvenShareISN_EET2_T4_
        .type           _ZN3cub18CUB_300001_SM_10006detail6reduce18DeviceReduceKernelINS2_10policy_hubIljN4cuda3std3__44plusIlEEE10Policy1000EN6thrust24THRUST_300001_SM_1000_NS18transform_iteratorI7is_zeroNSD_10device_ptrIiEEllEEjS9_lNS7_10__identityEEEvT0_PT3_T1_NS0_13GridEvenShareISN_EET2_T4_,@function
        .size           _ZN3cub18CUB_300001_SM_10006detail6reduce18DeviceReduceKernelINS2_10policy_hubIljN4cuda3std3__44plusIlEEE10Policy1000EN6thrust24THRUST_300001_SM_1000_NS18transform_iteratorI7is_zeroNSD_10device_ptrIiEEllEEjS9_lNS7_10__identityEEEvT0_PT3_T1_NS0_13GridEvenShareISN_EET2_T4_,(.L_x_1894 - _ZN3cub18CUB_300001_SM_10006detail6reduce18DeviceReduceKernelINS2_10policy_hubIljN4cuda3std3__44plusIlEEE10Policy1000EN6thrust24THRUST_300001_SM_1000_NS18transform_iteratorI7is_zeroNSD_10device_ptrIiEEllEEjS9_lNS7_10__identityEEEvT0_PT3_T1_NS0_13GridEvenShareISN_EET2_T4_)
        .other          _ZN3cub18CUB_300001_SM_10006detail6reduce18DeviceReduceKernelINS2_10policy_hubIljN4cuda3std3__44plusIlEEE10Policy1000EN6thrust24THRUST_300001_SM_1000_NS18transform_iteratorI7is_zeroNSD_10device_ptrIiEEllEEjS9_lNS7_10__identityEEEvT0_PT3_T1_NS0_13GridEvenShareISN_EET2_T4_,@"STO_CUDA_ENTRY STV_DEFAULT"
_ZN3cub18CUB_300001_SM_10006detail6reduce18DeviceReduceKernelINS2_10policy_hubIljN4cuda3std3__44plusIlEEE10Policy1000EN6thrust24THRUST_300001_SM_1000_NS18transform_iteratorI7is_zeroNSD_10device_ptrIiEEllEEjS9_lNS7_10__identityEEEvT0_PT3_T1_NS0_13GridEvenShareISN_EET2_T4_:
.text._ZN3cub18CUB_300001_SM_10006detail6reduce18DeviceReduceKernelINS2_10policy_hubIljN4cuda3std3__44plusIlEEE10Policy1000EN6thrust24THRUST_300001_SM_1000_NS18transform_iteratorI7is_zeroNSD_10device_ptrIiEEllEEjS9_lNS7_10__identityEEEvT0_PT3_T1_NS0_13GridEvenShareISN_EET2_T4_:
[----:B------:R-:W-:Y:S01]  /*0000*/  LDC R1, c[0x0][0x37c] ;  /* 0x0000df00ff017b82 */ /* 0x000fe20000000800 */
[----:B------:R-:W0:Y:S07]  /*0010*/  S2R R0, SR_CTAID.X ;  /* 0x0000000000007919 */ /* 0x000e2e0000002500 */
[----:B------:R-:W1:Y:S01]  /*0020*/  LDC.64 R6, c[0x0][0x3b0] ;  /* 0x0000ec00ff067b82 */ /* 0x000e620000000a00 */
[----:B------:R-:W2:Y:S01]  /*0030*/  LDCU.64 UR6, c[0x0][0x358] ;  /* 0x00006b00ff0677ac */ /* 0x000ea20008000a00 */
[----:B------:R-:W-:Y:S01]  /*0040*/  BSSY.RECONVERGENT B0, `(.L_x_343) ;  /* 0x0000354000007945 */ /* 0x000fe20003800200 */
[----:B-1----:R-:W-:-:S02]  /*0050*/  IMAD R2, R7, 0xe00, RZ ;  /* 0x00000e0007027824 */ /* 0x002fc400078e02ff */
[----:B0-----:R-:W-:-:S05]  /*0060*/  IMAD R28, R0, -0xe00, R6 ;  /* 0xfffff200001c7824 */ /* 0x001fca00078e0206 */
[----:B------:R-:W-:-:S13]  /*0070*/  ISETP.GT.U32.AND P0, PT, R28, 0xdff, PT ;  /* 0x00000dff1c00780c */ /* 0x000fda0003f04070 */
[----:B--2---:R-:W-:Y:S05]  /*0080*/  @P0 BRA `(.L_x_344) ;  /* 0x0000001c00040947 */ /* 0x004fea0003800000 */
[----:B------:R-:W0:Y:S01]  /*0090*/  S2R R5, SR_TID.X ;  /* 0x0000000000057919 */ /* 0x000e220000002100 */
[----:B------:R-:W-:Y:S01]  /*00a0*/  BSSY.RECONVERGENT B1, `(.L_x_345) ;  /* 0x000000e000017945 */ /* 0x000fe20003800200 */
[----:B------:R-:W-:Y:S02]  /*00b0*/  IMAD.MOV.U32 R22, RZ, RZ, RZ ;  /* 0x000000ffff167224 */ /* 0x000fe400078e00ff */
[----:B------:R-:W-:Y:S01]  /*00c0*/  IMAD.MOV.U32 R25, RZ, RZ, RZ ;  /* 0x000000ffff197224 */ /* 0x000fe200078e00ff */
[----:B0-----:R-:W-:Y:S01]  /*00d0*/  ISETP.GE.U32.AND P0, PT, R5, R28, PT ;  /* 0x0000001c0500720c */ /* 0x001fe20003f06070 */
[----:B------:R-:W-:-:S12]  /*00e0*/  IMAD.MOV.U32 R7, RZ, RZ, R5 ;  /* 0x000000ffff077224 */ /* 0x000fd800078e0005 */
[----:B------:R-:W-:Y:S05]  /*00f0*/  @P0 BRA `(.L_x_346) ;  /* 0x0000000000200947 */ /* 0x000fea0003800000 */
[----:B------:R-:W0:Y:S01]  /*0100*/  LDC.64 R2, c[0x0][0x380] ;  /* 0x0000e000ff027b82 */ /* 0x000e220000000a00 */
[----:B------:R-:W-:-:S04]  /*0110*/  IMAD R7, R0, 0xe00, R5 ;  /* 0x00000e0000077824 */ /* 0x000fc800078e0205 */
[----:B0-----:R-:W-:-:S06]  /*0120*/  IMAD.WIDE.U32 R2, R7, 0x4, R2 ;  /* 0x0000000407027825 */ /* 0x001fcc00078e0002 */
[----:B------:R-:W2:Y:S01]  /*0130*/  LDG.E R2, desc[UR6][R2.64] ;  /* 0x0000000602027981 */ /* 0x000ea2000c1e1900 */
[----:B------:R-:W-:Y:S02]  /*0140*/  VIADD R7, R5, 0x200 ;  /* 0x0000020005077836 */ /* 0x000fe40000000000 */
[----:B------:R-:W-:Y:S01]  /*0150*/  IMAD.MOV.U32 R25, RZ, RZ, RZ ;  /* 0x000000ffff197224 */ /* 0x000fe200078e00ff */
[----:B--2---:R-:W-:-:S04]  /*0160*/  ISETP.NE.AND P0, PT, R2, RZ, PT ;  /* 0x000000ff0200720c */ /* 0x004fc80003f05270 */
[----:B------:R-:W-:-:S09]  /*0170*/  SEL R22, RZ, 0x1, P0 ;  /* 0x00000001ff167807 */ /* 0x000fd20000000000 */
.L_x_346:
[----:B------:R-:W-:Y:S05]  /*0180*/  BSYNC.RECONVERGENT B1 ;  /* 0x0000000000017941 */ /* 0x000fea0003800200 */
.L_x_345:
[----:B------:R-:W-:Y:S01]  /*0190*/  ISETP.GE.U32.AND P0, PT, R7, R28, PT ;  /* 0x0000001c0700720c */ /* 0x000fe20003f06070 */
[----:B------:R-:W-:-:S12]  /*01a0*/  BSSY.RECONVERGENT B1, `(.L_x_347) ;  /* 0x00000e0000017945 */ /* 0x000fd80003800200 */
[----:B------:R-:W-:Y:S05]  /*01b0*/  @P0 BRA `(.L_x_348) ;  /* 0x0000000c00780947 */ /* 0x000fea0003800000 */
[----:B------:R-:W-:Y:S01]  /*01c0*/  LOP3.LUT R3, RZ, R7, RZ, 0x33, !PT ;  /* 0x00000007ff037212 */ /* 0x000fe200078e33ff */
[----:B------:R-:W-:Y:S04]  /*01d0*/  BSSY.RECONVERGENT B2, `(.L_x_349) ;  /* 0x0000073000027945 */ /* 0x000fe80003800200 */
[----:B------:R-:W-:-:S04]  /*01e0*/  IMAD.IADD R3, R3, 0x1, R6 ;  /* 0x0000000103037824 */ /* 0x000fc800078e0206 */
[----:B------:R-:W-:-:S05]  /*01f0*/  IMAD R3, R0, -0xe00, R3 ;  /* 0xfffff20000037824 */ /* 0x000fca00078e0203 */
[C---:B------:R-:W-:Y:S02]  /*0200*/  ISETP.GE.U32.AND P0, PT, R3.reuse, 0x1e00, PT ;  /* 0x00001e000300780c */ /* 0x040fe40003f06070 */
[----:B------:R-:W-:-:S04]  /*0210*/  LEA.HI R4, R3, 0x1, RZ, 0x17 ;  /* 0x0000000103047811 */ /* 0x000fc800078fb8ff */
[----:B------:R-:W-:-:S07]  /*0220*/  LOP3.LUT R6, R4, 0xf, RZ, 0xc0, !PT ;  /* 0x0000000f04067812 */ /* 0x000fce00078ec0ff */
[----:B------:R-:W-:Y:S05]  /*0230*/  @!P0 BRA `(.L_x_350) ;  /* 0x0000000400b08947 */ /* 0x000fea0003800000 */
[----:B------:R-:W0:Y:S01]  /*0240*/  LDC.64 R12, c[0x0][0x380] ;  /* 0x0000e000ff0c7b82 */ /* 0x000e220000000a00 */
[----:B------:R-:W-:Y:S01]  /*0250*/  LOP3.LUT R2, R4, 0xfffff0, RZ, 0xc0, !PT ;  /* 0x00fffff004027812 */ /* 0x000fe200078ec0ff */
[----:B------:R-:W-:Y:S01]  /*0260*/  BSSY.RECONVERGENT B3, `(.L_x_351) ;  /* 0x0000068000037945 */ /* 0x000fe20003800200 */
[----:B------:R-:W-:Y:S01]  /*0270*/  LOP3.LUT R8, R7, 0x1000, RZ, 0xfc, !PT ;  /* 0x0000100007087812 */ /* 0x000fe200078efcff */
[----:B------:R-:W-:Y:S02]  /*0280*/  IMAD R7, R0, 0xe00, R7 ;  /* 0x00000e0000077824 */ /* 0x000fe400078e0207 */
[----:B------:R-:W-:-:S07]  /*0290*/  IMAD.MOV R2, RZ, RZ, -R2 ;  /* 0x000000ffff027224 */ /* 0x000fce00078e0a02 */
.L_x_352:
[C---:B------:R-:W-:Y:S02]  /*02a0*/  VIADD R27, R7.reuse, 0x200 ;  /* 0x00000200071b7836 */ /* 0x040fe40000000000 */
[----:B0-----:R-:W-:-:S04]  /*02b0*/  IMAD.WIDE.U32 R14, R7, 0x4, R12 ;  /* 0x00000004070e7825 */ /* 0x001fc800078e000c */
[----:B------:R-:W-:Y:S01]  /*02c0*/  IMAD.WIDE.U32 R26, R27, 0x4, R12 ;  /* 0x000000041b1a7825 */ /* 0x000fe200078e000c */
[----:B------:R0:W2:Y:S04]  /*02d0*/  LDG.E R3, desc[UR6][R14.64] ;  /* 0x000000060e037981 */ /* 0x0000a8000c1e1900 */
[----:B------:R-:W3:Y:S01]  /*02e0*/  LDG.E R17, desc[UR6][R26.64] ;  /* 0x000000061a117981 */ /* 0x000ee2000c1e1900 */
[----:B------:R-:W-:-:S04]  /*02f0*/  VIADD R19, R7, 0x400 ;  /* 0x0000040007137836 */ /* 0x000fc80000000000 */
[----:B------:R-:W-:-:S05]  /*0300*/  IMAD.WIDE.U32 R18, R19, 0x4, R12 ;  /* 0x0000000413127825 */ /* 0x000fca00078e000c */
[----:B------:R1:W4:Y:S01]  /*0310*/  LDG.E R16, desc[UR6][R18.64] ;  /* 0x0000000612107981 */ /* 0x000322000c1e1900 */
[C---:B------:R-:W-:Y:S02]  /*0320*/  VIADD R11, R7.reuse, 0x600 ;  /* 0x00000600070b7836 */ /* 0x040fe40000000000 */
[----:B------:R-:W-:Y:S02]  /*0330*/  VIADD R21, R7, 0x800 ;  /* 0x0000080007157836 */ /* 0x000fe40000000000 */
[----:B------:R-:W-:-:S04]  /*0340*/  IMAD.WIDE.U32 R10, R11, 0x4, R12 ;  /* 0x000000040b0a7825 */ /* 0x000fc800078e000c */
[C---:B------:R-:W-:Y:S02]  /*0350*/  VIADD R23, R7.reuse, 0xc00 ;  /* 0x00000c0007177836 */ /* 0x040fe40000000000 */
[----:B------:R-:W-:Y:S01]  /*0360*/  VIADD R9, R7, 0xa00 ;  /* 0x00000a0007097836 */ /* 0x000fe20000000000 */
[----:B------:R5:W4:Y:S01]  /*0370*/  LDG.E R10, desc[UR6][R10.64] ;  /* 0x000000060a0a7981 */ /* 0x000b22000c1e1900 */
[----:B------:R-:W-:-:S04]  /*0380*/  IMAD.WIDE.U32 R20, R21, 0x4, R12 ;  /* 0x0000000415147825 */ /* 0x000fc800078e000c */
[----:B0-----:R-:W-:-:S04]  /*0390*/  IMAD.WIDE.U32 R14, R23, 0x4, R12 ;  /* 0x00000004170e7825 */ /* 0x001fc800078e000c */
[--C-:B-1----:R-:W-:Y:S01]  /*03a0*/  IMAD.WIDE.U32 R18, R9, 0x4, R12.reuse ;  /* 0x0000000409127825 */ /* 0x102fe200078e000c */
[----:B------:R-:W4:Y:S03]  /*03b0*/  LDG.E R24, desc[UR6][R14.64] ;  /* 0x000000060e187981 */ /* 0x000f26000c1e1900 */
[C---:B------:R-:W-:Y:S01]  /*03c0*/  VIADD R27, R7.reuse, 0xe00 ;  /* 0x00000e00071b7836 */ /* 0x040fe20000000000 */
[----:B------:R0:W4:Y:S01]  /*03d0*/  LDG.E R9, desc[UR6][R20.64] ;  /* 0x0000000614097981 */ /* 0x000122000c1e1900 */
[----:B-----5:R-:W-:Y:S02]  /*03e0*/  VIADD R11, R7, 0x1200 ;  /* 0x00001200070b7836 */ /* 0x020fe40000000000 */
[----:B------:R-:W-:Y:S01]  /*03f0*/  IMAD.WIDE.U32 R26, R27, 0x4, R12 ;  /* 0x000000041b1a7825 */ /* 0x000fe200078e000c */
[----:B------:R1:W5:Y:S05]  /*0400*/  LDG.E R23, desc[UR6][R18.64] ;  /* 0x0000000612177981 */ /* 0x00036a000c1e1900 */
[----:B------:R-:W5:Y:S01]  /*0410*/  LDG.E R26, desc[UR6][R26.64] ;  /* 0x000000061a1a7981 */ /* 0x000f62000c1e1900 */
[----:B0-----:R-:W-:-:S02]  /*0420*/  VIADD R21, R7, 0x1400 ;  /* 0x0000140007157836 */ /* 0x001fc40000000000 */
[----:B-1----:R-:W-:-:S04]  /*0430*/  IMAD.WIDE.U32 R18, R11, 0x4, R12 ;  /* 0x000000040b127825 */ /* 0x002fc800078e000c */
[----:B------:R-:W-:Y:S01]  /*0440*/  IMAD.WIDE.U32 R20, R21, 0x4, R12 ;  /* 0x0000000415147825 */ /* 0x000fe200078e000c */
[----:B------:R0:W5:Y:S04]  /*0450*/  LDG.E R11, desc[UR6][R18.64] ;  /* 0x00000006120b7981 */ /* 0x000168000c1e1900 */
[----:B------:R1:W5:Y:S01]  /*0460*/  LDG.E R27, desc[UR6][R20.64] ;  /* 0x00000006141b7981 */ /* 0x000362000c1e1900 */
[C---:B0-----:R-:W-:Y:S02]  /*0470*/  VIADD R19, R7.reuse, 0x1a00 ;  /* 0x00001a0007137836 */ /* 0x041fe40000000000 */
[----:B-1----:R-:W-:-:S04]  /*0480*/  VIADD R21, R7, 0x1e00 ;  /* 0x00001e0007157836 */ /* 0x002fc80000000000 */
[----:B------:R-:W-:-:S06]  /*0490*/  IMAD.WIDE.U32 R20, R21, 0x4, R12 ;  /* 0x0000000415147825 */ /* 0x000fcc00078e000c */
[----:B------:R-:W5:Y:S01]  /*04a0*/  LDG.E R20, desc[UR6][R20.64] ;  /* 0x0000000614147981 */ /* 0x000f62000c1e1900 */
[----:B--2---:R-:W-:Y:S01]  /*04b0*/  ISETP.NE.AND P0, PT, R3, RZ, PT ;  /* 0x000000ff0300720c */ /* 0x004fe20003f05270 */
[----:B------:R-:W-:Y:S01]  /*04c0*/  VIADD R3, R7, 0x1000 ;  /* 0x0000100007037836 */ /* 0x000fe20000000000 */
[----:B---3--:R-:W-:Y:S02]  /*04d0*/  ISETP.NE.AND P1, PT, R17, RZ, PT ;  /* 0x000000ff1100720c */ /* 0x008fe40003f25270 */
[----:B------:R-:W-:Y:S02]  /*04e0*/  SEL R29, RZ, 0x1, P0 ;  /* 0x00000001ff1d7807 */ /* 0x000fe40000000000 */
[----:B------:R-:W-:Y:S01]  /*04f0*/  SEL R17, RZ, 0x1, P1 ;  /* 0x00000001ff117807 */ /* 0x000fe20000800000 */
[----:B------:R-:W-:-:S03]  /*0500*/  IMAD.WIDE.U32 R14, R3, 0x4, R12 ;  /* 0x00000004030e7825 */ /* 0x000fc600078e000c */
[----:B------:R-:W-:Y:S01]  /*0510*/  IADD3 R22, P3, P2, R17, R22, R29 ;  /* 0x0000001611167210 */ /* 0x000fe20007a7e01d */
[----:B------:R-:W-:Y:S01]  /*0520*/  VIADD R17, R7, 0x1600 ;  /* 0x0000160007117836 */ /* 0x000fe20000000000 */
[----:B------:R0:W2:Y:S01]  /*0530*/  LDG.E R3, desc[UR6][R14.64] ;  /* 0x000000060e037981 */ /* 0x0000a2000c1e1900 */
[----:B----4-:R-:W-:Y:S02]  /*0540*/  ISETP.NE.AND P1, PT, R16, RZ, PT ;  /* 0x000000ff1000720c */ /* 0x010fe40003f25270 */
[----:B0-----:R-:W-:-:S04]  /*0550*/  IMAD.WIDE.U32 R14, R17, 0x4, R12 ;  /* 0x00000004110e7825 */ /* 0x001fc800078e000c */
[----:B------:R-:W-:Y:S01]  /*0560*/  VIADD R17, R7, 0x1800 ;  /* 0x0000180007117836 */ /* 0x000fe20000000000 */
[----:B------:R0:W3:Y:S03]  /*0570*/  LDG.E R29, desc[UR6][R14.64] ;  /* 0x000000060e1d7981 */ /* 0x0000e6000c1e1900 */
[----:B0-----:R-:W-:-:S04]  /*0580*/  IMAD.WIDE.U32 R14, R17, 0x4, R12 ;  /* 0x00000004110e7825 */ /* 0x001fc800078e000c */
[--C-:B------:R-:W-:Y:S02]  /*0590*/  IMAD.WIDE.U32 R16, R19, 0x4, R12.reuse ;  /* 0x0000000413107825 */ /* 0x100fe400078e000c */
[----:B------:R0:W4:Y:S02]  /*05a0*/  LDG.E R14, desc[UR6][R14.64] ;  /* 0x000000060e0e7981 */ /* 0x000124000c1e1900 */
[----:B------:R-:W-:Y:S02]  /*05b0*/  VIADD R19, R7, 0x1c00 ;  /* 0x00001c0007137836 */ /* 0x000fe40000000000 */
[----:B------:R-:W4:Y:S02]  /*05c0*/  LDG.E R16, desc[UR6][R16.64] ;  /* 0x0000000610107981 */ /* 0x000f24000c1e1900 */
[----:B------:R-:W-:-:S06]  /*05d0*/  IMAD.WIDE.U32 R18, R19, 0x4, R12 ;  /* 0x0000000413127825 */ /* 0x000fcc00078e000c */
[----:B------:R-:W4:Y:S01]  /*05e0*/  LDG.E R18, desc[UR6][R18.64] ;  /* 0x0000000612127981 */ /* 0x000f22000c1e1900 */
[----:B------:R-:W-:Y:S02]  /*05f0*/  ISETP.NE.AND P4, PT, R10, RZ, PT ;  /* 0x000000ff0a00720c */ /* 0x000fe40003f85270 */
[----:B------:R-:W-:Y:S02]  /*0600*/  ISETP.NE.AND P0, PT, R9, RZ, PT ;  /* 0x000000ff0900720c */ /* 0x000fe40003f05270 */
[----:B------:R-:W-:Y:S02]  /*0610*/  SEL R10, RZ, 0x1, P1 ;  /* 0x00000001ff0a7807 */ /* 0x000fe40000800000 */
[----:B------:R-:W-:Y:S02]  /*0620*/  SEL R9, RZ, 0x1, P4 ;  /* 0x00000001ff097807 */ /* 0x000fe40002000000 */
[----:B-----5:R-:W-:Y:S02]  /*0630*/  ISETP.NE.AND P5, PT, R23, RZ, PT ;  /* 0x000000ff1700720c */ /* 0x020fe40003fa5270 */
[----:B0-----:R-:W-:-:S02]  /*0640*/  IADD3 R15, P4, P6, R9, R22, R10 ;  /* 0x00000016090f7210 */ /* 0x001fc40007e9e00a */
[----:B------:R-:W-:Y:S02]  /*0650*/  ISETP.NE.AND P1, PT, R24, RZ, PT ;  /* 0x000000ff1800720c */ /* 0x000fe40003f25270 */
[----:B------:R-:W-:Y:S02]  /*0660*/  SEL R22, RZ, 0x1, P0 ;  /* 0x00000001ff167807 */ /* 0x000fe40000000000 */
[----:B------:R-:W-:Y:S02]  /*0670*/  SEL R9, RZ, 0x1, P5 ;  /* 0x00000001ff097807 */ /* 0x000fe40002800000 */
[----:B------:R-:W-:Y:S02]  /*0680*/  ISETP.NE.AND P5, PT, R26, RZ, PT ;  /* 0x000000ff1a00720c */ /* 0x000fe40003fa5270 */
[----:B------:R-:W-:Y:S02]  /*0690*/  SEL R10, RZ, 0x1, P1 ;  /* 0x00000001ff0a7807 */ /* 0x000fe40000800000 */
[----:B------:R-:W-:-:S02]  /*06a0*/  IADD3.X R25, PT, PT, RZ, R25, RZ, P3, P2 ;  /* 0x00000019ff197210 */ /* 0x000fc40001fe44ff */
[----:B------:R-:W-:Y:S02]  /*06b0*/  IADD3 R9, P1, P0, R9, R15, R22 ;  /* 0x0000000f09097210 */ /* 0x000fe4000783e016 */
[----:B------:R-:W-:Y:S02]  /*06c0*/  SEL R15, RZ, 0x1, P5 ;  /* 0x00000001ff0f7807 */ /* 0x000fe40002800000 */
[----:B------:R-:W-:Y:S02]  /*06d0*/  IADD3.X R25, PT, PT, RZ, R25, RZ, P4, P6 ;  /* 0x00000019ff197210 */ /* 0x000fe400027ec4ff */
[----:B------:R-:W-:Y:S02]  /*06e0*/  ISETP.NE.AND P6, PT, R11, RZ, PT ;  /* 0x000000ff0b00720c */ /* 0x000fe40003fc5270 */
[----:B------:R-:W-:Y:S02]  /*06f0*/  IADD3 R15, P3, P2, R15, R9, R10 ;  /* 0x000000090f0f7210 */ /* 0x000fe40007a7e00a */
[----:B------:R-:W-:-:S02]  /*0700*/  ISETP.NE.AND P4, PT, R27, RZ, PT ;  /* 0x000000ff1b00720c */ /* 0x000fc40003f85270 */
[----:B------:R-:W-:Y:S02]  /*0710*/  SEL R9, RZ, 0x1, P6 ;  /* 0x00000001ff097807 */ /* 0x000fe40003000000 */
[----:B------:R-:W-:Y:S01]  /*0720*/  IADD3.X R25, PT, PT, RZ, R25, RZ, P1, P0 ;  /* 0x00000019ff197210 */ /* 0x000fe20000fe04ff */
[----:B------:R-:W-:-:S03]  /*0730*/  VIADD R2, R2, 0x10 ;  /* 0x0000001002027836 */ /* 0x000fc60000000000 */
[----:B------:R-:W-:Y:S02]  /*0740*/  IADD3.X R25, PT, PT, RZ, R25, RZ, P3, P2 ;  /* 0x00000019ff197210 */ /* 0x000fe40001fe44ff */
[----:B------:R-:W-:-:S04]  /*0750*/  ISETP.NE.AND P2, PT, R20, RZ, PT ;  /* 0x000000ff1400720c */ /* 0x000fc80003f45270 */
[----:B------:R-:W-:Y:S01]  /*0760*/  SEL R22, RZ, 0x1, P2 ;  /* 0x00000001ff167807 */ /* 0x000fe20001000000 */
[----:B------:R-:W-:Y:S02]  /*0770*/  VIADD R8, R8, 0x2000 ;  /* 0x0000200008087836 */ /* 0x000fe40000000000 */
[----:B------:R-:W-:Y:S01]  /*0780*/  VIADD R7, R7, 0x2000 ;  /* 0x0000200007077836 */ /* 0x000fe20000000000 */
[----:B--2---:R-:W-:-:S04]  /*0790*/  ISETP.NE.AND P5, PT, R3, RZ, PT ;  /* 0x000000ff0300720c */ /* 0x004fc80003fa5270 */
[----:B------:R-:W-:Y:S02]  /*07a0*/  SEL R10, RZ, 0x1, P5 ;  /* 0x00000001ff0a7807 */ /* 0x000fe40002800000 */
[----:B---3--:R-:W-:-:S04]  /*07b0*/  ISETP.NE.AND P5, PT, R29, RZ, PT ;  /* 0x000000ff1d00720c */ /* 0x008fc80003fa5270 */
[----:B------:R-:W-:Y:S02]  /*07c0*/  SEL R3, RZ, 0x1, P5 ;  /* 0x00000001ff037807 */ /* 0x000fe40002800000 */
[----:B----4-:R-:W-:Y:S02]  /*07d0*/  ISETP.NE.AND P6, PT, R14, RZ, PT ;  /* 0x000000ff0e00720c */ /* 0x010fe40003fc5270 */
[----:B------:R-:W-:Y:S02]  /*07e0*/  SEL R14, RZ, 0x1, P4 ;  /* 0x00000001ff0e7807 */ /* 0x000fe40002000000 */
[----:B------:R-:W-:Y:S02]  /*07f0*/  IADD3 R9, P4, P5, R9, R15, R10 ;  /* 0x0000000f09097210 */ /* 0x000fe40007d9e00a */
[----:B------:R-:W-:Y:S02]  /*0800*/  ISETP.NE.AND P0, PT, R16, RZ, PT ;  /* 0x000000ff1000720c */ /* 0x000fe40003f05270 */
[----:B------:R-:W-:-:S02]  /*0810*/  SEL R10, RZ, 0x1, P6 ;  /* 0x00000001ff0a7807 */ /* 0x000fc40003000000 */
[----:B------:R-:W-:Y:S02]  /*0820*/  IADD3 R3, P1, P6, R3, R9, R14 ;  /* 0x0000000903037210 */ /* 0x000fe40007e3e00e */
[----:B------:R-:W-:Y:S02]  /*0830*/  SEL R9, RZ, 0x1, P0 ;  /* 0x00000001ff097807 */ /* 0x000fe40000000000 */
[----:B------:R-:W-:Y:S02]  /*0840*/  ISETP.NE.AND P0, PT, R18, RZ, PT ;  /* 0x000000ff1200720c */ /* 0x000fe40003f05270 */
[----:B------:R-:W-:Y:S02]  /*0850*/  IADD3.X R25, PT, PT, RZ, R25, RZ, P4, P5 ;  /* 0x00000019ff197210 */ /* 0x000fe400027ea4ff */
[----:B------:R-:W-:Y:S02]  /*0860*/  IADD3 R9, P3, P4, R9, R3, R10 ;  /* 0x0000000309097210 */ /* 0x000fe40007c7e00a */
[----:B------:R-:W-:-:S02]  /*0870*/  SEL R3, RZ, 0x1, P0 ;  /* 0x00000001ff037807 */ /* 0x000fc40000000000 */
[----:B------:R-:W-:Y:S02]  /*0880*/  ISETP.NE.AND P0, PT, R2, RZ, PT ;  /* 0x000000ff0200720c */ /* 0x000fe40003f05270 */
[----:B------:R-:W-:Y:S02]  /*0890*/  IADD3.X R25, PT, PT, RZ, R25, RZ, P1, P6 ;  /* 0x00000019ff197210 */ /* 0x000fe40000fec4ff */
[----:B------:R-:W-:Y:S02]  /*08a0*/  IADD3 R22, P1, P2, R22, R9, R3 ;  /* 0x0000000916167210 */ /* 0x000fe40007a3e003 */
[----:B------:R-:W-:-:S04]  /*08b0*/  IADD3.X R25, PT, PT, RZ, R25, RZ, P3, P4 ;  /* 0x00000019ff197210 */ /* 0x000fc80001fe84ff */
[----:B------:R-:W-:-:S03]  /*08c0*/  IADD3.X R25, PT, PT, RZ, R25, RZ, P1, P2 ;  /* 0x00000019ff197210 */ /* 0x000fc60000fe44ff */
[----:B------:R-:W-:Y:S05]  /*08d0*/  @P0 BRA `(.L_x_352) ;  /* 0xfffffff800700947 */ /* 0x000fea000383ffff */
[----:B------:R-:W-:Y:S05]  /*08e0*/  BSYNC.RECONVERGENT B3 ;  /* 0x0000000000037941 */ /* 0x000fea0003800200 */
.L_x_351:
[----:B------:R-:W-:-:S07]  /*08f0*/  VIADD R7, R8, 0xfffff000 ;  /* 0xfffff00008077836 */ /* 0x000fce0000000000 */
.L_x_350:
[----:B------:R-:W-:Y:S05]  /*0900*/  BSYNC.RECONVERGENT B2 ;  /* 0x0000000000027941 */ /* 0x000fea0003800200 */
.L_x_349:
[----:B------:R-:W-:-:S13]  /*0910*/  ISETP.NE.AND P0, PT, R6, RZ, PT ;  /* 0x000000ff0600720c */ /* 0x000fda0003f05270 */
[----:B------:R-:W-:Y:S05]  /*0920*/  @!P0 BRA `(.L_x_348) ;  /* 0x00000004009c8947 */ /* 0x000fea0003800000 */
[----:B------:R-:W-:Y:S01]  /*0930*/  ISETP.GE.U32.AND P1, PT, R6, 0x8, PT ;  /* 0x000000080600780c */ /* 0x000fe20003f26070 */
[----:B------:R-:W-:Y:S01]  /*0940*/  BSSY.RECONVERGENT B2, `(.L_x_353) ;  /* 0x0000036000027945 */ /* 0x000fe20003800200 */
[----:B------:R-:W-:-:S04]  /*0950*/  LOP3.LUT R20, R4, 0x7, RZ, 0xc0, !PT ;  /* 0x0000000704147812 */ /* 0x000fc800078ec0ff */
[----:B------:R-:W-:-:S07]  /*0960*/  ISETP.NE.AND P0, PT, R20, RZ, PT ;  /* 0x000000ff1400720c */ /* 0x000fce0003f05270 */
[----:B------:R-:W-:Y:S06]  /*0970*/  @!P1 BRA `(.L_x_354) ;  /* 0x0000000000c89947 */ /* 0x000fec0003800000 */
[----:B------:R-:W0:Y:S01]  /*0980*/  LDC.64 R2, c[0x0][0x380] ;  /* 0x0000e000ff027b82 */ /* 0x000e220000000a00 */
[----:B------:R-:W-:-:S04]  /*0990*/  IMAD R17, R0, 0xe00, R7 ;  /* 0x00000e0000117824 */ /* 0x000fc800078e0207 */
[C---:B------:R-:W-:Y:S02]  /*09a0*/  VIADD R15, R17.reuse, 0x200 ;  /* 0x00000200110f7836 */ /* 0x040fe40000000000 */
[C---:B------:R-:W-:Y:S02]  /*09b0*/  VIADD R27, R17.reuse, 0x400 ;  /* 0x00000400111b7836 */ /* 0x040fe40000000000 */
[C---:B------:R-:W-:Y:S02]  /*09c0*/  VIADD R9, R17.reuse, 0x600 ;  /* 0x0000060011097836 */ /* 0x040fe40000000000 */
[C---:B------:R-:W-:Y:S02]  /*09d0*/  VIADD R11, R17.reuse, 0x800 ;  /* 0x00000800110b7836 */ /* 0x040fe40000000000 */
[C---:B------:R-:W-:Y:S02]  /*09e0*/  VIADD R13, R17.reuse, 0xa00 ;  /* 0x00000a00110d7836 */ /* 0x040fe40000000000 */
[----:B------:R-:W-:-:S02]  /*09f0*/  VIADD R21, R17, 0xc00 ;  /* 0x00000c0011157836 */ /* 0x000fc40000000000 */
[----:B0-----:R-:W-:-:S04]  /*0a00*/  IMAD.WIDE.U32 R18, R17, 0x4, R2 ;  /* 0x0000000411127825 */ /* 0x001fc800078e0002 */
[--C-:B------:R-:W-:Y:S01]  /*0a10*/  IMAD.WIDE.U32 R14, R15, 0x4, R2.reuse ;  /* 0x000000040f0e7825 */ /* 0x100fe200078e0002 */
[----:B------:R-:W2:Y:S03]  /*0a20*/  LDG.E R6, desc[UR6][R18.64] ;  /* 0x0000000612067981 */ /* 0x000ea6000c1e1900 */
[--C-:B------:R-:W-:Y:S01]  /*0a30*/  IMAD.WIDE.U32 R26, R27, 0x4, R2.reuse ;  /* 0x000000041b1a7825 */ /* 0x100fe200078e0002 */
[----:B------:R0:W3:Y:S03]  /*0a40*/  LDG.E R16, desc[UR6][R14.64] ;  /* 0x000000060e107981 */ /* 0x0000e6000c1e1900 */
[--C-:B------:R-:W-:Y:S02]  /*0a50*/  IMAD.WIDE.U32 R8, R9, 0x4, R2.reuse ;  /* 0x0000000409087825 */ /* 0x100fe400078e0002 */
[----:B------:R-:W4:Y:S02]  /*0a60*/  LDG.E R26, desc[UR6][R26.64] ;  /* 0x000000061a1a7981 */ /* 0x000f24000c1e1900 */
[----:B------:R-:W-:-:S02]  /*0a70*/  IMAD.WIDE.U32 R10, R11, 0x4, R2 ;  /* 0x000000040b0a7825 */ /* 0x000fc400078e0002 */
[----:B------:R1:W5:Y:S02]  /*0a80*/  LDG.E R8, desc[UR6][R8.64] ;  /* 0x0000000608087981 */ /* 0x000364000c1e1900 */
[--C-:B------:R-:W-:Y:S02]  /*0a90*/  IMAD.WIDE.U32 R12, R13, 0x4, R2.reuse ;  /* 0x000000040d0c7825 */ /* 0x100fe400078e0002 */
[----:B------:R-:W5:Y:S02]  /*0aa0*/  LDG.E R10, desc[UR6][R10.64] ;  /* 0x000000060a0a7981 */ /* 0x000f64000c1e1900 */
[----:B------:R-:W-:Y:S02]  /*0ab0*/  VIADD R17, R17, 0xe00 ;  /* 0x00000e0011117836 */ /* 0x000fe40000000000 */
[--C-:B0-----:R-:W-:Y:S01]  /*0ac0*/  IMAD.WIDE.U32 R14, R21, 0x4, R2.reuse ;  /* 0x00000004150e7825 */ /* 0x101fe200078e0002 */
[----:B------:R-:W5:Y:S03]  /*0ad0*/  LDG.E R12, desc[UR6][R12.64] ;  /* 0x000000060c0c7981 */ /* 0x000f66000c1e1900 */
[----:B------:R-:W-:-:S02]  /*0ae0*/  IMAD.WIDE.U32 R2, R17, 0x4, R2 ;  /* 0x0000000411027825 */ /* 0x000fc400078e0002 */
[----:B------:R-:W5:Y:S04]  /*0af0*/  LDG.E R14, desc[UR6][R14.64] ;  /* 0x000000060e0e7981 */ /* 0x000f68000c1e1900 */
[----:B------:R0:W5:Y:S01]  /*0b00*/  LDG.E R2, desc[UR6][R2.64] ;  /* 0x0000000602027981 */ /* 0x000162000c1e1900 */
[----:B------:R-:W-:Y:S01]  /*0b10*/  VIADD R7, R7, 0x1000 ;  /* 0x0000100007077836 */ /* 0x000fe20000000000 */
[----:B--2---:R-:W-:Y:S02]  /*0b20*/  ISETP.NE.AND P1, PT, R6, RZ, PT ;  /* 0x000000ff0600720c */ /* 0x004fe40003f25270 */
[----:B---3--:R-:W-:Y:S02]  /*0b30*/  ISETP.NE.AND P2, PT, R16, RZ, PT ;  /* 0x000000ff1000720c */ /* 0x008fe40003f45270 */
[----:B------:R-:W-:-:S02]  /*0b40*/  SEL R6, RZ, 0x1, P1 ;  /* 0x00000001ff067807 */ /* 0x000fc40000800000 */
[----:B-1----:R-:W-:Y:S02]  /*0b50*/  SEL R9, RZ, 0x1, P2 ;  /* 0x00000001ff097807 */ /* 0x002fe40001000000 */
[----:B----4-:R-:W-:Y:S02]  /*0b60*/  ISETP.NE.AND P1, PT, R26, RZ, PT ;  /* 0x000000ff1a00720c */ /* 0x010fe40003f25270 */
[----:B-----5:R-:W-:Y:S02]  /*0b70*/  ISETP.NE.AND P2, PT, R8, RZ, PT ;  /* 0x000000ff0800720c */ /* 0x020fe40003f45270 */
[----:B------:R-:W-:Y:S02]  /*0b80*/  IADD3 R22, P5, P6, R9, R22, R6 ;  /* 0x0000001609167210 */ /* 0x000fe40007ebe006 */
[----:B------:R-:W-:Y:S02]  /*0b90*/  SEL R9, RZ, 0x1, P1 ;  /* 0x00000001ff097807 */ /* 0x000fe40000800000 */
[----:B------:R-:W-:-:S02]  /*0ba0*/  SEL R8, RZ, 0x1, P2 ;  /* 0x00000001ff087807 */ /* 0x000fc40001000000 */
[----:B------:R-:W-:Y:S02]  /*0bb0*/  ISETP.NE.AND P3, PT, R10, RZ, PT ;  /* 0x000000ff0a00720c */ /* 0x000fe40003f65270 */
[----:B------:R-:W-:Y:S02]  /*0bc0*/  ISETP.NE.AND P4, PT, R12, RZ, PT ;  /* 0x000000ff0c00720c */ /* 0x000fe40003f85270 */
[----:B------:R-:W-:Y:S02]  /*0bd0*/  IADD3 R8, P1, P2, R8, R22, R9 ;  /* 0x0000001608087210 */ /* 0x000fe40007a3e009 */
[----:B------:R-:W-:Y:S02]  /*0be0*/  SEL R6, RZ, 0x1, P3 ;  /* 0x00000001ff067807 */ /* 0x000fe40001800000 */
[----:B0-----:R-:W-:Y:S02]  /*0bf0*/  SEL R3, RZ, 0x1, P4 ;  /* 0x00000001ff037807 */ /* 0x001fe40002000000 */
[----:B------:R-:W-:-:S02]  /*0c00*/  ISETP.NE.AND P4, PT, R14, RZ, PT ;  /* 0x000000ff0e00720c */ /* 0x000fc40003f85270 */
[----:B------:R-:W-:Y:S02]  /*0c10*/  ISETP.NE.AND P3, PT, R2, RZ, PT ;  /* 0x000000ff0200720c */ /* 0x000fe40003f65270 */
[----:B------:R-:W-:Y:S02]  /*0c20*/  IADD3.X R25, PT, PT, RZ, R25, RZ, P5, P6 ;  /* 0x00000019ff197210 */ /* 0x000fe40002fec4ff */
[----:B------:R-:W-:Y:S02]  /*0c30*/  IADD3 R2, P5, P6, R3, R8, R6 ;  /* 0x0000000803027210 */ /* 0x000fe40007ebe006 */
[----:B------:R-:W-:Y:S02]  /*0c40*/  SEL R3, RZ, 0x1, P4 ;  /* 0x00000001ff037807 */ /* 0x000fe40002000000 */
[----:B------:R-:W-:Y:S02]  /*0c50*/  SEL R22, RZ, 0x1, P3 ;  /* 0x00000001ff167807 */ /* 0x000fe40001800000 */
[----:B------:R-:W-:-:S02]  /*0c60*/  IADD3.X R25, PT, PT, RZ, R25, RZ, P1, P2 ;  /* 0x00000019ff197210 */ /* 0x000fc40000fe44ff */
[----:B------:R-:W-:Y:S02]  /*0c70*/  IADD3 R22, P1, P2, R22, R2, R3 ;  /* 0x0000000216167210 */ /* 0x000fe40007a3e003 */
[----:B------:R-:W-:-:S04]  /*0c80*/  IADD3.X R25, PT, PT, RZ, R25, RZ, P5, P6 ;  /* 0x00000019ff197210 */ /* 0x000fc80002fec4ff */
[----:B------:R-:W-:-:S07]  /*0c90*/  IADD3.X R25, PT, PT, RZ, R25, RZ, P1, P2 ;  /* 0x00000019ff197210 */ /* 0x000fce0000fe44ff */
.L_x_354:
[----:B------:R-:W-:Y:S05]  /*0ca0*/  BSYNC.RECONVERGENT B2 ;  /* 0x0000000000027941 */ /* 0x000fea0003800200 */
.L_x_353:
        /* <DEDUP_REMOVED lines=11> */
[----:B0-----:R-:W-:-:S04]  /*0d60*/  IMAD.WIDE.U32 R8, R9, 0x4, R2 ;  /* 0x0000000409087825 */ /* 0x001fc800078e0002 */
[--C-:B------:R-:W-:Y:S02]  /*0d70*/  IMAD.WIDE.U32 R10, R11, 0x4, R2.reuse ;  /* 0x000000040b0a7825 */ /* 0x100fe400078e0002 */
[----:B------:R-:W2:Y:S02]  /*0d80*/  LDG.E R8, desc[UR6][R8.64] ;  /* 0x0000000608087981 */ /* 0x000ea4000c1e1900 */
[--C-:B------:R-:W-:Y:S02]  /*0d90*/  IMAD.WIDE.U32 R12, R13, 0x4, R2.reuse ;  /* 0x000000040d0c7825 */ /* 0x100fe400078e0002 */
[----:B------:R-:W3:Y:S02]  /*0da0*/  LDG.E R10, desc[UR6][R10.64] ;  /* 0x000000060a0a7981 */ /* 0x000ee4000c1e1900 */
[----:B------:R-:W-:Y:S02]  /*0db0*/  IMAD.WIDE.U32 R2, R15, 0x4, R2 ;  /* 0x000000040f027825 */ /* 0x000fe400078e0002 */
        /* <DEDUP_REMOVED lines=15> */
.L_x_356:
[----:B------:R-:W-:Y:S05]  /*0eb0*/  BSYNC.RECONVERGENT B2 ;  /* 0x0000000000027941 */ /* 0x000fea0003800200 */
.L_x_355:
[----:B------:R-:W-:Y:S05]  /*0ec0*/  @!P0 BRA `(.L_x_348) ;  /* 0x0000000000348947 */ /* 0x000fea0003800000 */
[----:B------:R-:W0:Y:S01]  /*0ed0*/  LDC.64 R8, c[0x0][0x380] ;  /* 0x0000e000ff087b82 */ /* 0x000e220000000a00 */
[----:B------:R-:W-:Y:S02]  /*0ee0*/  IMAD R7, R0, 0xe00, R7 ;  /* 0x00000e0000077824 */ /* 0x000fe400078e0207 */
[----:B------:R-:W-:-:S07]  /*0ef0*/  IMAD.MOV R4, RZ, RZ, -R4 ;  /* 0x000000ffff047224 */ /* 0x000fce00078e0a04 */
.L_x_357:
[----:B0-----:R-:W-:-:S06]  /*0f00*/  IMAD.WIDE.U32 R2, R7, 0x4, R8 ;  /* 0x0000000407027825 */ /* 0x001fcc00078e0008 */
        /* <DEDUP_REMOVED lines=9> */
.L_x_348:
[----:B------:R-:W-:Y:S05]  /*0fa0*/  BSYNC.RECONVERGENT B1 ;  /* 0x0000000000017941 */ /* 0x000fea0003800200 */
.L_x_347:
[----:B------:R-:W-:-:S13]  /*0fb0*/  ISETP.GE.U32.AND P0, PT, R28, 0x200, PT ;  /* 0x000002001c00780c */ /* 0x000fda0003f06070 */
        /* <DEDUP_REMOVED lines=28> */
[----:B------:R-:W-:-:S02]  /*1180*/  @!P1 MOV R6, 0x400 ;  /* 0x0000040000069802 */ /* 0x000fc40000000f00 */
[----:B0-----:R-:W-:-:S04]  /*1190*/  SEL R2, R2, RZ, !P0 ;  /* 0x000000ff02027207 */ /* 0x001fc80004000000 */
[----:B------:R-:W-:Y:S02]  /*11a0*/  IADD3 R9, P2, PT, R2, R11, RZ ;  /* 0x0000000b02097210 */ /* 0x000fe40007f5e0ff */
[----:B-1----:R-:W-:-:S03]  /*11b0*/  SEL R3, R3, RZ, !P0 ;  /* 0x000000ff03037207 */ /* 0x002fc60004000000 */
[----:B------:R-:W0:Y:S01]  /*11c0*/  SHFL.DOWN PT, R2, R9, 0x10, 0x1f ;  /* 0x0a001f0009027f89 */ /* 0x000e2200000e0000 */
[----:B------:R-:W-:Y:S01]  /*11d0*/  ISETP.GT.AND P0, PT, R10, 0xf, PT ;  /* 0x0000000f0a00780c */ /* 0x000fe20003f04270 */
[----:B------:R-:W-:Y:S01]  /*11e0*/  IMAD.X R8, R3, 0x1, R4, P2 ;  /* 0x0000000103087824 */ /* 0x000fe200010e0604 */
[----:B------:R-:W-:-:S04]  /*11f0*/  @!P1 SHF.R.U32.HI R4, RZ, 0x2, R5 ;  /* 0x00000002ff049819 */ /* 0x000fc80000011605 */
[----:B------:R-:W1:Y:S01]  /*1200*/  SHFL.DOWN PT, R3, R8, 0x10, 0x1f ;  /* 0x0a001f0008037f89 */ /* 0x000e6200000e0000 */
[----:B------:R-:W-:Y:S02]  /*1210*/  @!P1 LOP3.LUT R4, R4, 0xf8, RZ, 0xc0, !PT ;  /* 0x000000f804049812 */ /* 0x000fe400078ec0ff */
        /* <DEDUP_REMOVED lines=15> */
[----:B-1----:R-:W1:Y:S04]  /*1310*/  LDS.128 R4, [UR4+0x30] ;  /* 0x00003004ff047984 */ /* 0x002e680008000c00 */
        /* <DEDUP_REMOVED lines=22> */
.L_x_358:
[----:B------:R-:W-:-:S04]  /*1480*/  LOP3.LUT R2, R5, 0x3e0, RZ, 0xc0, !PT ;  /* 0x000003e005027812 */ /* 0x000fc800078ec0ff */
[----:B------:R-:W-:Y:S01]  /*1490*/  LOP3.LUT R7, RZ, R2, RZ, 0x33, !PT ;  /* 0x00000002ff077212 */ /* 0x000fe200078e33ff */
[----:B------:R-:W-:Y:S02]  /*14a0*/  VIADD R3, R2, 0x20 ;  /* 0x0000002002037836 */ /* 0x000fe40000000000 */
[----:B------:R-:W0:Y:S02]  /*14b0*/  S2R R2, SR_LANEID ;  /* 0x0000000000027919 */ /* 0x000e240000000000 */
[----:B------:R-:W-:Y:S01]  /*14c0*/  IMAD.IADD R7, R28, 0x1, R7 ;  /* 0x000000011c077824 */ /* 0x000fe200078e0207 */
[----:B------:R-:W-:-:S04]  /*14d0*/  ISETP.GT.U32.AND P0, PT, R3, R28, PT ;  /* 0x0000001c0300720c */ /* 0x000fc80003f04070 */
        /* <DEDUP_REMOVED lines=11> */
[----:B------:R-:W-:Y:S01]  /*1590*/  ISETP.GT.AND P0, PT, R6, R7, PT ;  /* 0x000000070600720c */ /* 0x000fe20003f04270 */
[----:B------:R-:W-:Y:S02]  /*15a0*/  VIADD R6, R2, 0x4 ;  /* 0x0000000402067836 */ /* 0x000fe40000000000 */
[----:B------:R-:W1:Y:S01]  /*15b0*/  SHFL.DOWN PT, R4, R9, 0x2, R7 ;  /* 0x0840000009047989 */ /* 0x000e6200000e0007 */
[----:B0-----:R-:W-:-:S04]  /*15c0*/  SEL R3, R3, RZ, !P0 ;  /* 0x000000ff03037207 */ /* 0x001fc80004000000 */
[----:B------:R-:W-:Y:S02]  /*15d0*/  IADD3 R8, P1, PT, R3, R10, RZ ;  /* 0x0000000a03087210 */ /* 0x000fe40007f3e0ff */
[----:B-1----:R-:W-:Y:S02]  /*15e0*/  SEL R4, R4, RZ, !P0 ;  /* 0x000000ff04047207 */ /* 0x002fe40004000000 */
[----:B------:R-:W-:Y:S01]  /*15f0*/  ISETP.GT.AND P0, PT, R6, R7, PT ;  /* 0x000000070600720c */ /* 0x000fe20003f04270 */
[----:B------:R-:W0:Y:S01]  /*1600*/  SHFL.DOWN PT, R3, R8, 0x4, R7 ;  /* 0x0880000008037989 */ /* 0x000e2200000e0007 */
[----:B------:R-:W-:Y:S02]  /*1610*/  VIADD R6, R2, 0x8 ;  /* 0x0000000802067836 */ /* 0x000fe40000000000 */
[----:B------:R-:W-:Y:S02]  /*1620*/  IMAD.X R11, R4, 0x1, R9, P1 ;  /* 0x00000001040b7824 */ /* 0x000fe400008e0609 */
[----:B------:R-:W-:-:S03]  /*1630*/  VIADD R2, R2, 0x10 ;  /* 0x0000001002027836 */ /* 0x000fc60000000000 */
[----:B------:R-:W1:Y:S01]  /*1640*/  SHFL.DOWN PT, R4, R11, 0x4, R7 ;  /* 0x088000000b047989 */ /* 0x000e6200000e0007 */
[----:B0-----:R-:W-:-:S04]  /*1650*/  SEL R3, R3, RZ, !P0 ;  /* 0x000000ff03037207 */ /* 0x001fc80004000000 */
[----:B------:R-:W-:Y:S02]  /*1660*/  IADD3 R10, P1, PT, R3, R8, RZ ;  /* 0x00000008030a7210 */ /* 0x000fe40007f3e0ff */
[----:B-1----:R-:W-:-:S03]  /*1670*/  SEL R4, R4, RZ, !P0 ;  /* 0x000000ff04047207 */ /* 0x002fc60004000000 */
[----:B------:R-:W0:Y:S01]  /*1680*/  SHFL.DOWN PT, R3, R10, 0x8, R7 ;  /* 0x090000000a037989 */ /* 0x000e2200000e0007 */
[----:B------:R-:W-:Y:S01]  /*1690*/  ISETP.GT.AND P0, PT, R6, R7, PT ;  /* 0x000000070600720c */ /* 0x000fe20003f04270 */
[----:B------:R-:W-:Y:S02]  /*16a0*/  IMAD.X R9, R4, 0x1, R11, P1 ;  /* 0x0000000104097824 */ /* 0x000fe400008e060b */
[----:B------:R-:W1:Y:S03]  /*16b0*/  @!P2 S2R R11, SR_CgaCtaId ;  /* 0x00000000000ba919 */ /* 0x000e660000008800 */
[----:B------:R-:W2:Y:S01]  /*16c0*/  SHFL.DOWN PT, R4, R9, 0x8, R7 ;  /* 0x0900000009047989 */ /* 0x000ea200000e0007 */
[----:B0-----:R-:W-:-:S04]  /*16d0*/  SEL R3, R3, RZ, !P0 ;  /* 0x000000ff03037207 */ /* 0x001fc80004000000 */
[----:B------:R-:W-:-:S05]  /*16e0*/  IADD3 R6, P1, PT, R3, R10, RZ ;  /* 0x0000000a03067210 */ /* 0x000fca0007f3e0ff */
[----:B------:R-:W0:Y:S01]  /*16f0*/  SHFL.DOWN PT, R3, R6, 0x10, R7 ;  /* 0x0a00000006037989 */ /* 0x000e2200000e0007 */
[----:B--2---:R-:W-:Y:S02]  /*1700*/  SEL R4, R4, RZ, !P0 ;  /* 0x000000ff04047207 */ /* 0x004fe40004000000 */
[----:B------:R-:W-:Y:S02]  /*1710*/  ISETP.GT.AND P0, PT, R2, R7, PT ;  /* 0x000000070200720c */ /* 0x000fe40003f04270 */
[----:B------:R-:W-:Y:S01]  /*1720*/  @!P2 MOV R2, 0x400 ;  /* 0x000004000002a802 */ /* 0x000fe20000000f00 */
[----:B------:R-:W-:Y:S01]  /*1730*/  IMAD.X R8, R4, 0x1, R9, P1 ;  /* 0x0000000104087824 */ /* 0x000fe200008e0609 */
[----:B------:R-:W-:Y:S02]  /*1740*/  @!P2 SHF.R.U32.HI R9, RZ, 0x2, R5 ;  /* 0x00000002ff09a819 */ /* 0x000fe40000011605 */
[----:B-1----:R-:W-:Y:S02]  /*1750*/  @!P2 LEA R10, R11, R2, 0x18 ;  /* 0x000000020b0aa211 */ /* 0x002fe400078ec0ff */
[----:B------:R-:W1:Y:S01]  /*1760*/  SHFL.DOWN PT, R4, R8, 0x10, R7 ;  /* 0x0a00000008047989 */ /* 0x000e6200000e0007 */
[----:B------:R-:W-:-:S05]  /*1770*/  @!P2 LOP3.LUT R9, R9, 0xf8, RZ, 0xc0, !PT ;  /* 0x000000f80909a812 */ /* 0x000fca00078ec0ff */
        /* <DEDUP_REMOVED lines=9> */
[----:B------:R-:W1:Y:S01]  /*1810*/  S2UR UR5, SR_CgaCtaId ;  /* 0x00000000000579c3 */ /* 0x000e620000008800 */
[----:B------:R-:W-:Y:S01]  /*1820*/  UMOV UR4, 0x400 ;  /* 0x0000040000047882 */ /* 0x000fe20000000000 */
[C---:B------:R-:W-:Y:S02]  /*1830*/  ISETP.GT.U32.AND P1, PT, R28.reuse, 0x20, PT ;  /* 0x000000201c00780c */ /* 0x040fe40003f24070 */
[C---:B------:R-:W-:Y:S02]  /*1840*/  ISETP.GT.U32.AND P2, PT, R28.reuse, 0x40, PT ;  /* 0x000000401c00780c */ /* 0x040fe40003f44070 */
[C---:B------:R-:W-:Y:S02]  /*1850*/  ISETP.GT.U32.AND P3, PT, R28.reuse, 0x80, PT ;  /* 0x000000801c00780c */ /* 0x040fe40003f64070 */
[C---:B------:R-:W-:Y:S02]  /*1860*/  ISETP.GT.U32.AND P5, PT, R28.reuse, 0x180, PT ;  /* 0x000001801c00780c */ /* 0x040fe40003fa4070 */
[----:B------:R-:W-:Y:S01]  /*1870*/  ISETP.GT.U32.AND P6, PT, R28, 0x1a0, PT ;  /* 0x000001a01c00780c */ /* 0x000fe20003fc4070 */
[----:B-1----:R-:W-:-:S09]  /*1880*/  ULEA UR4, UR5, UR4, 0x18 ;  /* 0x0000000405047291 */ /* 0x002fd2000f8ec0ff */
[----:B------:R-:W1:Y:S04]  /*1890*/  LDS.64 R12, [UR4+0x18] ;  /* 0x00001804ff0c7984 */ /* 0x000e680008000a00 */
[----:B------:R-:W2:Y:S04]  /*18a0*/  LDS.128 R16, [UR4+0x20] ;  /* 0x00002004ff107984 */ /* 0x000ea80008000c00 */
[----:B------:R-:W3:Y:S04]  /*18b0*/  LDS.128 R4, [UR4+0x30] ;  /* 0x00003004ff047984 */ /* 0x000ee80008000c00 */
[----:B0-----:R-:W0:Y:S04]  /*18c0*/  LDS.128 R8, [UR4+0x40] ;  /* 0x00004004ff087984 */ /* 0x001e280008000c00 */
[----:B------:R-:W-:Y:S01]  /*18d0*/  LDS.128 R24, [UR4+0x80] ;  /* 0x00008004ff187984 */ /* 0x000fe20008000c00 */
[----:B-1----:R-:W-:-:S02]  /*18e0*/  SEL R22, R12, RZ, P1 ;  /* 0x000000ff0c167207 */ /* 0x002fc40000800000 */
[----:B------:R-:W-:Y:S02]  /*18f0*/  SEL R23, R13, RZ, P1 ;  /* 0x000000ff0d177207 */ /* 0x000fe40000800000 */
[----:B--2---:R-:W-:Y:S01]  /*1900*/  SEL R21, R16, RZ, P2 ;  /* 0x000000ff10157207 */ /* 0x004fe20001000000 */
[----:B------:R-:W1:Y:S01]  /*1910*/  LDS.128 R12, [UR4+0x50] ;  /* 0x00005004ff0c7984 */ /* 0x000e620008000c00 */
[----:B------:R-:W-:Y:S02]  /*1920*/  ISETP.GT.U32.AND P1, PT, R28, 0x60, PT ;  /* 0x000000601c00780c */ /* 0x000fe40003f24070 */
        /* <DEDUP_REMOVED lines=9> */
[----:B------:R-:W-:-:S02]  /*19c0*/  ISETP.GT.U32.AND P1, PT, R28, 0xa0, PT ;  /* 0x000000a01c00780c */ /* 0x000fc40003f24070 */
[----:B------:R-:W-:Y:S02]  /*19d0*/  IADD3.X R3, PT, PT, R3, R20, R2, P3, P4 ;  /* 0x0000001403037210 */ /* 0x000fe40001fe8402 */
[----:B------:R-:W3:Y:S01]  /*19e0*/  LDS.128 R20, [UR4+0x70] ;  /* 0x00007004ff147984 */ /* 0x000ee20008000c00 */
[----:B------:R-:W-:Y:S02]  /*19f0*/  ISETP.GT.U32.AND P2, PT, R28, 0xc0, PT ;  /* 0x000000c01c00780c */ /* 0x000fe40003f44070 */
[----:B------:R-:W-:Y:S02]  /*1a00*/  SEL R5, R6, RZ, P1 ;  /* 0x000000ff06057207 */ /* 0x000fe40000800000 */
[----:B0-----:R-:W-:Y:S02]  /*1a10*/  SEL R2, R8, RZ, P2 ;  /* 0x000000ff08027207 */ /* 0x001fe40001000000 */
[----:B------:R-:W-:Y:S02]  /*1a20*/  SEL R7, R7, RZ, P1 ;  /* 0x000000ff07077207 */ /* 0x000fe40000800000 */
[----:B------:R-:W-:-:S02]  /*1a30*/  ISETP.GT.U32.AND P1, PT, R28, 0xe0, PT ;  /* 0x000000e01c00780c */ /* 0x000fc40003f24070 */
[----:B------:R-:W-:Y:S02]  /*1a40*/  IADD3 R2, P3, P4, R2, R4, R5 ;  /* 0x0000000402027210 */ /* 0x000fe40007c7e005 */
[----:B------:R-:W-:Y:S02]  /*1a50*/  SEL R6, R9, RZ, P2 ;  /* 0x000000ff09067207 */ /* 0x000fe40001000000 */
[----:B------:R-:W-:Y:S02]  /*1a60*/  ISETP.GT.U32.AND P2, PT, R28, 0x100, PT ;  /* 0x000001001c00780c */ /* 0x000fe40003f44070 */
[----:B------:R-:W-:Y:S02]  /*1a70*/  SEL R4, R10, RZ, P1 ;  /* 0x000000ff0a047207 */ /* 0x000fe40000800000 */
[----:B------:R-:W-:Y:S02]  /*1a80*/  SEL R10, R11, RZ, P1 ;  /* 0x000000ff0b0a7207 */ /* 0x000fe40000800000 */
[----:B------:R-:W-:-:S02]  /*1a90*/  ISETP.GT.U32.AND P1, PT, R28, 0x120, PT ;  /* 0x000001201c00780c */ /* 0x000fc40003f24070 */
[----:B------:R-:W-:Y:S02]  /*1aa0*/  IADD3.X R6, PT, PT, R6, R3, R7, P3, P4 ;  /* 0x0000000306067210 */ /* 0x000fe40001fe8407 */
[----:B-1----:R-:W-:Y:S02]  /*1ab0*/  SEL R3, R12, RZ, P2 ;  /* 0x000000ff0c037207 */ /* 0x002fe40001000000 */
[----:B------:R-:W-:Y:S02]  /*1ac0*/  SEL R7, R13, RZ, P2 ;  /* 0x000000ff0d077207 */ /* 0x000fe40001000000 */
[----:B------:R-:W-:Y:S02]  /*1ad0*/  ISETP.GT.U32.AND P2, PT, R28, 0x140, PT ;  /* 0x000001401c00780c */ /* 0x000fe40003f44070 */
[----:B------:R-:W-:Y:S02]  /*1ae0*/  SEL R5, R14, RZ, P1 ;  /* 0x000000ff0e057207 */ /* 0x000fe40000800000 */
[----:B------:R-:W-:-:S02]  /*1af0*/  SEL R15, R15, RZ, P1 ;  /* 0x000000ff0f0f7207 */ /* 0x000fc40000800000 */
[----:B------:R-:W-:Y:S02]  /*1b00*/  ISETP.GT.U32.AND P1, PT, R28, 0x160, PT ;  /* 0x000001601c00780c */ /* 0x000fe40003f24070 */
        /* <DEDUP_REMOVED lines=8> */
[----:B------:R-:W-:Y:S02]  /*1b90*/  ISETP.GT.U32.AND P2, PT, R28, 0x1c0, PT ;  /* 0x000001c01c00780c */ /* 0x000fe40003f44070 */
[----:B------:R-:W-:Y:S02]  /*1ba0*/  IADD3.X R6, PT, PT, R6, R7, R15, P1, P3 ;  /* 0x0000000706067210 */ /* 0x000fe40000fe640f */
[----:B------:R-:W-:-:S02]  /*1bb0*/  IADD3 R4, P3, P4, R4, R2, R3 ;  /* 0x0000000204047210 */ /* 0x000fc40007c7e003 */
[----:B------:R-:W-:Y:S02]  /*1bc0*/  SEL R2, R22, RZ, P6 ;  /* 0x000000ff16027207 */ /* 0x000fe40003000000 */
[----:B------:R-:W-:Y:S02]  /*1bd0*/  SEL R3, R24, RZ, P2 ;  /* 0x000000ff18037207 */ /* 0x000fe40001000000 */
[----:B------:R-:W-:Y:S02]  /*1be0*/  ISETP.GT.U32.AND P1, PT, R28, 0x1e0, PT ;  /* 0x000001e01c00780c */ /* 0x000fe40003f24070 */
        /* <DEDUP_REMOVED lines=11> */
.L_x_344:
[----:B------:R-:W0:Y:S01]  /*1ca0*/  S2R R5, SR_TID.X ;  /* 0x0000000000057919 */ /* 0x000e220000002100 */
[----:B------:R-:W1:Y:S01]  /*1cb0*/  LDC.64 R8, c[0x0][0x380] ;  /* 0x0000e000ff087b82 */ /* 0x000e620000000a00 */
[----:B0-----:R-:W-:-:S04]  /*1cc0*/  IMAD R3, R0, 0xe00, R5 ;  /* 0x00000e0000037824 */ /* 0x001fc800078e0205 */
[----:B-1----:R-:W-:-:S05]  /*1cd0*/  IMAD.WIDE.U32 R8, R3, 0x4, R8 ;  /* 0x0000000403087825 */ /* 0x002fca00078e0008 */
[----:B------:R-:W2:Y:S04]  /*1ce0*/  LDG.E R14, desc[UR6][R8.64] ;  /* 0x00000006080e7981 */ /* 0x000ea8000c1e1900 */
[----:B------:R-:W3:Y:S04]  /*1cf0*/  LDG.E R3, desc[UR6][R8.64+0x800] ;  /* 0x0008000608037981 */ /* 0x000ee8000c1e1900 */
[----:B------:R-:W4:Y:S04]  /*1d00*/  LDG.E R4, desc[UR6][R8.64+0x1000] ;  /* 0x0010000608047981 */ /* 0x000f28000c1e1900 */
[----:B------:R-:W5:Y:S04]  /*1d10*/  LDG.E R10, desc[UR6][R8.64+0x1800] ;  /* 0x00180006080a7981 */ /* 0x000f68000c1e1900 */
[----:B------:R-:W5:Y:S04]  /*1d20*/  LDG.E R11, desc[UR6][R8.64+0x2000] ;  /* 0x00200006080b7981 */ /* 0x000f68000c1e1900 */
[----:B------:R-:W5:Y:S04]  /*1d30*/  LDG.E R12, desc[UR6][R8.64+0x2800] ;  /* 0x00280006080c7981 */ /* 0x000f68000c1e1900 */
[----:B------:R-:W5:Y:S01]  /*1d40*/  LDG.E R13, desc[UR6][R8.64+0x3000] ;  /* 0x00300006080d7981 */ /* 0x000f62000c1e1900 */
[----:B--2---:R-:W-:-:S02]  /*1d50*/  ISETP.NE.AND P0, PT, R14, RZ, PT ;  /* 0x000000ff0e00720c */ /* 0x004fc40003f05270 */
[----:B---3--:R-:W-:Y:S02]  /*1d60*/  ISETP.NE.AND P1, PT, R3, RZ, PT ;  /* 0x000000ff0300720c */ /* 0x008fe40003f25270 */
[----:B------:R-:W-:Y:S02]  /*1d70*/  SEL R14, RZ, 0x1, P0 ;  /* 0x00000001ff0e7807 */ /* 0x000fe40000000000 */
[----:B----4-:R-:W-:Y:S02]  /*1d80*/  ISETP.NE.AND P2, PT, R4, RZ, PT ;  /* 0x000000ff0400720c */ /* 0x010fe40003f45270 */
[----:B------:R-:W-:Y:S02]  /*1d90*/  SEL R4, RZ, 0x1, P1 ;  /* 0x00000001ff047807 */ /* 0x000fe40000800000 */
[----:B------:R-:W-:Y:S02]  /*1da0*/  SEL R3, RZ, 0x1, P2 ;  /* 0x00000001ff037807 */ /* 0x000fe40001000000 */
[----:B-----5:R-:W-:-:S02]  /*1db0*/  ISETP.NE.AND P2, PT, R10, RZ, PT ;  /* 0x000000ff0a00720c */ /* 0x020fc40003f45270 */
[----:B------:R-:W-:Y:S02]  /*1dc0*/  IADD3 R3, P1, P0, R3, R4, R14 ;  /* 0x0000000403037210 */ /* 0x000fe4000783e00e */
[----:B------:R-:W-:Y:S02]  /*1dd0*/  ISETP.NE.AND P3, PT, R11, RZ, PT ;  /* 0x000000ff0b00720c */ /* 0x000fe40003f65270 */
[----:B------:R-:W-:Y:S02]  /*1de0*/  IADD3.X R26, PT, PT, RZ, RZ, RZ, P1, P0 ;  /* 0x000000ffff1a7210 */ /* 0x000fe40000fe04ff */
[----:B------:R-:W-:Y:S02]  /*1df0*/  ISETP.GE.U32.AND P0, PT, R28, R2, PT ;  /* 0x000000021c00720c */ /* 0x000fe40003f06070 */
[----:B------:R-:W-:Y:S02]  /*1e00*/  ISETP.NE.AND P4, PT, R12, RZ, PT ;  /* 0x000000ff0c00720c */ /* 0x000fe40003f85270 */
[----:B------:R-:W-:-:S02]  /*1e10*/  ISETP.NE.AND P5, PT, R13, RZ, PT ;  /* 0x000000ff0d00720c */ /* 0x000fc40003fa5270 */
[----:B------:R-:W-:Y:S02]  /*1e20*/  SEL R9, RZ, 0x1, P2 ;  /* 0x00000001ff097807 */ /* 0x000fe40001000000 */
[----:B------:R-:W-:Y:S02]  /*1e30*/  SEL R10, RZ, 0x1, P3 ;  /* 0x00000001ff0a7807 */ /* 0x000fe40001800000 */
[----:B------:R-:W-:Y:S02]  /*1e40*/  SEL R8, RZ, 0x1, P4 ;  /* 0x00000001ff087807 */ /* 0x000fe40002000000 */
[----:B------:R-:W-:Y:S02]  /*1e50*/  SEL R4, RZ, 0x1, P5 ;  /* 0x00000001ff047807 */ /* 0x000fe40002800000 */
[----:B------:R-:W-:-:S04]  /*1e60*/  IADD3 R3, P2, P3, R10, R3, R9 ;  /* 0x000000030a037210 */ /* 0x000fc80007b5e009 */
[----:B------:R-:W-:Y:S02]  /*1e70*/  IADD3 R3, P1, P4, R4, R3, R8 ;  /* 0x0000000304037210 */ /* 0x000fe40007c3e008 */
[----:B------:R-:W-:-:S04]  /*1e80*/  IADD3.X R26, PT, PT, RZ, R26, RZ, P2, P3 ;  /* 0x0000001aff1a7210 */ /* 0x000fc800017e64ff */
[----:B------:R-:W-:Y:S01]  /*1e90*/  IADD3.X R26, PT, PT, RZ, R26, RZ, P1, P4 ;  /* 0x0000001aff1a7210 */ /* 0x000fe20000fe84ff */
[----:B------:R-:W-:Y:S06]  /*1ea0*/  @!P0 BRA `(.L_x_360) ;  /* 0x00000010008c8947 */ /* 0x000fec0003800000 */
[----:B------:R-:W-:Y:S01]  /*1eb0*/  IMAD.IADD R10, R0, 0x1, R7 ;  /* 0x00000001000a7824 */ /* 0x000fe200078e0207 */
[----:B------:R-:W0:Y:S01]  /*1ec0*/  LDC R8, c[0x0][0x3b0] ;  /* 0x0000ec00ff087b82 */ /* 0x000e220000000800 */
[----:B------:R-:W-:Y:S01]  /*1ed0*/  VIADD R14, R6, 0xfffff200 ;  /* 0xfffff200060e7836 */ /* 0x000fe20000000000 */
[----:B------:R-:W-:Y:S01]  /*1ee0*/  LOP3.LUT R7, RZ, R5, RZ, 0x33, !PT ;  /* 0x00000005ff077212 */ /* 0x000fe200078e33ff */
[----:B------:R-:W-:Y:S01]  /*1ef0*/  IMAD R10, R10, 0xe00, RZ ;  /* 0x00000e000a0a7824 */ /* 0x000fe200078e02ff */
[----:B------:R-:W1:Y:S02]  /*1f00*/  LDCU.64 UR8, c[0x0][0x380] ;  /* 0x00007000ff0877ac */ /* 0x000e640008000a00 */
[----:B------:R-:W-:Y:S01]  /*1f10*/  IADD3 R7, PT, PT, -R2, R6, R7 ;  /* 0x0000000602077210 */ /* 0x000fe20007ffe107 */
[----:B------:R-:W-:Y:S01]  /*1f20*/  IMAD.MOV.U32 R9, RZ, RZ, R10 ;  /* 0x000000ffff097224 */ /* 0x000fe200078e000a */
[C---:B------:R-:W-:Y:S01]  /*1f30*/  ISETP.GT.U32.AND P0, PT, R10.reuse, R14, PT ;  /* 0x0000000e0a00720c */ /* 0x040fe20003f04070 */
[----:B------:R-:W-:Y:S01]  /*1f40*/  UMOV UR4, URZ ;  /* 0x000000ff00047c82 */ /* 0x000fe20008000000 */
[----:B------:R-:W-:Y:S01]  /*1f50*/  IADD3 R11, PT, PT, R10, 0x1000, R5 ;  /* 0x000010000a0b7810 */ /* 0x000fe20007ffe005 */
[----:B------:R-:W-:-:S02]  /*1f60*/  IMAD R4, R0, -0xe00, R7 ;  /* 0xfffff20000047824 */ /* 0x000fc400078e0207 */
[----:B------:R-:W-:-:S08]  /*1f70*/  IMAD.MOV.U32 R7, RZ, RZ, R10 ;  /* 0x000000ffff077224 */ /* 0x000fd000078e000a */
[----:B------:R-:W-:Y:S05]  /*1f80*/  @P0 BRA `(.L_x_361) ;  /* 0x0000000000b00947 */ /* 0x000fea0003800000 */
.L_x_362:
[----:B------:R-:W-:-:S05]  /*1f90*/  IADD3 R6, P0, PT, R5, R9, RZ ;  /* 0x0000000905067210 */ /* 0x000fca0007f1e0ff */
[----:B------:R-:W-:Y:S01]  /*1fa0*/  IMAD.X R13, RZ, RZ, RZ, P0 ;  /* 0x000000ffff0d7224 */ /* 0x000fe200000e06ff */
[----:B-1----:R-:W-:-:S04]  /*1fb0*/  LEA R12, P0, R6, UR8, 0x2 ;  /* 0x00000008060c7c11 */ /* 0x002fc8000f8010ff */
[----:B------:R-:W-:-:S05]  /*1fc0*/  LEA.HI.X R13, R6, UR9, R13, 0x2, P0 ;  /* 0x00000009060d7c11 */ /* 0x000fca00080f140d */
        /* <DEDUP_REMOVED lines=18> */
[----:B-1----:R-:W-:Y:S01]  /*20f0*/  IADD3 R12, P2, P3, R6, R3, R15 ;  /* 0x00000003060c7210 */ /* 0x002fe20007b5e00f */
[----:B0-----:R-:W-:Y:S01]  /*2100*/  IMAD.MOV.U32 R6, RZ, RZ, R8 ;  /* 0x000000ffff067224 */ /* 0x001fe200078e0008 */
[----:B------:R-:W-:-:S02]  /*2110*/  SEL R13, RZ, 0x1, P4 ;  /* 0x00000001ff0d7807 */ /* 0x000fc40002000000 */
[----:B------:R-:W-:Y:S02]  /*2120*/  SEL R3, RZ, 0x1, P5 ;  /* 0x00000001ff037807 */ /* 0x000fe40002800000 */
[----:B------:R-:W-:Y:S02]  /*2130*/  IADD3.X R26, PT, PT, RZ, R26, RZ, P0, P1 ;  /* 0x0000001aff1a7210 */ /* 0x000fe400007e24ff */
[----:B------:R-:W-:Y:S01]  /*2140*/  IADD3 R12, P5, P4, R3, R12, R13 ;  /* 0x0000000c030c7210 */ /* 0x000fe20007cbe00d */
[----:B------:R-:W-:Y:S01]  /*2150*/  IMAD.IADD R3, R6, 0x1, -R9 ;  /* 0x0000000106037824 */ /* 0x000fe200078e0a09 */
[----:B------:R-:W-:Y:S02]  /*2160*/  ISETP.NE.AND P6, PT, R19, RZ, PT ;  /* 0x000000ff1300720c */ /* 0x000fe40003fc5270 */
[----:B------:R-:W-:Y:S02]  /*2170*/  IADD3.X R26, PT, PT, RZ, R26, RZ, P2, P3 ;  /* 0x0000001aff1a7210 */ /* 0x000fe400017e64ff */
[----:B------:R-:W-:-:S02]  /*2180*/  ISETP.GE.U32.AND P0, PT, R3, R2, PT ;  /* 0x000000020300720c */ /* 0x000fc40003f06070 */
[----:B------:R-:W-:Y:S02]  /*2190*/  SEL R13, RZ, 0x1, P6 ;  /* 0x00000001ff0d7807 */ /* 0x000fe40003000000 */
[----:B------:R-:W-:Y:S02]  /*21a0*/  IADD3.X R26, PT, PT, RZ, R26, RZ, P5, P4 ;  /* 0x0000001aff1a7210 */ /* 0x000fe40002fe84ff */
[----:B------:R-:W-:-:S05]  /*21b0*/  IADD3 R3, P1, PT, R12, R13, RZ ;  /* 0x0000000d0c037210 */ /* 0x000fca0007f3e0ff */
[----:B------:R-:W-:Y:S02]  /*21c0*/  IMAD.X R26, RZ, RZ, R26, P1 ;  /* 0x000000ffff1a7224 */ /* 0x000fe400008e061a */
[----:B------:R-:W-:Y:S06]  /*21d0*/  @!P0 BRA `(.L_x_360) ;  /* 0x0000000c00c08947 */ /* 0x000fec0003800000 */
[C---:B------:R-:W-:Y:S01]  /*21e0*/  IMAD.IADD R9, R2.reuse, 0x1, R9 ;  /* 0x0000000102097824 */ /* 0x040fe200078e0209 */
[----:B------:R-:W-:Y:S01]  /*21f0*/  UIADD3 UR4, UPT, UPT, UR4, 0x1, URZ ;  /* 0x0000000104047890 */ /* 0x000fe2000fffe0ff */
[----:B------:R-:W-:Y:S02]  /*2200*/  IMAD.IADD R7, R2, 0x1, R7 ;  /* 0x0000000102077824 */ /* 0x000fe400078e0207 */
[----:B------:R-:W-:Y:S01]  /*2210*/  IMAD.IADD R4, R4, 0x1, -R2 ;  /* 0x0000000104047824 */ /* 0x000fe200078e0a02 */
[----:B------:R-:W-:Y:S01]  /*2220*/  ISETP.GT.U32.AND P0, PT, R9, R14, PT ;  /* 0x0000000e0900720c */ /* 0x000fe20003f04070 */
[----:B------:R-:W-:-:S12]  /*2230*/  IMAD.IADD R11, R2, 0x1, R11 ;  /* 0x00000001020b7824 */ /* 0x000fd800078e020b */
[----:B------:R-:W-:Y:S05]  /*2240*/  @!P0 BRA `(.L_x_362) ;  /* 0xfffffffc00508947 */ /* 0x000fea000383ffff */
.L_x_361:
[----:B------:R-:W-:Y:S01]  /*2250*/  IMAD.IADD R2, R6, 0x1, -R9 ;  /* 0x0000000106027824 */ /* 0x000fe200078e0a09 */
[----:B------:R-:W-:Y:S04]  /*2260*/  BSSY.RECONVERGENT B1, `(.L_x_360) ;  /* 0x00000e7000017945 */ /* 0x000fe80003800200 */
[----:B------:R-:W-:-:S04]  /*2270*/  ISETP.GE.AND P0, PT, R5, R2, PT ;  /* 0x000000020500720c */ /* 0x000fc80003f06270 */
[----:B------:R-:W-:-:S13]  /*2280*/  ISETP.GE.U32.OR P0, PT, R9, R6, P0 ;  /* 0x000000060900720c */ /* 0x000fda0000706470 */
[----:B------:R-:W-:Y:S05]  /*2290*/  @P0 BRA `(.L_x_363) ;  /* 0x0000000c008c0947 */ /* 0x000fea0003800000 */
[----:B------:R-:W2:Y:S01]  /*22a0*/  LDC R2, c[0x0][0x3b4] ;  /* 0x0000ed00ff027b82 */ /* 0x000ea20000000800 */
[----:B------:R-:W-:Y:S01]  /*22b0*/  LOP3.LUT R13, RZ, R5, RZ, 0x33, !PT ;  /* 0x00000005ff0d7212 */ /* 0x000fe200078e33ff */
[----:B------:R-:W-:Y:S03]  /*22c0*/  BSSY.RECONVERGENT B2, `(.L_x_364) ;  /* 0x0000075000027945 */ /* 0x000fe60003800200 */
[----:B------:R-:W-:Y:S01]  /*22d0*/  IADD3 R6, PT, PT, -R10, R6, R13 ;  /* 0x000000060a067210 */ /* 0x000fe20007ffe10d */
[----:B--2---:R-:W-:-:S04]  /*22e0*/  IMAD R13, R2, UR4, RZ ;  /* 0x00000004020d7c24 */ /* 0x004fc8000f8e02ff */
[----:B------:R-:W-:-:S05]  /*22f0*/  IMAD R6, R13, -0xe00, R6 ;  /* 0xfffff2000d067824 */ /* 0x000fca00078e0206 */
[C---:B------:R-:W-:Y:S02]  /*2300*/  ISETP.GE.U32.AND P0, PT, R6.reuse, 0x1e00, PT ;  /* 0x00001e000600780c */ /* 0x040fe40003f06070 */
[----:B0-----:R-:W-:Y:S01]  /*2310*/  LEA.HI R8, R6, 0x1, RZ, 0x17 ;  /* 0x0000000106087811 */ /* 0x001fe200078fb8ff */
[----:B------:R-:W-:-:S03]  /*2320*/  IMAD.MOV.U32 R6, RZ, RZ, R5 ;  /* 0x000000ffff067224 */ /* 0x000fc600078e0005 */
[----:B------:R-:W-:-:S07]  /*2330*/  LOP3.LUT R10, R8, 0xf, RZ, 0xc0, !PT ;  /* 0x0000000f080a7812 */ /* 0x000fce00078ec0ff */
[----:B------:R-:W-:Y:S05]  /*2340*/  @!P0 BRA `(.L_x_365) ;  /* 0x0000000400b08947 */ /* 0x000fea0003800000 */
[----:B------:R-:W0:Y:S01]  /*2350*/  LDC.64 R12, c[0x0][0x380] ;  /* 0x0000e000ff0c7b82 */ /* 0x000e220000000a00 */
[----:B------:R-:W-:Y:S01]  /*2360*/  LEA.HI R2, R4, 0x1, RZ, 0x17 ;  /* 0x0000000104027811 */ /* 0x000fe200078fb8ff */
[----:B------:R-:W-:Y:S01]  /*2370*/  BSSY.RECONVERGENT B3, `(.L_x_366) ;  /* 0x0000068000037945 */ /* 0x000fe20003800200 */
[----:B------:R-:W-:Y:S02]  /*2380*/  LOP3.LUT R6, R5, 0x1000, RZ, 0xfc, !PT ;  /* 0x0000100005067812 */ /* 0x000fe400078efcff */
[----:B------:R-:W-:-:S05]  /*2390*/  LOP3.LUT R2, R2, 0xfffff0, RZ, 0xc0, !PT ;  /* 0x00fffff002027812 */ /* 0x000fca00078ec0ff */
[----:B------:R-:W-:-:S07]  /*23a0*/  IMAD.MOV R2, RZ, RZ, -R2 ;  /* 0x000000ffff027224 */ /* 0x000fce00078e0a02 */
.L_x_367:
[C---:B------:R-:W-:Y:S02]  /*23b0*/  VIADD R19, R11.reuse, 0xfffff200 ;  /* 0xfffff2000b137836 */ /* 0x040fe40000000000 */
[----:B------:R-:W-:Y:S02]  /*23c0*/  VIADD R21, R11, 0xfffff000 ;  /* 0xfffff0000b157836 */ /* 0x000fe40000000000 */
[----:B0-----:R-:W-:-:S04]  /*23d0*/  IMAD.WIDE.U32 R18, R19, 0x4, R12 ;  /* 0x0000000413127825 */ /* 0x001fc800078e000c */
[--C-:B------:R-:W-:Y:S02]  /*23e0*/  IMAD.WIDE.U32 R20, R21, 0x4, R12.reuse ;  /* 0x0000000415147825 */ /* 0x100fe400078e000c */
[----:B------:R-:W2:Y:S02]  /*23f0*/  LDG.E R18, desc[UR6][R18.64] ;  /* 0x0000000612127981 */ /* 0x000ea4000c1e1900 */
[C---:B------:R-:W-:Y:S02]  /*2400*/  VIADD R15, R11.reuse, 0xfffff400 ;  /* 0xfffff4000b0f7836 */ /* 0x040fe40000000000 */
[----:B------:R-:W-:Y:S01]  /*2410*/  VIADD R25, R11, 0xfffff600 ;  /* 0xfffff6000b197836 */ /* 0x000fe20000000000 */
[----:B------:R-:W3:Y:S01]  /*2420*/  LDG.E R27, desc[UR6][R20.64] ;  /* 0x00000006141b7981 */ /* 0x000ee2000c1e1900 */
[----:B------:R-:W-:-:S04]  /*2430*/  IMAD.WIDE.U32 R14, R15, 0x4, R12 ;  /* 0x000000040f0e7825 */ /* 0x000fc800078e000c */
[----:B------:R-:W-:Y:S02]  /*2440*/  IMAD.WIDE.U32 R24, R25, 0x4, R12 ;  /* 0x0000000419187825 */ /* 0x000fe400078e000c */
[----:B------:R0:W4:Y:S04]  /*2450*/  LDG.E R14, desc[UR6][R14.64] ;  /* 0x000000060e0e7981 */ /* 0x000128000c1e1900 */
[----:B------:R5:W4:Y:S01]  /*2460*/  LDG.E R24, desc[UR6][R24.64] ;  /* 0x0000000618187981 */ /* 0x000b22000c1e1900 */
[----:B------:R-:W-:-:S04]  /*2470*/  VIADD R17, R11, 0xfffff800 ;  /* 0xfffff8000b117836 */ /* 0x000fc80000000000 */
[----:B------:R-:W-:-:S06]  /*2480*/  IMAD.WIDE.U32 R16, R17, 0x4, R12 ;  /* 0x0000000411107825 */ /* 0x000fcc00078e000c */
[----:B------:R1:W4:Y:S01]  /*2490*/  LDG.E R16, desc[UR6][R16.64] ;  /* 0x0000000610107981 */ /* 0x000322000c1e1900 */
[----:B------:R-:W-:-:S04]  /*24a0*/  VIADD R23, R11, 0xfffffa00 ;  /* 0xfffffa000b177836 */ /* 0x000fc80000000000 */
[----:B------:R-:W-:-:S04]  /*24b0*/  IMAD.WIDE.U32 R22, R23, 0x4, R12 ;  /* 0x0000000417167825 */ /* 0x000fc800078e000c */
[C---:B------:R-:W-:Y:S01]  /*24c0*/  VIADD R29, R11.reuse, 0xfffffc00 ;  /* 0xfffffc000b1d7836 */ /* 0x040fe20000000000 */
[----:B------:R1:W4:Y:S01]  /*24d0*/  LDG.E R19, desc[UR6][R22.64] ;  /* 0x0000000616137981 */ /* 0x000322000c1e1900 */
[----:B0-----:R-:W-:Y:S02]  /*24e0*/  VIADD R15, R11, 0xfffffe00 ;  /* 0xfffffe000b0f7836 */ /* 0x001fe40000000000 */
[----:B------:R-:W-:-:S04]  /*24f0*/  IMAD.WIDE.U32 R20, R29, 0x4, R12 ;  /* 0x000000041d147825 */ /* 0x000fc800078e000c */
[----:B------:R-:W-:Y:S01]  /*2500*/  VIADD R29, R11, 0x400 ;  /* 0x000004000b1d7836 */ /* 0x000fe20000000000 */
[----:B--2---:R-:W-:Y:S02]  /*2510*/  ISETP.NE.AND P1, PT, R18, RZ, PT ;  /* 0x000000ff1200720c */ /* 0x004fe40003f25270 */
[----:B------:R0:W2:Y:S01]  /*2520*/  LDG.E R18, desc[UR6][R20.64] ;  /* 0x0000000614127981 */ /* 0x0000a2000c1e1900 */
[----:B---3--:R-:W-:Y:S02]  /*2530*/  ISETP.NE.AND P0, PT, R27, RZ, PT ;  /* 0x000000ff1b00720c */ /* 0x008fe40003f05270 */
[----:B------:R-:W-:Y:S02]  /*2540*/  SEL R28, RZ, 0x1, P1 ;  /* 0x00000001ff1c7807 */ /* 0x000fe40000800000 */
[----:B-----5:R-:W-:Y:S02]  /*2550*/  SEL R25, RZ, 0x1, P0 ;  /* 0x00000001ff197807 */ /* 0x020fe40000000000 */
[----:B----4-:R-:W-:-:S02]  /*2560*/  ISETP.NE.AND P0, PT, R14, RZ, PT ;  /* 0x000000ff0e00720c */ /* 0x010fc40003f05270 */
[----:B------:R-:W-:Y:S02]  /*2570*/  ISETP.NE.AND P1, PT, R24, RZ, PT ;  /* 0x000000ff1800720c */ /* 0x000fe40003f25270 */
[----:B-1----:R-:W-:Y:S02]  /*2580*/  IADD3 R17, P3, P2, R28, R3, R25 ;  /* 0x000000031c117210 */ /* 0x002fe40007a7e019 */
[----:B------:R-:W-:Y:S02]  /*2590*/  SEL R22, RZ, 0x1, P0 ;  /* 0x00000001ff167807 */ /* 0x000fe40000000000 */
[----:B------:R-:W-:Y:S01]  /*25a0*/  SEL R25, RZ, 0x1, P1 ;  /* 0x00000001ff197807 */ /* 0x000fe20000800000 */
[----:B------:R-:W-:-:S03]  /*25b0*/  IMAD.WIDE.U32 R14, R15, 0x4, R12 ;  /* 0x000000040f0e7825 */ /* 0x000fc600078e000c */
[----:B------:R-:W-:Y:S01]  /*25c0*/  IADD3 R25, P4, P6, R25, R17, R22 ;  /* 0x0000001119197210 */ /* 0x000fe20007e9e016 */
[C---:B------:R-:W-:Y:S01]  /*25d0*/  VIADD R3, R11.reuse, 0x200 ;  /* 0x000002000b037836 */ /* 0x040fe20000000000 */
[----:B------:R1:W3:Y:S01]  /*25e0*/  LDG.E R27, desc[UR6][R14.64] ;  /* 0x000000060e1b7981 */ /* 0x0002e2000c1e1900 */
[C---:B------:R-:W-:Y:S02]  /*25f0*/  VIADD R17, R11.reuse, 0x600 ;  /* 0x000006000b117836 */ /* 0x040fe40000000000 */
[----:B------:R-:W-:-:S04]  /*2600*/  IMAD.WIDE.U32 R22, R11, 0x4, R12 ;  /* 0x000000040b167825 */ /* 0x000fc800078e000c */
[--C-:B0-----:R-:W-:Y:S02]  /*2610*/  IMAD.WIDE.U32 R20, R3, 0x4, R12.reuse ;  /* 0x0000000403147825 */ /* 0x101fe400078e000c */
[----:B------:R-:W4:Y:S02]  /*2620*/  LDG.E R3, desc[UR6][R22.64] ;  /* 0x0000000616037981 */ /* 0x000f24000c1e1900 */
[--C-:B------:R-:W-:Y:S02]  /*2630*/  IMAD.WIDE.U32 R28, R29, 0x4, R12.reuse ;  /* 0x000000041d1c7825 */ /* 0x100fe400078e000c */
[----:B------:R0:W5:Y:S02]  /*2640*/  LDG.E R24, desc[UR6][R20.64] ;  /* 0x0000000614187981 */ /* 0x000164000c1e1900 */
[--C-:B-1----:R-:W-:Y:S02]  /*2650*/  IMAD.WIDE.U32 R14, R17, 0x4, R12.reuse ;  /* 0x00000004110e7825 */ /* 0x102fe400078e000c */
[----:B------:R-:W5:Y:S02]  /*2660*/  LDG.E R28, desc[UR6][R28.64] ;  /* 0x000000061c1c7981 */ /* 0x000f64000c1e1900 */
[C---:B------:R-:W-:Y:S01]  /*2670*/  VIADD R17, R11.reuse, 0x800 ;  /* 0x000008000b117836 */ /* 0x040fe20000000000 */
[----:B------:R-:W-:Y:S01]  /*2680*/  ISETP.NE.AND P5, PT, R16, RZ, PT ;  /* 0x000000ff1000720c */ /* 0x000fe20003fa5270 */
[----:B0-----:R-:W-:Y:S01]  /*2690*/  VIADD R21, R11, 0xa00 ;  /* 0x00000a000b157836 */ /* 0x001fe20000000000 */
[----:B------:R0:W5:Y:S02]  /*26a0*/  LDG.E R29, desc[UR6][R14.64] ;  /* 0x000000060e1d7981 */ /* 0x000164000c1e1900 */
[----:B0-----:R-:W-:-:S04]  /*26b0*/  IMAD.WIDE.U32 R14, R17, 0x4, R12 ;  /* 0x00000004110e7825 */ /* 0x001fc800078e000c */
[--C-:B------:R-:W-:Y:S02]  /*26c0*/  IMAD.WIDE.U32 R16, R21, 0x4, R12.reuse ;  /* 0x0000000415107825 */ /* 0x100fe400078e000c */
[----:B------:R0:W5:Y:S02]  /*26d0*/  LDG.E R14, desc[UR6][R14.64] ;  /* 0x000000060e0e7981 */ /* 0x000164000c1e1900 */
[----:B------:R-:W-:Y:S02]  /*26e0*/  VIADD R21, R11, 0xc00 ;  /* 0x00000c000b157836 */ /* 0x000fe40000000000 */
[----:B------:R1:W5:Y:S02]  /*26f0*/  LDG.E R16, desc[UR6][R16.64] ;  /* 0x0000000610107981 */ /* 0x000364000c1e1900 */
[----:B------:R-:W-:-:S04]  /*2700*/  IMAD.WIDE.U32 R20, R21, 0x4, R12 ;  /* 0x0000000415147825 */ /* 0x000fc800078e000c */
[----:B------:R-:W-:Y:S02]  /*2710*/  VIADD R23, R11, 0xe00 ;  /* 0x00000e000b177836 */ /* 0x000fe40000000000 */
[----:B------:R-:W5:Y:S02]  /*2720*/  LDG.E R20, desc[UR6][R20.64] ;  /* 0x0000000614147981 */ /* 0x000f64000c1e1900 */
[----:B------:R-:W-:-:S06]  /*2730*/  IMAD.WIDE.U32 R22, R23, 0x4, R12 ;  /* 0x0000000417167825 */ /* 0x000fcc00078e000c */
[----:B------:R-:W5:Y:S01]  /*2740*/  LDG.E R22, desc[UR6][R22.64] ;  /* 0x0000000616167981 */ /* 0x000f62000c1e1900 */
[----:B------:R-:W-:Y:S02]  /*2750*/  ISETP.NE.AND P0, PT, R19, RZ, PT ;  /* 0x000000ff1300720c */ /* 0x000fe40003f05270 */
[----:B------:R-:W-:Y:S02]  /*2760*/  SEL R19, RZ, 0x1, P5 ;  /* 0x00000001ff137807 */ /* 0x000fe40002800000 */
[----:B------:R-:W-:Y:S02]  /*2770*/  IADD3.X R26, PT, PT, RZ, R26, RZ, P3, P2 ;  /* 0x0000001aff1a7210 */ /* 0x000fe40001fe44ff */
[----:B0-----:R-:W-:Y:S02]  /*2780*/  SEL R15, RZ, 0x1, P0 ;  /* 0x00000001ff0f7807 */ /* 0x001fe40000000000 */
[----:B------:R-:W-:Y:S01]  /*2790*/  IADD3.X R26, PT, PT, RZ, R26, RZ, P4, P6 ;  /* 0x0000001aff1a7210 */ /* 0x000fe200027ec4ff */
[----:B------:R-:W-:-:S02]  /*27a0*/  VIADD R2, R2, 0x10 ;  /* 0x0000001002027836 */ /* 0x000fc40000000000 */
[----:B------:R-:W-:Y:S02]  /*27b0*/  VIADD R6, R6, 0x2000 ;  /* 0x0000200006067836 */ /* 0x000fe40000000000 */
[----:B------:R-:W-:Y:S01]  /*27c0*/  VIADD R11, R11, 0x2000 ;  /* 0x000020000b0b7836 */ /* 0x000fe20000000000 */
[----:B--2---:R-:W-:-:S04]  /*27d0*/  ISETP.NE.AND P1, PT, R18, RZ, PT ;  /* 0x000000ff1200720c */ /* 0x004fc80003f25270 */
[----:B------:R-:W-:Y:S02]  /*27e0*/  SEL R18, RZ, 0x1, P1 ;  /* 0x00000001ff127807 */ /* 0x000fe40000800000 */
[----:B------:R-:W-:-:S04]  /*27f0*/  IADD3 R25, P1, P0, R15, R25, R19 ;  /* 0x000000190f197210 */ /* 0x000fc8000783e013 */
[----:B------:R-:W-:Y:S02]  /*2800*/  IADD3.X R26, PT, PT, RZ, R26, RZ, P1, P0 ;  /* 0x0000001aff1a7210 */ /* 0x000fe40000fe04ff */
[----:B---3--:R-:W-:-:S04]  /*2810*/  ISETP.NE.AND P5, PT, R27, RZ, PT ;  /* 0x000000ff1b00720c */ /* 0x008fc80003fa5270 */
[----:B-1----:R-:W-:Y:S02]  /*2820*/  SEL R17, RZ, 0x1, P5 ;  /* 0x00000001ff117807 */ /* 0x002fe40002800000 */
[----:B----4-:R-:W-:Y:S02]  /*2830*/  ISETP.NE.AND P5, PT, R3, RZ, PT ;  /* 0x000000ff0300720c */ /* 0x010fe40003fa5270 */
[----:B-----5:R-:W-:Y:S02]  /*2840*/  ISETP.NE.AND P6, PT, R24, RZ, PT ;  /* 0x000000ff1800720c */ /* 0x020fe40003fc5270 */
[----:B------:R-:W-:Y:S02]  /*2850*/  SEL R24, RZ, 0x1, P5 ;  /* 0x00000001ff187807 */ /* 0x000fe40002800000 */
[----:B------:R-:W-:Y:S02]  /*2860*/  ISETP.NE.AND P4, PT, R28, RZ, PT ;  /* 0x000000ff1c00720c */ /* 0x000fe40003f85270 */
[----:B------:R-:W-:-:S02]  /*2870*/  IADD3 R17, P3, P2, R17, R25, R18 ;  /* 0x0000001911117210 */ /* 0x000fc40007a7e012 */
[----:B------:R-:W-:Y:S02]  /*2880*/  SEL R15, RZ, 0x1, P6 ;  /* 0x00000001ff0f7807 */ /* 0x000fe40003000000 */
[----:B------:R-:W-:Y:S02]  /*2890*/  SEL R18, RZ, 0x1, P4 ;  /* 0x00000001ff127807 */ /* 0x000fe40002000000 */
[----:B------:R-:W-:-:S04]  /*28a0*/  ISETP.NE.AND P5, PT, R29, RZ, PT ;  /* 0x000000ff1d00720c */ /* 0x000fc80003fa5270 */
[----:B------:R-:W-:Y:S02]  /*28b0*/  SEL R3, RZ, 0x1, P5 ;  /* 0x00000001ff037807 */ /* 0x000fe40002800000 */
[----:B------:R-:W-:Y:S02]  /*28c0*/  IADD3 R15, P4, P5, R15, R17, R24 ;  /* 0x000000110f0f7210 */ /* 0x000fe40007d9e018 */
[----:B------:R-:W-:Y:S02]  /*28d0*/  IADD3.X R26, PT, PT, RZ, R26, RZ, P3, P2 ;  /* 0x0000001aff1a7210 */ /* 0x000fe40001fe44ff */
[----:B------:R-:W-:Y:S02]  /*28e0*/  ISETP.NE.AND P6, PT, R14, RZ, PT ;  /* 0x000000ff0e00720c */ /* 0x000fe40003fc5270 */
        /* <DEDUP_REMOVED lines=9> */
[----:B------:R-:W-:Y:S02]  /*2980*/  ISETP.NE.AND P2, PT, R22, RZ, PT ;  /* 0x000000ff1600720c */ /* 0x000fe40003f45270 */
[----:B------:R-:W-:Y:S02]  /*2990*/  IADD3.X R26, PT, PT, RZ, R26, RZ, P1, P6 ;  /* 0x0000001aff1a7210 */ /* 0x000fe40000fec4ff */
[----:B------:R-:W-:Y:S02]  /*29a0*/  SEL R3, RZ, 0x1, P2 ;  /* 0x00000001ff037807 */ /* 0x000fe40001000000 */
[----:B------:R-:W-:Y:S02]  /*29b0*/  IADD3.X R26, PT, PT, RZ, R26, RZ, P3, P4 ;  /* 0x0000001aff1a7210 */ /* 0x000fe40001fe84ff */
[----:B------:R-:W-:-:S04]  /*29c0*/  IADD3 R3, P1, P2, R3, R15, R14 ;  /* 0x0000000f03037210 */ /* 0x000fc80007a3e00e */
[----:B------:R-:W-:Y:S01]  /*29d0*/  IADD3.X R26, PT, PT, RZ, R26, RZ, P1, P2 ;  /* 0x0000001aff1a7210 */ /* 0x000fe20000fe44ff */
[----:B------:R-:W-:Y:S08]  /*29e0*/  @P0 BRA `(.L_x_367) ;  /* 0xfffffff800700947 */ /* 0x000ff0000383ffff */
[----:B------:R-:W-:Y:S05]  /*29f0*/  BSYNC.RECONVERGENT B3 ;  /* 0x0000000000037941 */ /* 0x000fea0003800200 */
.L_x_366:
[----:B------:R-:W-:-:S07]  /*2a00*/  VIADD R6, R6, 0xfffff000 ;  /* 0xfffff00006067836 */ /* 0x000fce0000000000 */
.L_x_365:
[----:B-1----:R-:W-:Y:S05]  /*2a10*/  BSYNC.RECONVERGENT B2 ;  /* 0x0000000000027941 */ /* 0x002fea0003800200 */
.L_x_364:
        /* <DEDUP_REMOVED lines=8> */
[----:B------:R-:W-:-:S04]  /*2aa0*/  IMAD.IADD R25, R6, 0x1, R9 ;  /* 0x0000000106197824 */ /* 0x000fc800078e0209 */
        /* <DEDUP_REMOVED lines=12> */
[----:B------:R1:W4:Y:S02]  /*2b70*/  LDG.E R12, desc[UR6][R12.64] ;  /* 0x000000060c0c7981 */ /* 0x000324000c1e1900 */
[----:B------:R-:W-:-:S02]  /*2b80*/  IMAD.WIDE.U32 R16, R17, 0x4, R10 ;  /* 0x0000000411107825 */ /* 0x000fc400078e000a */
[----:B------:R-:W5:Y:S02]  /*2b90*/  LDG.E R14, desc[UR6][R14.64] ;  /* 0x000000060e0e7981 */ /* 0x000f64000c1e1900 */
        /* <DEDUP_REMOVED lines=11> */
[----:B-1----:R-:W-:-:S02]  /*2c50*/  SEL R13, RZ, 0x1, P1 ;  /* 0x00000001ff0d7807 */ /* 0x002fc40000800000 */
[----:B------:R-:W-:Y:S02]  /*2c60*/  SEL R2, RZ, 0x1, P2 ;  /* 0x00000001ff027807 */ /* 0x000fe40001000000 */
[----:B----4-:R-:W-:Y:S02]  /*2c70*/  ISETP.NE.AND P1, PT, R12, RZ, PT ;  /* 0x000000ff0c00720c */ /* 0x010fe40003f25270 */
[----:B-----5:R-:W-:Y:S02]  /*2c80*/  ISETP.NE.AND P2, PT, R14, RZ, PT ;  /* 0x000000ff0e00720c */ /* 0x020fe40003f45270 */
[----:B------:R-:W-:Y:S02]  /*2c90*/  IADD3 R12, P5, P6, R2, R3, R13 ;  /* 0x00000003020c7210 */ /* 0x000fe40007ebe00d */
[----:B------:R-:W-:Y:S02]  /*2ca0*/  SEL R3, RZ, 0x1, P1 ;  /* 0x00000001ff037807 */ /* 0x000fe40000800000 */
[----:B------:R-:W-:-:S02]  /*2cb0*/  SEL R2, RZ, 0x1, P2 ;  /* 0x00000001ff027807 */ /* 0x000fc40001000000 */
[----:B------:R-:W-:Y:S02]  /*2cc0*/  ISETP.NE.AND P3, PT, R16, RZ, PT ;  /* 0x000000ff1000720c */ /* 0x000fe40003f65270 */
[----:B------:R-:W-:Y:S02]  /*2cd0*/  ISETP.NE.AND P4, PT, R18, RZ, PT ;  /* 0x000000ff1200720c */ /* 0x000fe40003f85270 */
[----:B0-----:R-:W-:Y:S02]  /*2ce0*/  IADD3 R11, P1, P2, R2, R12, R3 ;  /* 0x0000000c020b7210 */ /* 0x001fe40007a3e003 */
[----:B------:R-:W-:Y:S02]  /*2cf0*/  SEL R3, RZ, 0x1, P3 ;  /* 0x00000001ff037807 */ /* 0x000fe40001800000 */
[----:B------:R-:W-:Y:S02]  /*2d00*/  SEL R2, RZ, 0x1, P4 ;  /* 0x00000001ff027807 */ /* 0x000fe40002000000 */
        /* <DEDUP_REMOVED lines=10> */
.L_x_369:
[----:B------:R-:W-:Y:S05]  /*2db0*/  BSYNC.RECONVERGENT B2 ;  /* 0x0000000000027941 */ /* 0x000fea0003800200 */
.L_x_368:
[----:B------:R-:W-:Y:S05]  /*2dc0*/  @!P0 BRA `(.L_x_363) ;  /* 0x0000000000c08947 */ /* 0x000fea0003800000 */
[----:B------:R-:W-:Y:S01]  /*2dd0*/  ISETP.GE.U32.AND P1, PT, R23, 0x4, PT ;  /* 0x000000041700780c */ /* 0x000fe20003f26070 */
[----:B------:R-:W-:Y:S01]  /*2de0*/  BSSY.RECONVERGENT B2, `(.L_x_370) ;  /* 0x000001d000027945 */ /* 0x000fe20003800200 */
[----:B------:R-:W-:-:S11]  /*2df0*/  LOP3.LUT P0, RZ, R8, 0x3, RZ, 0xc0, !PT ;  /* 0x0000000308ff7812 */ /* 0x000fd6000780c0ff */
[----:B------:R-:W-:Y:S05]  /*2e00*/  @!P1 BRA `(.L_x_371) ;  /* 0x0000000000689947 */ /* 0x000fea0003800000 */
[----:B------:R-:W0:Y:S01]  /*2e10*/  LDC.64 R10, c[0x0][0x380] ;  /* 0x0000e000ff0a7b82 */ /* 0x000e220000000a00 */
[----:B------:R-:W-:-:S04]  /*2e20*/  IMAD.IADD R9, R6, 0x1, R9 ;  /* 0x0000000106097824 */ /* 0x000fc800078e0209 */
        /* <DEDUP_REMOVED lines=24> */
.L_x_371:
[----:B------:R-:W-:Y:S05]  /*2fb0*/  BSYNC.RECONVERGENT B2 ;  /* 0x0000000000027941 */ /* 0x000fea0003800200 */
.L_x_370:
[----:B------:R-:W-:Y:S05]  /*2fc0*/  @!P0 BRA `(.L_x_363) ;  /* 0x0000000000408947 */ /* 0x000fea0003800000 */
[----:B------:R-:W0:Y:S01]  /*2fd0*/  LDC.64 R8, c[0x0][0x380] ;  /* 0x0000e000ff087b82 */ /* 0x000e220000000a00 */
[----:B------:R-:W-:Y:S01]  /*2fe0*/  LOP3.LUT R2, R4, 0xffff, RZ, 0xc0, !PT ;  /* 0x0000ffff04027812 */ /* 0x000fe200078ec0ff */
[----:B------:R-:W-:-:S03]  /*2ff0*/  IMAD.IADD R11, R6, 0x1, R7 ;  /* 0x00000001060b7824 */ /* 0x000fc600078e0207 */
[----:B------:R-:W-:-:S04]  /*3000*/  LEA.HI R2, R2, 0x1, RZ, 0x17 ;  /* 0x0000000102027811 */ /* 0x000fc800078fb8ff */
[----:B------:R-:W-:-:S05]  /*3010*/  LOP3.LUT R2, R2, 0x3, RZ, 0xc0, !PT ;  /* 0x0000000302027812 */ /* 0x000fca00078ec0ff */
[----:B------:R-:W-:-:S07]  /*3020*/  IMAD.MOV R2, RZ, RZ, -R2 ;  /* 0x000000ffff027224 */ /* 0x000fce00078e0a02 */
.L_x_372:
        /* <DEDUP_REMOVED lines=10> */
.L_x_363:
[----:B-1----:R-:W-:Y:S05]  /*30d0*/  BSYNC.RECONVERGENT B1 ;  /* 0x0000000000017941 */ /* 0x002fea0003800200 */
.L_x_360:
[----:B0-----:R-:W0:Y:S01]  /*30e0*/  S2R R8, SR_LANEID ;  /* 0x0000000000087919 */ /* 0x001e220000000000 */
        /* <DEDUP_REMOVED lines=10> */
[----:B------:R-:W1:Y:S01]  /*3190*/  SHFL.DOWN PT, R4, R11, 0x2, 0x1f ;  /* 0x08401f000b047f89 */ /* 0x000e6200000e0000 */
[----:B0-----:R-:W-:-:S04]  /*31a0*/  SEL R2, R2, RZ, !P1 ;  /* 0x000000ff02027207 */ /* 0x001fc80004800000 */
[----:B------:R-:W-:Y:S02]  /*31b0*/  IADD3 R7, P0, PT, R2, R9, RZ ;  /* 0x0000000902077210 */ /* 0x000fe40007f1e0ff */
[----:B-1----:R-:W-:Y:S02]  /*31c0*/  SEL R4, R4, RZ, !P1 ;  /* 0x000000ff04047207 */ /* 0x002fe40004800000 */
[----:B------:R-:W-:Y:S01]  /*31d0*/  ISETP.GT.AND P1, PT, R8, 0x1b, PT ;  /* 0x0000001b0800780c */ /* 0x000fe20003f24270 */
[----:B------:R-:W0:Y:S02]  /*31e0*/  SHFL.DOWN PT, R2, R7, 0x4, 0x1f ;  /* 0x08801f0007027f89 */ /* 0x000e2400000e0000 */
[----:B------:R-:W-:Y:S02]  /*31f0*/  IMAD.X R4, R4, 0x1, R11, P0 ;  /* 0x0000000104047824 */ /* 0x000fe400000e060b */
[----:B------:R-:W1:Y:S03]  /*3200*/  @!P2 S2R R11, SR_CgaCtaId ;  /* 0x00000000000ba919 */ /* 0x000e660000008800 */
[----:B------:R-:W2:Y:S01]  /*3210*/  SHFL.DOWN PT, R3, R4, 0x4, 0x1f ;  /* 0x08801f0004037f89 */ /* 0x000ea200000e0000 */
[----:B0-----:R-:W-:-:S04]  /*3220*/  SEL R2, R2, RZ, !P1 ;  /* 0x000000ff02027207 */ /* 0x001fc80004800000 */
[----:B------:R-:W-:Y:S02]  /*3230*/  IADD3 R9, P0, PT, R2, R7, RZ ;  /* 0x0000000702097210 */ /* 0x000fe40007f1e0ff */
[----:B--2---:R-:W-:-:S03]  /*3240*/  SEL R3, R3, RZ, !P1 ;  /* 0x000000ff03037207 */ /* 0x004fc60004800000 */
[----:B------:R-:W0:Y:S01]  /*3250*/  SHFL.DOWN PT, R2, R9, 0x8, 0x1f ;  /* 0x09001f0009027f89 */ /* 0x000e2200000e0000 */
[----:B------:R-:W-:Y:S01]  /*3260*/  ISETP.GT.AND P1, PT, R8, 0x17, PT ;  /* 0x000000170800780c */ /* 0x000fe20003f24270 */
[----:B------:R-:W-:-:S05]  /*3270*/  IMAD.X R6, R3, 0x1, R4, P0 ;  /* 0x0000000103067824 */ /* 0x000fca00000e0604 */
[----:B------:R-:W2:Y:S01]  /*3280*/  SHFL.DOWN PT, R3, R6, 0x8, 0x1f ;  /* 0x09001f0006037f89 */ /* 0x000ea200000e0000 */
[----:B0-----:R-:W-:-:S04]  /*3290*/  SEL R2, R2, RZ, !P1 ;  /* 0x000000ff02027207 */ /* 0x001fc80004800000 */
[----:B------:R-:W-:Y:S02]  /*32a0*/  IADD3 R7, P0, PT, R2, R9, RZ ;  /* 0x0000000902077210 */ /* 0x000fe40007f1e0ff */
[----:B--2---:R-:W-:-:S03]  /*32b0*/  SEL R3, R3, RZ, !P1 ;  /* 0x000000ff03037207 */ /* 0x004fc60004800000 */
[----:B------:R-:W0:Y:S01]  /*32c0*/  SHFL.DOWN PT, R2, R7, 0x10, 0x1f ;  /* 0x0a001f0007027f89 */ /* 0x000e2200000e0000 */
[----:B------:R-:W-:Y:S02]  /*32d0*/  ISETP.GT.AND P1, PT, R8, 0xf, PT ;  /* 0x0000000f0800780c */ /* 0x000fe40003f24270 */
[----:B------:R-:W-:Y:S01]  /*32e0*/  @!P2 MOV R8, 0x400 ;  /* 0x000004000008a802 */ /* 0x000fe20000000f00 */
[----:B------:R-:W-:Y:S01]  /*32f0*/  IMAD.X R4, R3, 0x1, R6, P0 ;  /* 0x0000000103047824 */ /* 0x000fe200000e0606 */
[----:B------:R-:W-:Y:S02]  /*3300*/  @!P2 SHF.R.U32.HI R6, RZ, 0x2, R5 ;  /* 0x00000002ff06a819 */ /* 0x000fe40000011605 */
[----:B-1----:R-:W-:Y:S02]  /*3310*/  @!P2 LEA R11, R11, R8, 0x18 ;  /* 0x000000080b0ba211 */ /* 0x002fe400078ec0ff */
        /* <DEDUP_REMOVED lines=11> */
[----:B------:R-:W0:Y:S01]  /*33d0*/  S2UR UR5, SR_CgaCtaId ;  /* 0x00000000000579c3 */ /* 0x000e220000008800 */
[----:B------:R-:W-:Y:S02]  /*33e0*/  UMOV UR4, 0x400 ;  /* 0x0000040000047882 */ /* 0x000fe40000000000 */
[----:B0-----:R-:W-:-:S09]  /*33f0*/  ULEA UR4, UR5, UR4, 0x18 ;  /* 0x0000000405047291 */ /* 0x001fd2000f8ec0ff */
[----:B------:R-:W-:Y:S04]  /*3400*/  LDS.64 R8, [UR4+0x18] ;  /* 0x00001804ff087984 */ /* 0x000fe80008000a00 */
[----:B------:R-:W2:Y:S04]  /*3410*/  LDS.128 R24, [UR4+0x20] ;  /* 0x00002004ff187984 */ /* 0x000ea80008000c00 */
[----:B------:R-:W0:Y:S04]  /*3420*/  LDS.128 R4, [UR4+0x30] ;  /* 0x00003004ff047984 */ /* 0x000e280008000c00 */
[----:B------:R-:W1:Y:S04]  /*3430*/  LDS.128 R20, [UR4+0x40] ;  /* 0x00004004ff147984 */ /* 0x000e680008000c00 */
[----:B------:R-:W3:Y:S04]  /*3440*/  LDS.128 R16, [UR4+0x50] ;  /* 0x00005004ff107984 */ /* 0x000ee80008000c00 */
[----:B------:R-:W4:Y:S01]  /*3450*/  LDS.128 R12, [UR4+0x60] ;  /* 0x00006004ff0c7984 */ /* 0x000f220008000c00 */
[----:B--2---:R-:W-:-:S04]  /*3460*/  IADD3 R11, P1, P2, R24, R8, R2 ;  /* 0x00000008180b7210 */ /* 0x004fc80007a3e002 */
[----:B------:R-:W-:Y:S02]  /*3470*/  IADD3.X R25, PT, PT, R25, R9, R3, P1, P2 ;  /* 0x0000000919197210 */ /* 0x000fe40000fe4403 */
[----:B0-----:R-:W-:Y:S02]  /*3480*/  IADD3 R3, P1, P2, R4, R11, R26 ;  /* 0x0000000b04037210 */ /* 0x001fe40007a3e01a */
[----:B------:R-:W0:Y:S02]  /*3490*/  LDS.128 R8, [UR4+0x70] ;  /* 0x00007004ff087984 */ /* 0x000e240008000c00 */
[----:B------:R-:W-:Y:S02]  /*34a0*/  IADD3.X R5, PT, PT, R5, R25, R27, P1, P2 ;  /* 0x0000001905057210 */ /* 0x000fe40000fe441b */
[----:B------:R-:W2:Y:S01]  /*34b0*/  LDS.128 R24, [UR4+0x80] ;  /* 0x00008004ff187984 */ /* 0x000ea20008000c00 */
[----:B-1----:R-:W-:-:S04]  /*34c0*/  IADD3 R3, P1, P2, R20, R3, R6 ;  /* 0x0000000314037210 */ /* 0x002fc80007a3e006 */
[----:B---3--:R-:W-:Y:S02]  /*34d0*/  IADD3 R3, P3, P4, R16, R3, R22 ;  /* 0x0000000310037210 */ /* 0x008fe40007c7e016 */
[----:B------:R-:W-:Y:S02]  /*34e0*/  IADD3.X R7, PT, PT, R21, R5, R7, P1, P2 ;  /* 0x0000000515077210 */ /* 0x000fe40000fe4407 */
[----:B----4-:R-:W-:Y:S02]  /*34f0*/  IADD3 R3, P1, P2, R12, R3, R18 ;  /* 0x000000030c037210 */ /* 0x010fe40007a3e012 */
[----:B------:R-:W-:-:S04]  /*3500*/  IADD3.X R17, PT, PT, R17, R7, R23, P3, P4 ;  /* 0x0000000711117210 */ /* 0x000fc80001fe8417 */
[----:B------:R-:W-:Y:S02]  /*3510*/  IADD3.X R13, PT, PT, R13, R17, R19, P1, P2 ;  /* 0x000000110d0d7210 */ /* 0x000fe40000fe4413 */
[----:B0-----:R-:W-:-:S04]  /*3520*/  IADD3 R3, P3, P4, R8, R3, R14 ;  /* 0x0000000308037210 */ /* 0x001fc80007c7e00e */
[----:B--2---:R-:W-:Y:S02]  /*3530*/  IADD3 R3, P1, P2, R24, R3, R10 ;  /* 0x0000000318037210 */ /* 0x004fe40007a3e00a */
[----:B------:R-:W-:Y:S02]  /*3540*/  IADD3.X R9, PT, PT, R9, R13, R15, P3, P4 ;  /* 0x0000000d09097210 */ /* 0x000fe40001fe840f */
[----:B------:R-:W-:Y:S02]  /*3550*/  IADD3 R2, P3, PT, R3, R26, RZ ;  /* 0x0000001a03027210 */ /* 0x000fe40007f7e0ff */
[----:B------:R-:W-:-:S05]  /*3560*/  IADD3.X R3, PT, PT, R25, R9, R11, P1, P2 ;  /* 0x0000000919037210 */ /* 0x000fca0000fe440b */
[----:B------:R-:W-:-:S07]  /*3570*/  IMAD.X R3, R3, 0x1, R27, P3 ;  /* 0x0000000103037824 */ /* 0x000fce00018e061b */
.L_x_359:
[----:B------:R-:W-:Y:S05]  /*3580*/  BSYNC.RECONVERGENT B0 ;  /* 0x0000000000007941 */ /* 0x000fea0003800200 */
.L_x_343:
[----:B------:R-:W-:Y:S05]  /*3590*/  @P0 EXIT ;  /* 0x000000000000094d */ /* 0x000fea0003800000 */
[----:B------:R-:W3:Y:S02]  /*35a0*/  LDC.64 R4, c[0x0][0x390] ;  /* 0x0000e400ff047b82 */ /* 0x000ee40000000a00 */
[----:B---3--:R-:W-:-:S05]  /*35b0*/  IMAD.WIDE.U32 R4, R0, 0x8, R4 ;  /* 0x0000000800047825 */ /* 0x008fca00078e0004 */
[----:B------:R-:W-:Y:S01]  /*35c0*/  STG.E.64 desc[UR6][R4.64], R2 ;  /* 0x0000000204007986 */ /* 0x000fe2000c101b06 */
[----:B------:R-:W-:Y:S05]  /*35d0*/  EXIT ;  /* 0x000000000000794d */ /* 0x000fea0003800000 */
.L_x_373:
        /* <DEDUP_REMOVED lines=10> */
.L_x_1894:


//--------------------- .text._ZN3cub18CUB_300001_SM_10006detail6reduce28DeviceReduceSingleTileKernelINS2_10policy_hubIljN4cuda3std3__44plusIlEEE10Policy1000EN6thrust24THRUST_300001_SM_1000_NS18transform_iteratorI7is_zeroNSD_10device_ptrIiEEllEEPljS9_llNS7_10__identityEEEvT0_T1_T2_T3_T4_T6_ --------------------------
	.section	.text._ZN3cub18CUB_300001_SM_10006detail6reduce28DeviceReduceSingleTileKernelINS2_10policy_hubIljN4cuda3std3__44plusIlEEE10Policy1000EN6thrust24THRUST_300001_SM_1000_NS18transform_iteratorI7is_zeroNSD_10device_ptrIiEEllEEPljS9_llNS7_10__identityEEEvT0_T1_T2_T3_T4_T6_,"ax",@progbits
	.align	128
        .global         _ZN3cub18CUB_300001_SM_10006detail6reduce28DeviceReduceSingleTileKernelINS2_10policy_hubIljN4cuda3std3__44plusIlEEE10Policy1000EN6thrust24THRUST_300001_SM_1000_NS18transform_iteratorI7is_zeroNSD_10device_ptrIiEEllEEPljS9_llNS7_10__identityEEEvT0_T1_T2_T3_T4_T6_
        .type           _ZN3cub18CUB_300001_SM_10006detail6reduce28DeviceReduceSingleTileKernelINS2_10policy_hubIljN4cuda3std3__44plusIlEEE10Policy1000EN6thrust24THRUST_300001_SM_1000_NS18transform_iteratorI7is_zeroNSD_10device_ptrIiEEllEEPljS9_llNS7_10__identityEEEvT0_T1_T2_T3_T4_T6_,@function
        .size           _ZN3cub18CUB_300001_SM_10006detail6reduce28DeviceReduceSingleTileKernelINS2_10policy_hubIljN4cuda3std3__44plusIlEEE10Policy1000EN6thrust24THRUST_300001_SM_1000_NS18transform_iteratorI7is_zeroNSD_10device_ptrIiEEllEEPljS9_llNS7_10__identityEEEvT0_T1_T2_T3_T4_T6_,(.L_x_1895 - _ZN3cub18CUB_300001_SM_10006detail6reduce28DeviceReduceSingleTileKernelINS2_10policy_hubIljN4cuda3std3__44plusIlEEE10Policy1000EN6thrust24THRUST_300001_SM_1000_NS18transform_iteratorI7is_zeroNSD_10device_ptrIiEEllEEPljS9_llNS7_10__identityEEEvT0_T1_T2_T3_T4_T6_)
        .other          _ZN3cub18CUB_300001_SM_10006detail6reduce28DeviceReduceSingleTileKernelINS2_10policy_hubIljN4cuda3std3__44plusIlEEE10Policy1000EN6thrust24THRUST_300001_SM_1000_NS18transform_iteratorI7is_zeroNSD_10device_ptrIiEEllEEPljS9_llNS7_10__identityEEEvT0_T1_T2_T3_T4_T6_,@"STO_CUDA_ENTRY STV_DEFAULT"
_ZN3cub18CUB_300001_SM_10006detail6reduce28DeviceReduceSingleTileKernelINS2_10policy_hubIljN4cuda3std3__44plusIlEEE10Policy1000EN6thrust24THRUST_300001_SM_1000_NS18transform_iteratorI7is_zeroNSD_10device_ptrIiEEllEEPljS9_llNS7_10__identityEEEvT0_T1_T2_T3_T4_T6_:
.text._ZN3cub18CUB_300001_SM_10006detail6reduce28DeviceReduceSingleTileKernelINS2_10policy_hubIljN4cuda3std3__44plusIlEEE10Policy1000EN6thrust24THRUST_300001_SM_1000_NS18transform_iteratorI7is_zeroNSD_10device_ptrIiEEllEEPljS9_llNS7_10__identityEEEvT0_T1_T2_T3_T4_T6_:
        /* <DEDUP_REMOVED lines=13> */
.L_x_374:
[----:B------:R-:W-:Y:S01]  /*00d0*/  ISETP.GT.U32.AND P0, PT, R32, 0xdff, PT ;  /* 0x00000dff2000780c */ /* 0x000fe20003f04070 */
[----:B------:R-:W-:-:S12]  /*00e0*/  BSSY.RECONVERGENT B0, `(.L_x_375) ;  /* 0x0000301000007945 */ /* 0x000fd80003800200 */
[----:B------:R-:W-:Y:S05]  /*00f0*/  @P0 BRA `(.L_x_376) ;  /* 0x0000001800240947 */ /* 0x000fea0003800000 */
[----:B------:R-:W0:Y:S01]  /*0100*/  S2R R5, SR_TID.X ;  /* 0x0000000000057919 */ /* 0x000e220000002100 */
[----:B------:R-:W-:Y:S01]  /*0110*/  BSSY.RECONVERGENT B1, `(.L_x_377) ;  /* 0x000000d000017945 */ /* 0x000fe20003800200 */
[----:B------:R-:W-:Y:S02]  /*0120*/  IMAD.MOV.U32 R0, RZ, RZ, RZ ;  /* 0x000000ffff007224 */ /* 0x000fe400078e00ff */
[----:B------:R-:W-:Y:S01]  /*0130*/  IMAD.MOV.U32 R2, RZ, RZ, RZ ;  /* 0x000000ffff027224 */ /* 0x000fe200078e00ff */
        /* <DEDUP_REMOVED lines=10> */
.L_x_378:
[----:B------:R-:W-:Y:S05]  /*01e0*/  BSYNC.RECONVERGENT B1 ;  /* 0x0000000000017941 */ /* 0x000fea0003800200 */
.L_x_377:
        /* <DEDUP_REMOVED lines=17> */
.L_x_383:
        /* <DEDUP_REMOVED lines=70> */
.L_x_382:
[----:B------:R-:W-:Y:S05]  /*0760*/  BSYNC.RECONVERGENT B2 ;  /* 0x0000000000027941 */ /* 0x000fea0003800200 */
.L_x_381:
[----:B------:R-:W-:Y:S05]  /*0770*/  @!P0 BRA `(.L_x_380) ;  /* 0x0000000400448947 */ /* 0x000fea0003800000 */
[----:B------:R-:W-:Y:S01]  /*0780*/  ISETP.GE.U32.AND P1, PT, R24, 0x8, PT ;  /* 0x000000081800780c */ /* 0x000fe20003f26070 */
[----:B------:R-:W-:Y:S01]  /*0790*/  BSSY.RECONVERGENT B2, `(.L_x_384) ;  /* 0x0000027000027945 */ /* 0x000fe20003800200 */
[----:B------:R-:W-:-:S04]  /*07a0*/  LOP3.LUT R16, R4, 0x7, RZ, 0xc0, !PT ;  /* 0x0000000704107812 */ /* 0x000fc800078ec0ff */
[----:B------:R-:W-:-:S07]  /*07b0*/  ISETP.NE.AND P0, PT, R16, RZ, PT ;  /* 0x000000ff1000720c */ /* 0x000fce0003f05270 */
[----:B------:R-:W-:Y:S06]  /*07c0*/  @!P1 BRA `(.L_x_385) ;  /* 0x00000000008c9947 */ /* 0x000fec0003800000 */
        /* <DEDUP_REMOVED lines=22> */
[----:B0-----:R-:W-:Y:S02]  /*0930*/  IADD3 R6, P1, P2, R0, R8, R9 ;  /* 0x0000000800067210 */ /* 0x001fe40007a3e009 */
[----:B------:R-:W-:-:S02]  /*0940*/  SEL R7, RZ, 0x1, P3 ;  /* 0x00000001ff077807 */ /* 0x000fc40001800000 */
        /* <DEDUP_REMOVED lines=11> */
.L_x_385:
[----:B------:R-:W-:Y:S05]  /*0a00*/  BSYNC.RECONVERGENT B2 ;  /* 0x0000000000027941 */ /* 0x000fea0003800200 */
.L_x_384:
        /* <DEDUP_REMOVED lines=25> */
.L_x_387:
[----:B------:R-:W-:Y:S05]  /*0ba0*/  BSYNC.RECONVERGENT B2 ;  /* 0x0000000000027941 */ /* 0x000fea0003800200 */
.L_x_386:
[----:B------:R-:W-:Y:S05]  /*0bb0*/  @!P0 BRA `(.L_x_380) ;  /* 0x0000000000348947 */ /* 0x000fea0003800000 */
[----:B------:R-:W0:Y:S02]  /*0bc0*/  LDC.64 R6, c[0x0][0x380] ;  /* 0x0000e000ff067b82 */ /* 0x000e240000000a00 */
[----:B0-----:R-:W-:-:S04]  /*0bd0*/  IMAD.WIDE.U32 R6, R3, 0x4, R6 ;  /* 0x0000000403067825 */ /* 0x001fc800078e0006 */
[----:B------:R-:W-:-:S07]  /*0be0*/  IMAD.MOV R3, RZ, RZ, -R4 ;  /* 0x000000ffff037224 */ /* 0x000fce00078e0a04 */
.L_x_388:
        /* <DEDUP_REMOVED lines=10> */
.L_x_380:
[----:B------:R-:W-:Y:S05]  /*0c90*/  BSYNC.RECONVERGENT B1 ;  /* 0x0000000000017941 */ /* 0x000fea0003800200 */
.L_x_379:
        /* <DEDUP_REMOVED lines=77> */
.L_x_389:
        /* <DEDUP_REMOVED lines=26> */
[----:B------:R-:W-:Y:S01]  /*1310*/  VIADD R4, R3, 0x8 ;  /* 0x0000000803047836 */ /* 0x000fe20000000000 */
[----:B------:R-:W1:Y:S02]  /*1320*/  @!P2 S2R R11, SR_CgaCtaId ;  /* 0x00000000000ba919 */ /* 0x000e640000008800 */
        /* <DEDUP_REMOVED lines=12> */
[----:B------:R-:W-:Y:S02]  /*13f0*/  IMAD.X R7, R2, 0x1, R10, P1 ;  /* 0x0000000102077824 */ /* 0x000fe400008e060a */
[----:B------:R-:W-:Y:S01]  /*1400*/  VIADD R2, R3, 0x10 ;  /* 0x0000001003027836 */ /* 0x000fe20000000000 */
[----:B------:R-:W-:Y:S02]  /*1410*/  @!P2 SHF.R.U32.HI R3, RZ, 0x2, R5 ;  /* 0x00000002ff03a819 */ /* 0x000fe40000011605 */
[----:B------:R-:W2:Y:S02]  /*1420*/  SHFL.DOWN PT, R4, R7, 0x10, R9 ;  /* 0x0a00000007047989 */ /* 0x000ea400000e0009 */
[----:B------:R-:W-:Y:S02]  /*1430*/  ISETP.GT.AND P0, PT, R2, R9, PT ;  /* 0x000000090200720c */ /* 0x000fe40003f04270 */
[----:B------:R-:W-:-:S04]  /*1440*/  @!P2 MOV R2, 0x400 ;  /* 0x000004000002a802 */ /* 0x000fc80000000f00 */
[----:B-1----:R-:W-:Y:S02]  /*1450*/  @!P2 LEA R11, R11, R2, 0x18 ;  /* 0x000000020b0ba211 */ /* 0x002fe400078ec0ff */
[----:B0-----:R-:W-:-:S04]  /*1460*/  SEL R0, R0, RZ, !P0 ;  /* 0x000000ff00007207 */ /* 0x001fc80004000000 */
[----:B------:R-:W-:Y:S02]  /*1470*/  IADD3 R2, P1, PT, R0, R6, RZ ;  /* 0x0000000600027210 */ /* 0x000fe40007f3e0ff */
[----:B------:R-:W-:Y:S02]  /*1480*/  @!P2 LOP3.LUT R0, R3, 0xf8, RZ, 0xc0, !PT ;  /* 0x000000f80300a812 */ /* 0x000fe400078ec0ff */
[----:B--2---:R-:W-:Y:S02]  /*1490*/  SEL R4, R4, RZ, !P0 ;  /* 0x000000ff04047207 */ /* 0x004fe40004000000 */
[----:B------:R-:W-:Y:S01]  /*14a0*/  ISETP.NE.AND P0, PT, R5, RZ, PT ;  /* 0x000000ff0500720c */ /* 0x000fe20003f05270 */
[----:B------:R-:W-:Y:S02]  /*14b0*/  @!P2 IMAD.IADD R11, R0, 0x1, R11 ;  /* 0x00000001000ba824 */ /* 0x000fe400078e020b */
        /* <DEDUP_REMOVED lines=9> */
[----:B------:R-:W-:Y:S01]  /*1550*/  ISETP.GT.U32.AND P6, PT, R32, 0x1a0, PT ;  /* 0x000001a02000780c */ /* 0x000fe20003fc4070 */
[----:B-1----:R-:W-:-:S09]  /*1560*/  ULEA UR4, UR5, UR4, 0x18 ;  /* 0x0000000405047291 */ /* 0x002fd2000f8ec0ff */
[----:B------:R-:W1:Y:S04]  /*1570*/  LDS.64 R24, [UR4+0x18] ;  /* 0x00001804ff187984 */ /* 0x000e680008000a00 */
[----:B------:R-:W2:Y:S04]  /*1580*/  LDS.128 R4, [UR4+0x20] ;  /* 0x00002004ff047984 */ /* 0x000ea80008000c00 */
[----:B0-----:R-:W0:Y:S04]  /*1590*/  LDS.128 R8, [UR4+0x30] ;  /* 0x00003004ff087984 */ /* 0x001e280008000c00 */
[----:B------:R-:W3:Y:S04]  /*15a0*/  LDS.128 R12, [UR4+0x40] ;  /* 0x00004004ff0c7984 */ /* 0x000ee80008000c00 */
[----:B------:R-:W4:Y:S04]  /*15b0*/  LDS.128 R16, [UR4+0x50] ;  /* 0x00005004ff107984 */ /* 0x000f280008000c00 */
[----:B------:R-:W5:Y:S01]  /*15c0*/  LDS.128 R20, [UR4+0x60] ;  /* 0x00006004ff147984 */ /* 0x000f620008000c00 */
[----:B-1----:R-:W-:-:S02]  /*15d0*/  SEL R28, R24, RZ, P1 ;  /* 0x000000ff181c7207 */ /* 0x002fc40000800000 */
[----:B------:R-:W-:Y:S02]  /*15e0*/  SEL R0, R25, RZ, P1 ;  /* 0x000000ff19007207 */ /* 0x000fe40000800000 */
[----:B--2---:R-:W-:Y:S01]  /*15f0*/  SEL R33, R4, RZ, P2 ;  /* 0x000000ff04217207 */ /* 0x004fe20001000000 */
[----:B------:R-:W1:Y:S01]  /*1600*/  LDS.128 R24, [UR4+0x70] ;  /* 0x00007004ff187984 */ /* 0x000e620008000c00 */
[----:B------:R-:W-:Y:S02]  /*1610*/  SEL R4, R5, RZ, P2 ;  /* 0x000000ff05047207 */ /* 0x000fe40001000000 */
[----:B------:R-:W-:Y:S02]  /*1620*/  IADD3 R33, P3, P4, R33, R28, R2 ;  /* 0x0000001c21217210 */ /* 0x000fe40007c7e002 */
[----:B------:R-:W2:Y:S01]  /*1630*/  LDS.128 R28, [UR4+0x80] ;  /* 0x00008004ff1c7984 */ /* 0x000ea20008000c00 */
[C---:B------:R-:W-:Y:S02]  /*1640*/  ISETP.GT.U32.AND P1, PT, R32.reuse, 0x60, PT ;  /* 0x000000602000780c */ /* 0x040fe40003f24070 */
[----:B------:R-:W-:-:S02]  /*1650*/  ISETP.GT.U32.AND P2, PT, R32, 0x80, PT ;  /* 0x000000802000780c */ /* 0x000fc40003f44070 */
[----:B------:R-:W-:Y:S02]  /*1660*/  SEL R5, R6, RZ, P1 ;  /* 0x000000ff06057207 */ /* 0x000fe40000800000 */
[----:B0-----:R-:W-:Y:S02]  /*1670*/  SEL R2, R8, RZ, P2 ;  /* 0x000000ff08027207 */ /* 0x001fe40001000000 */
[----:B------:R-:W-:Y:S02]  /*1680*/  IADD3.X R0, PT, PT, R4, R0, R3, P3, P4 ;  /* 0x0000000004007210 */ /* 0x000fe40001fe8403 */
[----:B------:R-:W-:Y:S02]  /*1690*/  SEL R7, R7, RZ, P1 ;  /* 0x000000ff07077207 */ /* 0x000fe40000800000 */
[----:B------:R-:W-:Y:S02]  /*16a0*/  SEL R4, R9, RZ, P2 ;  /* 0x000000ff09047207 */ /* 0x000fe40001000000 */
[----:B------:R-:W-:-:S02]  /*16b0*/  IADD3 R2, P3, P4, R2, R33, R5 ;  /* 0x0000002102027210 */ /* 0x000fc40007c7e005 */
[C---:B------:R-:W-:Y:S02]  /*16c0*/  ISETP.GT.U32.AND P1, PT, R32.reuse, 0xa0, PT ;  /* 0x000000a02000780c */ /* 0x040fe40003f24070 */
[----:B------:R-:W-:Y:S02]  /*16d0*/  ISETP.GT.U32.AND P2, PT, R32, 0xc0, PT ;  /* 0x000000c02000780c */ /* 0x000fe40003f44070 */
[----:B------:R-:W-:Y:S02]  /*16e0*/  IADD3.X R4, PT, PT, R4, R0, R7, P3, P4 ;  /* 0x0000000004047210 */ /* 0x000fe40001fe8407 */
[----:B------:R-:W-:Y:S02]  /*16f0*/  SEL R3, R10, RZ, P1 ;  /* 0x000000ff0a037207 */ /* 0x000fe40000800000 */
[----:B---3--:R-:W-:Y:S02]  /*1700*/  SEL R0, R12, RZ, P2 ;  /* 0x000000ff0c007207 */ /* 0x008fe40001000000 */
[----:B------:R-:W-:-:S02]  /*1710*/  SEL R10, R11, RZ, P1 ;  /* 0x000000ff0b0a7207 */ /* 0x000fc40000800000 */
[----:B------:R-:W-:Y:S02]  /*1720*/  ISETP.GT.U32.AND P1, PT, R32, 0xe0, PT ;  /* 0x000000e02000780c */ /* 0x000fe40003f24070 */
[----:B------:R-:W-:Y:S02]  /*1730*/  SEL R5, R13, RZ, P2 ;  /* 0x000000ff0d057207 */ /* 0x000fe40001000000 */
[----:B------:R-:W-:Y:S02]  /*1740*/  IADD3 R0, P3, P4, R0, R2, R3 ;  /* 0x0000000200007210 */ /* 0x000fe40007c7e003 */
[----:B------:R-:W-:Y:S02]  /*1750*/  ISETP.GT.U32.AND P2, PT, R32, 0x100, PT ;  /* 0x000001002000780c */ /* 0x000fe40003f44070 */
[----:B------:R-:W-:Y:S02]  /*1760*/  SEL R3, R14, RZ, P1 ;  /* 0x000000ff0e037207 */ /* 0x000fe40000800000 */
[----:B------:R-:W-:-:S02]  /*1770*/  SEL R15, R15, RZ, P1 ;  /* 0x000000ff0f0f7207 */ /* 0x000fc40000800000 */
[----:B------:R-:W-:Y:S02]  /*1780*/  ISETP.GT.U32.AND P1, PT, R32, 0x120, PT ;  /* 0x000001202000780c */ /* 0x000fe40003f24070 */
[----:B------:R-:W-:Y:S02]  /*1790*/  IADD3.X R5, PT, PT, R5, R4, R10, P3, P4 ;  /* 0x0000000405057210 */ /* 0x000fe40001fe840a */
[----:B----4-:R-:W-:Y:S02]  /*17a0*/  SEL R2, R16, RZ, P2 ;  /* 0x000000ff10027207 */ /* 0x010fe40001000000 */
[----:B------:R-:W-:Y:S02]  /*17b0*/  SEL R4, R17, RZ, P2 ;  /* 0x000000ff11047207 */ /* 0x000fe40001000000 */
[----:B------:R-:W-:Y:S02]  /*17c0*/  ISETP.GT.U32.AND P2, PT, R32, 0x140, PT ;  /* 0x000001402000780c */ /* 0x000fe40003f44070 */
[----:B------:R-:W-:-:S02]  /*17d0*/  SEL R7, R18, RZ, P1 ;  /* 0x000000ff12077207 */ /* 0x000fc40000800000 */
[----:B------:R-:W-:Y:S02]  /*17e0*/  SEL R18, R19, RZ, P1 ;  /* 0x000000ff13127207 */ /* 0x000fe40000800000 */
[----:B------:R-:W-:Y:S02]  /*17f0*/  IADD3 R2, P3, P4, R2, R0, R3 ;  /* 0x0000000002027210 */ /* 0x000fe40007c7e003 */
[----:B------:R-:W-:Y:S02]  /*1800*/  ISETP.GT.U32.AND P1, PT, R32, 0x160, PT ;  /* 0x000001602000780c */ /* 0x000fe40003f24070 */
[----:B-----5:R-:W-:Y:S02]  /*1810*/  SEL R0, R20, RZ, P2 ;  /* 0x000000ff14007207 */ /* 0x020fe40001000000 */
[----:B------:R-:W-:Y:S02]  /*1820*/  IADD3.X R4, PT, PT, R4, R5, R15, P3, P4 ;  /* 0x0000000504047210 */ /* 0x000fe40001fe840f */
[----:B------:R-:W-:-:S02]  /*1830*/  SEL R3, R22, RZ, P1 ;  /* 0x000000ff16037207 */ /* 0x000fc40000800000 */
[----:B------:R-:W-:Y:S02]  /*1840*/  SEL R23, R23, RZ, P1 ;  /* 0x000000ff17177207 */ /* 0x000fe40000800000 */
[----:B------:R-:W-:Y:S02]  /*1850*/  SEL R5, R21, RZ, P2 ;  /* 0x000000ff15057207 */ /* 0x000fe40001000000 */
[----:B------:R-:W-:Y:S02]  /*1860*/  IADD3 R0, P1, P3, R0, R2, R7 ;  /* 0x0000000200007210 */ /* 0x000fe40007b3e007 */
[----:B-1----:R-:W-:Y:S02]  /*1870*/  SEL R2, R24, RZ, P5 ;  /* 0x000000ff18027207 */ /* 0x002fe40002800000 */
[----:B------:R-:W-:Y:S02]  /*1880*/  ISETP.GT.U32.AND P2, PT, R32, 0x1c0, PT ;  /* 0x000001c02000780c */ /* 0x000fe40003f44070 */
[----:B------:R-:W-:-:S02]  /*1890*/  IADD3.X R5, PT, PT, R5, R4, R18, P1, P3 ;  /* 0x0000000405057210 */ /* 0x000fc40000fe6412 */
[----:B------:R-:W-:Y:S02]  /*18a0*/  IADD3 R2, P3, P4, R2, R0, R3 ;  /* 0x0000000002027210 */ /* 0x000fe40007c7e003 */
[----:B------:R-:W-:Y:S02]  /*18b0*/  SEL R0, R26, RZ, P6 ;  /* 0x000000ff1a007207 */ /* 0x000fe40003000000 */
[----:B--2---:R-:W-:Y:S02]  /*18c0*/  SEL R3, R28, RZ, P2 ;  /* 0x000000ff1c037207 */ /* 0x004fe40001000000 */
[----:B------:R-:W-:Y:S02]  /*18d0*/  ISETP.GT.U32.AND P1, PT, R32, 0x1e0, PT ;  /* 0x000001e02000780c */ /* 0x000fe40003f24070 */
        /* <DEDUP_REMOVED lines=11> */
.L_x_376:
        /* <DEDUP_REMOVED lines=10> */
[----:B------:R-:W-:Y:S01]  /*1a30*/  IMAD.MOV.U32 R17, RZ, RZ, 0xe00 ;  /* 0x00000e00ff117424 */ /* 0x000fe200078e00ff */
[----:B--2---:R-:W-:-:S02]  /*1a40*/  ISETP.NE.AND P0, PT, R10, RZ, PT ;  /* 0x000000ff0a00720c */ /* 0x004fc40003f05270 */
[----:B---3--:R-:W-:Y:S02]  /*1a50*/  ISETP.NE.AND P1, PT, R4, RZ, PT ;  /* 0x000000ff0400720c */ /* 0x008fe40003f25270 */
[----:B----4-:R-:W-:Y:S02]  /*1a60*/  ISETP.NE.AND P2, PT, R5, RZ, PT ;  /* 0x000000ff0500720c */ /* 0x010fe40003f45270 */
[----:B------:R-:W-:Y:S02]  /*1a70*/  SEL R5, RZ, 0x1, P0 ;  /* 0x00000001ff057807 */ /* 0x000fe40000000000 */
[----:B------:R-:W-:Y:S02]  /*1a80*/  SEL R4, RZ, 0x1, P1 ;  /* 0x00000001ff047807 */ /* 0x000fe40000800000 */
[----:B------:R-:W-:Y:S02]  /*1a90*/  SEL R25, RZ, 0x1, P2 ;  /* 0x00000001ff197807 */ /* 0x000fe40001000000 */
[----:B-----5:R-:W-:Y:S01]  /*1aa0*/  ISETP.NE.AND P2, PT, R6, RZ, PT ;  /* 0x000000ff0600720c */ /* 0x020fe20003f45270 */
[----:B------:R-:W-:Y:S01]  /*1ab0*/  VIADD R6, R32, 0xfffff200 ;  /* 0xfffff20020067836 */ /* 0x000fe20000000000 */
[----:B------:R-:W-:-:S02]  /*1ac0*/  IADD3 R25, P0, P1, R25, R4, R5 ;  /* 0x0000000419197210 */ /* 0x000fc4000791e005 */
[----:B------:R-:W-:Y:S02]  /*1ad0*/  ISETP.NE.AND P3, PT, R7, RZ, PT ;  /* 0x000000ff0700720c */ /* 0x000fe40003f65270 */
[----:B------:R-:W-:Y:S02]  /*1ae0*/  IADD3.X R27, PT, PT, RZ, RZ, RZ, P0, P1 ;  /* 0x000000ffff1b7210 */ /* 0x000fe400007e24ff */
[----:B------:R-:W-:Y:S02]  /*1af0*/  ISETP.GE.U32.AND P0, PT, R6, 0xe00, PT ;  /* 0x00000e000600780c */ /* 0x000fe40003f06070 */
[----:B------:R-:W-:Y:S02]  /*1b00*/  SEL R5, RZ, 0x1, P2 ;  /* 0x00000001ff057807 */ /* 0x000fe40001000000 */
[----:B------:R-:W-:Y:S02]  /*1b10*/  SEL R4, RZ, 0x1, P3 ;  /* 0x00000001ff047807 */ /* 0x000fe40001800000 */
[----:B------:R-:W-:-:S02]  /*1b20*/  ISETP.NE.AND P4, PT, R8, RZ, PT ;  /* 0x000000ff0800720c */ /* 0x000fc40003f85270 */
[----:B------:R-:W-:Y:S02]  /*1b30*/  ISETP.NE.AND P5, PT, R9, RZ, PT ;  /* 0x000000ff0900720c */ /* 0x000fe40003fa5270 */
[----:B------:R-:W-:Y:S02]  /*1b40*/  IADD3 R25, P2, P3, R4, R25, R5 ;  /* 0x0000001904197210 */ /* 0x000fe40007b5e005 */
[----:B------:R-:W-:Y:S02]  /*1b50*/  SEL R5, RZ, 0x1, P4 ;  /* 0x00000001ff057807 */ /* 0x000fe40002000000 */
[----:B------:R-:W-:Y:S02]  /*1b60*/  SEL R4, RZ, 0x1, P5 ;  /* 0x00000001ff047807 */ /* 0x000fe40002800000 */
[----:B------:R-:W-:Y:S02]  /*1b70*/  IADD3.X R27, PT, PT, RZ, R27, RZ, P2, P3 ;  /* 0x0000001bff1b7210 */ /* 0x000fe400017e64ff */
[----:B------:R-:W-:-:S04]  /*1b80*/  IADD3 R25, P1, P4, R4, R25, R5 ;  /* 0x0000001904197210 */ /* 0x000fc80007c3e005 */
[----:B------:R-:W-:Y:S01]  /*1b90*/  IADD3.X R27, PT, PT, RZ, R27, RZ, P1, P4 ;  /* 0x0000001bff1b7210 */ /* 0x000fe20000fe84ff */
[----:B------:R-:W-:Y:S08]  /*1ba0*/  @!P0 BRA `(.L_x_391) ;  /* 0x0000000000988947 */ /* 0x000ff00003800000 */
[----:B------:R-:W0:Y:S01]  /*1bb0*/  LDC R32, c[0x0][0x398] ;  /* 0x0000e600ff207b82 */ /* 0x000e220000000800 */
[----:B------:R-:W-:-:S07]  /*1bc0*/  IMAD.MOV.U32 R17, RZ, RZ, 0xe00 ;  /* 0x00000e00ff117424 */ /* 0x000fce00078e00ff */
.L_x_393:
[----:B------:R-:W-:-:S05]  /*1bd0*/  IMAD.WIDE.U32 R4, R17, 0x4, R2 ;  /* 0x0000000411047825 */ /* 0x000fca00078e0002 */
        /* <DEDUP_REMOVED lines=19> */
[----:B-1----:R-:W-:-:S02]  /*1d10*/  SEL R5, RZ, 0x1, P4 ;  /* 0x00000001ff057807 */ /* 0x002fc40002000000 */
[----:B------:R-:W-:Y:S02]  /*1d20*/  SEL R4, RZ, 0x1, P5 ;  /* 0x00000001ff047807 */ /* 0x000fe40002800000 */
[----:B------:R-:W-:Y:S02]  /*1d30*/  IADD3.X R27, PT, PT, RZ, R27, RZ, P0, P1 ;  /* 0x0000001bff1b7210 */ /* 0x000fe400007e24ff */
[----:B------:R-:W-:Y:S01]  /*1d40*/  IADD3 R25, P5, P4, R4, R25, R5 ;  /* 0x0000001904197210 */ /* 0x000fe20007cbe005 */
[----:B0-----:R-:W-:Y:S01]  /*1d50*/  IMAD.IADD R5, R32, 0x1, -R17 ;  /* 0x0000000120057824 */ /* 0x001fe200078e0a11 */
[----:B------:R-:W-:Y:S02]  /*1d60*/  ISETP.NE.AND P6, PT, R12, RZ, PT ;  /* 0x000000ff0c00720c */ /* 0x000fe40003fc5270 */
[----:B------:R-:W-:Y:S02]  /*1d70*/  IADD3.X R27, PT, PT, RZ, R27, RZ, P2, P3 ;  /* 0x0000001bff1b7210 */ /* 0x000fe400017e64ff */
[----:B------:R-:W-:-:S02]  /*1d80*/  ISETP.GE.U32.AND P0, PT, R5, 0xe00, PT ;  /* 0x00000e000500780c */ /* 0x000fc40003f06070 */
[----:B------:R-:W-:Y:S02]  /*1d90*/  SEL R4, RZ, 0x1, P6 ;  /* 0x00000001ff047807 */ /* 0x000fe40003000000 */
[----:B------:R-:W-:Y:S02]  /*1da0*/  IADD3.X R27, PT, PT, RZ, R27, RZ, P5, P4 ;  /* 0x0000001bff1b7210 */ /* 0x000fe40002fe84ff */
[----:B------:R-:W-:-:S05]  /*1db0*/  IADD3 R25, P1, PT, R25, R4, RZ ;  /* 0x0000000419197210 */ /* 0x000fca0007f3e0ff */
[----:B------:R-:W-:Y:S02]  /*1dc0*/  IMAD.X R27, RZ, RZ, R27, P1 ;  /* 0x000000ffff1b7224 */ /* 0x000fe400008e061b */
[----:B------:R-:W-:Y:S06]  /*1dd0*/  @!P0 BRA `(.L_x_392) ;  /* 0x0000000c009c8947 */ /* 0x000fec0003800000 */
[----:B------:R-:W-:-:S05]  /*1de0*/  VIADD R17, R17, 0xe00 ;  /* 0x00000e0011117836 */ /* 0x000fca0000000000 */
[----:B------:R-:W-:-:S13]  /*1df0*/  ISETP.GT.U32.AND P0, PT, R17, R6, PT ;  /* 0x000000061100720c */ /* 0x000fda0003f04070 */
[----:B------:R-:W-:Y:S05]  /*1e00*/  @!P0 BRA `(.L_x_393) ;  /* 0xfffffffc00708947 */ /* 0x000fea000383ffff */
.L_x_391:
[----:B------:R-:W-:Y:S01]  /*1e10*/  IMAD.IADD R3, R32, 0x1, -R17 ;  /* 0x0000000120037824 */ /* 0x000fe200078e0a11 */
[----:B------:R-:W-:Y:S04]  /*1e20*/  BSSY.RECONVERGENT B1, `(.L_x_392) ;  /* 0x00000e2000017945 */ /* 0x000fe80003800200 */
[----:B------:R-:W-:-:S04]  /*1e30*/  ISETP.GE.AND P0, PT, R0, R3, PT ;  /* 0x000000030000720c */ /* 0x000fc80003f06270 */
[----:B------:R-:W-:-:S13]  /*1e40*/  ISETP.GE.U32.OR P0, PT, R17, R32, P0 ;  /* 0x000000201100720c */ /* 0x000fda0000706470 */
[----:B------:R-:W-:Y:S05]  /*1e50*/  @P0 BRA `(.L_x_394) ;  /* 0x0000000c00780947 */ /* 0x000fea0003800000 */
[----:B------:R-:W-:Y:S01]  /*1e60*/  LOP3.LUT R2, RZ, R0, RZ, 0x33, !PT ;  /* 0x00000000ff027212 */ /* 0x000fe200078e33ff */
[----:B------:R-:W-:Y:S01]  /*1e70*/  BSSY.RECONVERGENT B2, `(.L_x_395) ;  /* 0x0000073000027945 */ /* 0x000fe20003800200 */
[----:B------:R-:W-:Y:S02]  /*1e80*/  IMAD.MOV.U32 R20, RZ, RZ, R0 ;  /* 0x000000ffff147224 */ /* 0x000fe400078e0000 */
[----:B------:R-:W-:-:S04]  /*1e90*/  IADD3 R2, PT, PT, -R17, R32, R2 ;  /* 0x0000002011027210 */ /* 0x000fc80007ffe102 */
[C---:B------:R-:W-:Y:S02]  /*1ea0*/  ISETP.GE.U32.AND P0, PT, R2.reuse, 0x1e00, PT ;  /* 0x00001e000200780c */ /* 0x040fe40003f06070 */
[----:B------:R-:W-:-:S04]  /*1eb0*/  LEA.HI R19, R2, 0x1, RZ, 0x17 ;  /* 0x0000000102137811 */ /* 0x000fc800078fb8ff */
[----:B------:R-:W-:-:S07]  /*1ec0*/  LOP3.LUT R32, R19, 0xf, RZ, 0xc0, !PT ;  /* 0x0000000f13207812 */ /* 0x000fce00078ec0ff */
[----:B------:R-:W-:Y:S05]  /*1ed0*/  @!P0 BRA `(.L_x_396) ;  /* 0x0000000400b08947 */ /* 0x000fea0003800000 */
[----:B------:R-:W0:Y:S01]  /*1ee0*/  LDC.64 R2, c[0x0][0x380] ;  /* 0x0000e000ff027b82 */ /* 0x000e220000000a00 */
[----:B------:R-:W-:Y:S01]  /*1ef0*/  LOP3.LUT R16, R19, 0xfffff0, RZ, 0xc0, !PT ;  /* 0x00fffff013107812 */ /* 0x000fe200078ec0ff */
[----:B------:R-:W-:Y:S01]  /*1f00*/  BSSY.RECONVERGENT B3, `(.L_x_397) ;  /* 0x0000068000037945 */ /* 0x000fe20003800200 */
[C---:B------:R-:W-:Y:S01]  /*1f10*/  LOP3.LUT R20, R0.reuse, 0x1000, RZ, 0xfc, !PT ;  /* 0x0000100000147812 */ /* 0x040fe200078efcff */
[----:B------:R-:W-:Y:S02]  /*1f20*/  IMAD.IADD R21, R0, 0x1, R17 ;  /* 0x0000000100157824 */ /* 0x000fe400078e0211 */
[----:B------:R-:W-:-:S07]  /*1f30*/  IMAD.MOV R16, RZ, RZ, -R16 ;  /* 0x000000ffff107224 */ /* 0x000fce00078e0a10 */
.L_x_398:
[C---:B------:R-:W-:Y:S02]  /*1f40*/  VIADD R13, R21.reuse, 0x200 ;  /* 0x00000200150d7836 */ /* 0x040fe40000000000 */
[----:B0-----:R-:W-:-:S04]  /*1f50*/  IMAD.WIDE.U32 R8, R21, 0x4, R2 ;  /* 0x0000000415087825 */ /* 0x001fc800078e0002 */
[----:B------:R-:W-:Y:S01]  /*1f60*/  IMAD.WIDE.U32 R12, R13, 0x4, R2 ;  /* 0x000000040d0c7825 */ /* 0x000fe200078e0002 */
[----:B------:R0:W2:Y:S03]  /*1f70*/  LDG.E R24, desc[UR6][R8.64] ;  /* 0x0000000608187981 */ /* 0x0000a6000c1e1900 */
[C---:B------:R-:W-:Y:S01]  /*1f80*/  VIADD R15, R21.reuse, 0x400 ;  /* 0x00000400150f7836 */ /* 0x040fe20000000000 */
[----:B------:R1:W3:Y:S01]  /*1f90*/  LDG.E R23, desc[UR6][R12.64] ;  /* 0x000000060c177981 */ /* 0x0002e2000c1e1900 */
[C---:B------:R-:W-:Y:S02]  /*1fa0*/  VIADD R31, R21.reuse, 0x600 ;  /* 0x00000600151f7836 */ /* 0x040fe40000000000 */
[C---:B------:R-:W-:Y:S02]  /*1fb0*/  VIADD R5, R21.reuse, 0xa00 ;  /* 0x00000a0015057836 */ /* 0x040fe40000000000 */
[----:B0-----:R-:W-:-:S02]  /*1fc0*/  VIADD R9, R21, 0xe00 ;  /* 0x00000e0015097836 */ /* 0x001fc40000000000 */
[----:B------:R-:W-:-:S04]  /*1fd0*/  IMAD.WIDE.U32 R14, R15, 0x4, R2 ;  /* 0x000000040f0e7825 */ /* 0x000fc800078e0002 */
[--C-:B------:R-:W-:Y:S01]  /*1fe0*/  IMAD.WIDE.U32 R30, R31, 0x4, R2.reuse ;  /* 0x000000041f1e7825 */ /* 0x100fe200078e0002 */
[----:B------:R0:W4:Y:S03]  /*1ff0*/  LDG.E R26, desc[UR6][R14.64] ;  /* 0x000000060e1a7981 */ /* 0x000126000c1e1900 */
[----:B------:R-:W-:Y:S01]  /*2000*/  VIADD R7, R21, 0x800 ;  /* 0x0000080015077836 */ /* 0x000fe20000000000 */
[----:B------:R5:W4:Y:S01]  /*2010*/  LDG.E R22, desc[UR6][R30.64] ;  /* 0x000000061e167981 */ /* 0x000b22000c1e1900 */
[----:B------:R-:W-:-:S04]  /*2020*/  IMAD.WIDE.U32 R4, R5, 0x4, R2 ;  /* 0x0000000405047825 */ /* 0x000fc800078e0002 */
[--C-:B-1----:R-:W-:Y:S01]  /*2030*/  IMAD.WIDE.U32 R12, R9, 0x4, R2.reuse ;  /* 0x00000004090c7825 */ /* 0x102fe200078e0002 */
[----:B------:R1:W4:Y:S03]  /*2040*/  LDG.E R28, desc[UR6][R4.64] ;  /* 0x00000006041c7981 */ /* 0x000326000c1e1900 */
[C---:B------:R-:W-:Y:S01]  /*2050*/  VIADD R9, R21.reuse, 0x1000 ;  /* 0x0000100015097836 */ /* 0x040fe20000000000 */
[----:B------:R-:W4:Y:S01]  /*2060*/  LDG.E R33, desc[UR6][R12.64] ;  /* 0x000000060c217981 */ /* 0x000f22000c1e1900 */
[----:B------:R-:W-:Y:S02]  /*2070*/  VIADD R11, R21, 0xc00 ;  /* 0x00000c00150b7836 */ /* 0x000fe40000000000 */
[----:B------:R-:W-:-:S04]  /*2080*/  IMAD.WIDE.U32 R6, R7, 0x4, R2 ;  /* 0x0000000407067825 */ /* 0x000fc800078e0002 */
[--C-:B0-----:R-:W-:Y:S01]  /*2090*/  IMAD.WIDE.U32 R14, R9, 0x4, R2.reuse ;  /* 0x00000004090e7825 */ /* 0x101fe200078e0002 */
[----:B------:R0:W4:Y:S03]  /*20a0*/  LDG.E R18, desc[UR6][R6.64] ;  /* 0x0000000606127981 */ /* 0x000126000c1e1900 */
[----:B------:R-:W-:Y:S01]  /*20b0*/  IMAD.WIDE.U32 R10, R11, 0x4, R2 ;  /* 0x000000040b0a7825 */ /* 0x000fe200078e0002 */
[----:B------:R-:W4:Y:S03]  /*20c0*/  LDG.E R34, desc[UR6][R14.64] ;  /* 0x000000060e227981 */ /* 0x000f26000c1e1900 */
[C---:B------:R-:W-:Y:S01]  /*20d0*/  VIADD R9, R21.reuse, 0x1200 ;  /* 0x0000120015097836 */ /* 0x040fe20000000000 */
[----:B------:R0:W4:Y:S01]  /*20e0*/  LDG.E R29, desc[UR6][R10.64] ;  /* 0x000000060a1d7981 */ /* 0x000122000c1e1900 */
[----:B-----5:R-:W-:-:S02]  /*20f0*/  VIADD R31, R21, 0x1400 ;  /* 0x00001400151f7836 */ /* 0x020fc40000000000 */
[----:B------:R-:W-:Y:S02]  /*2100*/  VIADD R35, R21, 0x1600 ;  /* 0x0000160015237836 */ /* 0x000fe40000000000 */
[----:B-1----:R-:W-:-:S04]  /*2110*/  IMAD.WIDE.U32 R4, R9, 0x4, R2 ;  /* 0x0000000409047825 */ /* 0x002fc800078e0002 */
[----:B------:R-:W-:Y:S02]  /*2120*/  VIADD R37, R21, 0x1800 ;  /* 0x0000180015257836 */ /* 0x000fe40000000000 */
[--C-:B0-----:R-:W-:Y:S01]  /*2130*/  IMAD.WIDE.U32 R6, R31, 0x4, R2.reuse ;  /* 0x000000041f067825 */ /* 0x101fe200078e0002 */
[----:B------:R0:W5:Y:S03]  /*2140*/  LDG.E R4, desc[UR6][R4.64] ;  /* 0x0000000604047981 */ /* 0x000166000c1e1900 */
[----:B------:R-:W-:Y:S02]  /*2150*/  IMAD.WIDE.U32 R8, R35, 0x4, R2 ;  /* 0x0000000423087825 */ /* 0x000fe400078e0002 */
[----:B------:R1:W5:Y:S02]  /*2160*/  LDG.E R6, desc[UR6][R6.64] ;  /* 0x0000000606067981 */ /* 0x000364000c1e1900 */
[----:B------:R-:W-:-:S02]  /*2170*/  VIADD R31, R21, 0x1a00 ;  /* 0x00001a00151f7836 */ /* 0x000fc40000000000 */
[--C-:B------:R-:W-:Y:S01]  /*2180*/  IMAD.WIDE.U32 R10, R37, 0x4, R2.reuse ;  /* 0x00000004250a7825 */ /* 0x100fe200078e0002 */
[----:B------:R1:W5:Y:S03]  /*2190*/  LDG.E R8, desc[UR6][R8.64] ;  /* 0x0000000608087981 */ /* 0x000366000c1e1900 */
[--C-:B------:R-:W-:Y:S02]  /*21a0*/  IMAD.WIDE.U32 R30, R31, 0x4, R2.reuse ;  /* 0x000000041f1e7825 */ /* 0x100fe400078e0002 */
[----:B------:R-:W5:Y:S02]  /*21b0*/  LDG.E R10, desc[UR6][R10.64] ;  /* 0x000000060a0a7981 */ /* 0x000f64000c1e1900 */
[----:B------:R-:W-:Y:S02]  /*21c0*/  VIADD R13, R21, 0x1c00 ;  /* 0x00001c00150d7836 */ /* 0x000fe40000000000 */
[----:B------:R-:W5:Y:S02]  /*21d0*/  LDG.E R30, desc[UR6][R30.64] ;  /* 0x000000061e1e7981 */ /* 0x000f64000c1e1900 */
[----:B------:R-:W-:-:S04]  /*21e0*/  IMAD.WIDE.U32 R12, R13, 0x4, R2 ;  /* 0x000000040d0c7825 */ /* 0x000fc800078e0002 */
[----:B------:R-:W-:Y:S02]  /*21f0*/  VIADD R15, R21, 0x1e00 ;  /* 0x00001e00150f7836 */ /* 0x000fe40000000000 */
[----:B------:R-:W5:Y:S02]  /*2200*/  LDG.E R12, desc[UR6][R12.64] ;  /* 0x000000060c0c7981 */ /* 0x000f64000c1e1900 */
[----:B------:R-:W-:-:S06]  /*2210*/  IMAD.WIDE.U32 R14, R15, 0x4, R2 ;  /* 0x000000040f0e7825 */ /* 0x000fcc00078e0002 */
[----:B------:R-:W5:Y:S01]  /*2220*/  LDG.E R14, desc[UR6][R14.64] ;  /* 0x000000060e0e7981 */ /* 0x000f62000c1e1900 */
[----:B------:R-:W-:Y:S02]  /*2230*/  VIADD R16, R16, 0x10 ;  /* 0x0000001010107836 */ /* 0x000fe40000000000 */
[----:B------:R-:W-:Y:S02]  /*2240*/  VIADD R20, R20, 0x2000 ;  /* 0x0000200014147836 */ /* 0x000fe40000000000 */
[----:B------:R-:W-:Y:S01]  /*2250*/  VIADD R21, R21, 0x2000 ;  /* 0x0000200015157836 */ /* 0x000fe20000000000 */
[----:B--2---:R-:W-:Y:S02]  /*2260*/  ISETP.NE.AND P0, PT, R24, RZ, PT ;  /* 0x000000ff1800720c */ /* 0x004fe40003f05270 */
[----:B---3--:R-:W-:Y:S02]  /*2270*/  ISETP.NE.AND P1, PT, R23, RZ, PT ;  /* 0x000000ff1700720c */ /* 0x008fe40003f25270 */
[----:B0-----:R-:W-:-:S02]  /*2280*/  SEL R5, RZ, 0x1, P0 ;  /* 0x00000001ff057807 */ /* 0x001fc40000000000 */
[----:B------:R-:W-:-:S04]  /*2290*/  SEL R24, RZ, 0x1, P1 ;  /* 0x00000001ff187807 */ /* 0x000fc80000800000 */
[----:B------:R-:W-:Y:S02]  /*22a0*/  IADD3 R25, P3, P2, R24, R25, R5 ;  /* 0x0000001918197210 */ /* 0x000fe40007a7e005 */
[----:B----4-:R-:W-:Y:S02]  /*22b0*/  ISETP.NE.AND P0, PT, R26, RZ, PT ;  /* 0x000000ff1a00720c */ /* 0x010fe40003f05270 */
[----:B------:R-:W-:Y:S02]  /*22c0*/  ISETP.NE.AND P1, PT, R22, RZ, PT ;  /* 0x000000ff1600720c */ /* 0x000fe40003f25270 */
[----:B------:R-:W-:Y:S02]  /*22d0*/  SEL R22, RZ, 0x1, P0 ;  /* 0x00000001ff167807 */ /* 0x000fe40000000000 */
[----:B------:R-:W-:Y:S02]  /*22e0*/  ISETP.NE.AND P5, PT, R28, RZ, PT ;  /* 0x000000ff1c00720c */ /* 0x000fe40003fa5270 */
[----:B-1----:R-:W-:-:S02]  /*22f0*/  SEL R7, RZ, 0x1, P1 ;  /* 0x00000001ff077807 */ /* 0x002fc40000800000 */
[----:B------:R-:W-:Y:S02]  /*2300*/  SEL R5, RZ, 0x1, P5 ;  /* 0x00000001ff057807 */ /* 0x000fe40002800000 */
[----:B------:R-:W-:Y:S02]  /*2310*/  ISETP.NE.AND P5, PT, R33, RZ, PT ;  /* 0x000000ff2100720c */ /* 0x000fe40003fa5270 */
[----:B------:R-:W-:Y:S02]  /*2320*/  IADD3 R7, P4, P6, R7, R25, R22 ;  /* 0x0000001907077210 */ /* 0x000fe40007e9e016 */
[----:B------:R-:W-:Y:S02]  /*2330*/  ISETP.NE.AND P1, PT, R18, RZ, PT ;  /* 0x000000ff1200720c */ /* 0x000fe40003f25270 */
[----:B------:R-:W-:Y:S02]  /*2340*/  IADD3.X R27, PT, PT, RZ, R27, RZ, P3, P2 ;  /* 0x0000001bff1b7210 */ /* 0x000fe40001fe44ff */
[----:B------:R-:W-:-:S02]  /*2350*/  SEL R22, RZ, 0x1, P1 ;  /* 0x00000001ff167807 */ /* 0x000fc40000800000 */
[----:B------:R-:W-:Y:S02]  /*2360*/  SEL R9, RZ, 0x1, P5 ;  /* 0x00000001ff097807 */ /* 0x000fe40002800000 */
[----:B------:R-:W-:Y:S02]  /*2370*/  ISETP.NE.AND P0, PT, R29, RZ, PT ;  /* 0x000000ff1d00720c */ /* 0x000fe40003f05270 */
[----:B------:R-:W-:Y:S02]  /*2380*/  ISETP.NE.AND P5, PT, R34, RZ, PT ;  /* 0x000000ff2200720c */ /* 0x000fe40003fa5270 */
[----:B------:R-:W-:Y:S02]  /*2390*/  SEL R18, RZ, 0x1, P0 ;  /* 0x00000001ff127807 */ /* 0x000fe40000000000 */
[----:B------:R-:W-:Y:S02]  /*23a0*/  IADD3.X R27, PT, PT, RZ, R27, RZ, P4, P6 ;  /* 0x0000001bff1b7210 */ /* 0x000fe400027ec4ff */
[----:B------:R-:W-:-:S02]  /*23b0*/  IADD3 R5, P1, P0, R5, R7, R22 ;  /* 0x0000000705057210 */ /* 0x000fc4000783e016 */
[----:B-----5:R-:W-:Y:S02]  /*23c0*/  ISETP.NE.AND P6, PT, R4, RZ, PT ;  /* 0x000000ff0400720c */ /* 0x020fe40003fc5270 */
[----:B------:R-:W-:Y:S02]  /*23d0*/  SEL R4, RZ, 0x1, P5 ;  /* 0x00000001ff047807 */ /* 0x000fe40002800000 */
[----:B------:R-:W-:Y:S02]  /*23e0*/  IADD3 R9, P3, P2, R9, R5, R18 ;  /* 0x0000000509097210 */ /* 0x000fe40007a7e012 */
[----:B------:R-:W-:Y:S02]  /*23f0*/  ISETP.NE.AND P4, PT, R6, RZ, PT ;  /* 0x000000ff0600720c */ /* 0x000fe40003f85270 */
[----:B------:R-:W-:Y:S02]  /*2400*/  SEL R7, RZ, 0x1, P6 ;  /* 0x00000001ff077807 */ /* 0x000fe40003000000 */
[----:B------:R-:W-:-:S02]  /*2410*/  ISETP.NE.AND P5, PT, R8, RZ, PT ;  /* 0x000000ff0800720c */ /* 0x000fc40003fa5270 */
[----:B------:R-:W-:Y:S02]  /*2420*/  SEL R5, RZ, 0x1, P4 ;  /* 0x00000001ff057807 */ /* 0x000fe40002000000 */
[----:B------:R-:W-:Y:S02]  /*2430*/  SEL R6, RZ, 0x1, P5 ;  /* 0x00000001ff067807 */ /* 0x000fe40002800000 */
[----:B------:R-:W-:Y:S02]  /*2440*/  ISETP.NE.AND P6, PT, R10, RZ, PT ;  /* 0x000000ff0a00720c */ /* 0x000fe40003fc5270 */
[----:B------:R-:W-:Y:S02]  /*2450*/  IADD3 R7, P4, P5, R7, R9, R4 ;  /* 0x0000000907077210 */ /* 0x000fe40007d9e004 */
[----:B------:R-:W-:Y:S02]  /*2460*/  IADD3.X R27, PT, PT, RZ, R27, RZ, P1, P0 ;  /* 0x0000001bff1b7210 */ /* 0x000fe40000fe04ff */
[----:B------:R-:W-:-:S02]  /*2470*/  ISETP.NE.AND P0, PT, R30, RZ, PT ;  /* 0x000000ff1e00720c */ /* 0x000fc40003f05270 */
[----:B------:R-:W-:Y:S02]  /*2480*/  SEL R4, RZ, 0x1, P6 ;  /* 0x00000001ff047807 */ /* 0x000fe40003000000 */
[----:B------:R-:W-:Y:S02]  /*2490*/  IADD3 R6, P1, P6, R6, R7, R5 ;  /* 0x0000000706067210 */ /* 0x000fe40007e3e005 */
[----:B------:R-:W-:Y:S02]  /*24a0*/  IADD3.X R27, PT, PT, RZ, R27, RZ, P3, P2 ;  /* 0x0000001bff1b7210 */ /* 0x000fe40001fe44ff */
[----:B------:R-:W-:Y:S02]  /*24b0*/  SEL R5, RZ, 0x1, P0 ;  /* 0x00000001ff057807 */ /* 0x000fe40000000000 */
[----:B------:R-:W-:Y:S02]  /*24c0*/  ISETP.NE.AND P0, PT, R12, RZ, PT ;  /* 0x000000ff0c00720c */ /* 0x000fe40003f05270 */
[----:B------:R-:W-:-:S02]  /*24d0*/  IADD3.X R27, PT, PT, RZ, R27, RZ, P4, P5 ;  /* 0x0000001bff1b7210 */ /* 0x000fc400027ea4ff */
[----:B------:R-:W-:Y:S02]  /*24e0*/  IADD3 R5, P3, P4, R5, R6, R4 ;  /* 0x0000000605057210 */ /* 0x000fe40007c7e004 */
[----:B------:R-:W-:Y:S02]  /*24f0*/  SEL R4, RZ, 0x1, P0 ;  /* 0x00000001ff047807 */ /* 0x000fe40000000000 */
[----:B------:R-:W-:Y:S02]  /*2500*/  ISETP.NE.AND P0, PT, R16, RZ, PT ;  /* 0x000000ff1000720c */ /* 0x000fe40003f05270 */
[----:B------:R-:W-:Y:S02]  /*2510*/  ISETP.NE.AND P2, PT, R14, RZ, PT ;  /* 0x000000ff0e00720c */ /* 0x000fe40003f45270 */
[----:B------:R-:W-:Y:S02]  /*2520*/  IADD3.X R27, PT, PT, RZ, R27, RZ, P1, P6 ;  /* 0x0000001bff1b7210 */ /* 0x000fe40000fec4ff */
[----:B------:R-:W-:-:S02]  /*2530*/  SEL R25, RZ, 0x1, P2 ;  /* 0x00000001ff197807 */ /* 0x000fc40001000000 */
[----:B------:R-:W-:Y:S02]  /*2540*/  IADD3.X R27, PT, PT, RZ, R27, RZ, P3, P4 ;  /* 0x0000001bff1b7210 */ /* 0x000fe40001fe84ff */
[----:B------:R-:W-:-:S04]  /*2550*/  IADD3 R25, P1, P2, R25, R5, R4 ;  /* 0x0000000519197210 */ /* 0x000fc80007a3e004 */
[----:B------:R-:W-:Y:S01]  /*2560*/  IADD3.X R27, PT, PT, RZ, R27, RZ, P1, P2 ;  /* 0x0000001bff1b7210 */ /* 0x000fe20000fe44ff */
[----:B------:R-:W-:Y:S08]  /*2570*/  @P0 BRA `(.L_x_398) ;  /* 0xfffffff800700947 */ /* 0x000ff0000383ffff */
[----:B------:R-:W-:Y:S05]  /*2580*/  BSYNC.RECONVERGENT B3 ;  /* 0x0000000000037941 */ /* 0x000fea0003800200 */
.L_x_397:
[----:B------:R-:W-:-:S07]  /*2590*/  VIADD R20, R20, 0xfffff000 ;  /* 0xfffff00014147836 */ /* 0x000fce0000000000 */
.L_x_396:
[----:B------:R-:W-:Y:S05]  /*25a0*/  BSYNC.RECONVERGENT B2 ;  /* 0x0000000000027941 */ /* 0x000fea0003800200 */
.L_x_395:
        /* <DEDUP_REMOVED lines=14> */
[----:B0-----:R-:W-:-:S04]  /*2690*/  IMAD.WIDE.U32 R4, R21, 0x4, R2 ;  /* 0x0000000415047825 */ /* 0x001fc800078e0002 */
[--C-:B------:R-:W-:Y:S02]  /*26a0*/  IMAD.WIDE.U32 R6, R7, 0x4, R2.reuse ;  /* 0x0000000407067825 */ /* 0x100fe400078e0002 */
[----:B------:R-:W2:Y:S02]  /*26b0*/  LDG.E R4, desc[UR6][R4.64] ;  /* 0x0000000604047981 */ /* 0x000ea4000c1e1900 */
[--C-:B------:R-:W-:Y:S02]  /*26c0*/  IMAD.WIDE.U32 R8, R9, 0x4, R2.reuse ;  /* 0x0000000409087825 */ /* 0x100fe400078e0002 */
[----:B------:R0:W3:Y:S02]  /*26d0*/  LDG.E R16, desc[UR6][R6.64] ;  /* 0x0000000606107981 */ /* 0x0000e4000c1e1900 */
[--C-:B------:R-:W-:Y:S02]  /*26e0*/  IMAD.WIDE.U32 R10, R11, 0x4, R2.reuse ;  /* 0x000000040b0a7825 */ /* 0x100fe400078e0002 */
[----:B------:R-:W4:Y:S02]  /*26f0*/  LDG.E R8, desc[UR6][R8.64] ;  /* 0x0000000608087981 */ /* 0x000f24000c1e1900 */
[----:B------:R-:W-:-:S02]  /*2700*/  IMAD.WIDE.U32 R12, R13, 0x4, R2 ;  /* 0x000000040d0c7825 */ /* 0x000fc400078e0002 */
[----:B------:R-:W5:Y:S02]  /*2710*/  LDG.E R10, desc[UR6][R10.64] ;  /* 0x000000060a0a7981 */ /* 0x000f64000c1e1900 */
[--C-:B------:R-:W-:Y:S02]  /*2720*/  IMAD.WIDE.U32 R14, R15, 0x4, R2.reuse ;  /* 0x000000040f0e7825 */ /* 0x100fe400078e0002 */
[----:B------:R-:W5:Y:S02]  /*2730*/  LDG.E R12, desc[UR6][R12.64] ;  /* 0x000000060c0c7981 */ /* 0x000f64000c1e1900 */
[C---:B------:R-:W-:Y:S02]  /*2740*/  VIADD R23, R21.reuse, 0xc00 ;  /* 0x00000c0015177836 */ /* 0x040fe40000000000 */
[----:B------:R-:W-:Y:S01]  /*2750*/  VIADD R21, R21, 0xe00 ;  /* 0x00000e0015157836 */ /* 0x000fe20000000000 */
[----:B------:R-:W5:Y:S01]  /*2760*/  LDG.E R14, desc[UR6][R14.64] ;  /* 0x000000060e0e7981 */ /* 0x000f62000c1e1900 */
[----:B0-----:R-:W-:-:S04]  /*2770*/  IMAD.WIDE.U32 R6, R23, 0x4, R2 ;  /* 0x0000000417067825 */ /* 0x001fc800078e0002 */
[----:B------:R-:W-:Y:S02]  /*2780*/  IMAD.WIDE.U32 R2, R21, 0x4, R2 ;  /* 0x0000000415027825 */ /* 0x000fe400078e0002 */
[----:B------:R-:W5:Y:S04]  /*2790*/  LDG.E R6, desc[UR6][R6.64] ;  /* 0x0000000606067981 */ /* 0x000f68000c1e1900 */
[----:B------:R0:W5:Y:S01]  /*27a0*/  LDG.E R2, desc[UR6][R2.64] ;  /* 0x0000000602027981 */ /* 0x000162000c1e1900 */
[----:B------:R-:W-:Y:S01]  /*27b0*/  VIADD R20, R20, 0x1000 ;  /* 0x0000100014147836 */ /* 0x000fe20000000000 */
[----:B--2---:R-:W-:Y:S02]  /*27c0*/  ISETP.NE.AND P1, PT, R4, RZ, PT ;  /* 0x000000ff0400720c */ /* 0x004fe40003f25270 */
[----:B---3--:R-:W-:-:S02]  /*27d0*/  ISETP.NE.AND P2, PT, R16, RZ, PT ;  /* 0x000000ff1000720c */ /* 0x008fc40003f45270 */
[----:B------:R-:W-:Y:S02]  /*27e0*/  SEL R5, RZ, 0x1, P1 ;  /* 0x00000001ff057807 */ /* 0x000fe40000800000 */
[----:B------:R-:W-:Y:S02]  /*27f0*/  SEL R4, RZ, 0x1, P2 ;  /* 0x00000001ff047807 */ /* 0x000fe40001000000 */
[----:B----4-:R-:W-:Y:S02]  /*2800*/  ISETP.NE.AND P1, PT, R8, RZ, PT ;  /* 0x000000ff0800720c */ /* 0x010fe40003f25270 */
[----:B-----5:R-:W-:Y:S02]  /*2810*/  ISETP.NE.AND P2, PT, R10, RZ, PT ;  /* 0x000000ff0a00720c */ /* 0x020fe40003f45270 */
[----:B------:R-:W-:Y:S02]  /*2820*/  IADD3 R25, P5, P6, R4, R25, R5 ;  /* 0x0000001904197210 */ /* 0x000fe40007ebe005 */
[----:B------:R-:W-:-:S02]  /*2830*/  SEL R4, RZ, 0x1, P1 ;  /* 0x00000001ff047807 */ /* 0x000fc40000800000 */
[----:B------:R-:W-:Y:S02]  /*2840*/  SEL R5, RZ, 0x1, P2 ;  /* 0x00000001ff057807 */ /* 0x000fe40001000000 */
[----:B------:R-:W-:Y:S02]  /*2850*/  ISETP.NE.AND P3, PT, R12, RZ, PT ;  /* 0x000000ff0c00720c */ /* 0x000fe40003f65270 */
[----:B------:R-:W-:Y:S02]  /*2860*/  ISETP.NE.AND P4, PT, R14, RZ, PT ;  /* 0x000000ff0e00720c */ /* 0x000fe40003f85270 */
[----:B------:R-:W-:Y:S02]  /*2870*/  IADD3 R5, P1, P2, R5, R25, R4 ;  /* 0x0000001905057210 */ /* 0x000fe40007a3e004 */
[----:B------:R-:W-:Y:S02]  /*2880*/  SEL R4, RZ, 0x1, P3 ;  /* 0x00000001ff047807 */ /* 0x000fe40001800000 */
[----:B0-----:R-:W-:-:S02]  /*2890*/  SEL R3, RZ, 0x1, P4 ;  /* 0x00000001ff037807 */ /* 0x001fc40002000000 */
[----:B------:R-:W-:Y:S02]  /*28a0*/  ISETP.NE.AND P4, PT, R6, RZ, PT ;  /* 0x000000ff0600720c */ /* 0x000fe40003f85270 */
[----:B------:R-:W-:Y:S02]  /*28b0*/  ISETP.NE.AND P3, PT, R2, RZ, PT ;  /* 0x000000ff0200720c */ /* 0x000fe40003f65270 */
[----:B------:R-:W-:Y:S02]  /*28c0*/  IADD3.X R27, PT, PT, RZ, R27, RZ, P5, P6 ;  /* 0x0000001bff1b7210 */ /* 0x000fe40002fec4ff */
[----:B------:R-:W-:Y:S02]  /*28d0*/  IADD3 R3, P5, P6, R3, R5, R4 ;  /* 0x0000000503037210 */ /* 0x000fe40007ebe004 */
[----:B------:R-:W-:Y:S02]  /*28e0*/  SEL R2, RZ, 0x1, P4 ;  /* 0x00000001ff027807 */ /* 0x000fe40002000000 */
[----:B------:R-:W-:-:S02]  /*28f0*/  SEL R25, RZ, 0x1, P3 ;  /* 0x00000001ff197807 */ /* 0x000fc40001800000 */
[----:B------:R-:W-:Y:S02]  /*2900*/  IADD3.X R27, PT, PT, RZ, R27, RZ, P1, P2 ;  /* 0x0000001bff1b7210 */ /* 0x000fe40000fe44ff */
[----:B------:R-:W-:Y:S02]  /*2910*/  IADD3 R25, P1, P2, R25, R3, R2 ;  /* 0x0000000319197210 */ /* 0x000fe40007a3e002 */
[----:B------:R-:W-:-:S04]  /*2920*/  IADD3.X R27, PT, PT, RZ, R27, RZ, P5, P6 ;  /* 0x0000001bff1b7210 */ /* 0x000fc80002fec4ff */
[----:B------:R-:W-:-:S07]  /*2930*/  IADD3.X R27, PT, PT, RZ, R27, RZ, P1, P2 ;  /* 0x0000001bff1b7210 */ /* 0x000fce0000fe44ff */
.L_x_400:
[----:B------:R-:W-:Y:S05]  /*2940*/  BSYNC.RECONVERGENT B2 ;  /* 0x0000000000027941 */ /* 0x000fea0003800200 */
.L_x_399:
        /* <DEDUP_REMOVED lines=32> */
.L_x_402:
[----:B------:R-:W-:Y:S05]  /*2b50*/  BSYNC.RECONVERGENT B2 ;  /* 0x0000000000027941 */ /* 0x000fea0003800200 */
.L_x_401:
[----:B------:R-:W-:Y:S05]  /*2b60*/  @!P0 BRA `(.L_x_394) ;  /* 0x0000000000348947 */ /* 0x000fea0003800000 */
[----:B------:R-:W0:Y:S01]  /*2b70*/  LDC.64 R4, c[0x0][0x380] ;  /* 0x0000e000ff047b82 */ /* 0x000e220000000a00 */
[----:B------:R-:W-:Y:S02]  /*2b80*/  IMAD.IADD R17, R20, 0x1, R17 ;  /* 0x0000000114117824 */ /* 0x000fe400078e0211 */
[----:B------:R-:W-:-:S07]  /*2b90*/  IMAD.MOV R6, RZ, RZ, -R19 ;  /* 0x000000ffff067224 */ /* 0x000fce00078e0a13 */
.L_x_403:
        /* <DEDUP_REMOVED lines=10> */
.L_x_394:
[----:B------:R-:W-:Y:S05]  /*2c40*/  BSYNC.RECONVERGENT B1 ;  /* 0x0000000000017941 */ /* 0x000fea0003800200 */
.L_x_392:
        /* <DEDUP_REMOVED lines=29> */
[----:B------:R-:W-:Y:S02]  /*2e20*/  @!P2 MOV R7, 0x400 ;  /* 0x000004000007a802 */ /* 0x000fe40000000f00 */
[----:B-1----:R-:W-:Y:S01]  /*2e30*/  SEL R3, R3, RZ, !P1 ;  /* 0x000000ff03037207 */ /* 0x002fe20004800000 */
[----:B------:R-:W0:Y:S01]  /*2e40*/  SHFL.DOWN PT, R2, R5, 0x10, 0x1f ;  /* 0x0a001f0005027f89 */ /* 0x000e2200000e0000 */
[----:B------:R-:W-:Y:S02]  /*2e50*/  ISETP.GT.AND P1, PT, R9, 0xf, PT ;  /* 0x0000000f0900780c */ /* 0x000fe40003f24270 */
[----:B--2---:R-:W-:Y:S01]  /*2e60*/  @!P2 LEA R7, R8, R7, 0x18 ;  /* 0x000000070807a211 */ /* 0x004fe200078ec0ff */
[----:B------:R-:W-:Y:S01]  /*2e70*/  IMAD.X R4, R3, 0x1, R6, P0 ;  /* 0x0000000103047824 */ /* 0x000fe200000e0606 */
[----:B------:R-:W-:-:S04]  /*2e80*/  @!P2 SHF.R.U32.HI R6, RZ, 0x2, R0 ;  /* 0x00000002ff06a819 */ /* 0x000fc80000011600 */
        /* <DEDUP_REMOVED lines=38> */
.L_x_390:
[----:B------:R-:W-:Y:S05]  /*30f0*/  BSYNC.RECONVERGENT B0 ;  /* 0x0000000000007941 */ /* 0x000fea0003800200 */
.L_x_375:
[----:B------:R-:W-:Y:S05]  /*3100*/  @P0 EXIT ;  /* 0x000000000000094d */ /* 0x000fea0003800000 */
[----:B------:R-:W0:Y:S01]  /*3110*/  LDCU.64 UR4, c[0x0][0x3a0] ;  /* 0x00007400ff0477ac */ /* 0x000e220008000a00 */
[----:B------:R-:W3:Y:S01]  /*3120*/  LDC.64 R4, c[0x0][0x390] ;  /* 0x0000e400ff047b82 */ /* 0x000ee20000000a00 */
[----:B012---:R-:W-:-:S04]  /*3130*/  IADD3 R2, P0, PT, R2, UR4, RZ ;  /* 0x0000000402027c10 */ /* 0x007fc8000ff1e0ff */
[----:B------:R-:W-:-:S05]  /*3140*/  IADD3.X R3, PT, PT, R3, UR5, RZ, P0, !PT ;  /* 0x0000000503037c10 */ /* 0x000fca00087fe4ff */
[----:B---3--:R-:W-:Y:S01]  /*3150*/  STG.E.64 desc[UR6][R4.64], R2 ;  /* 0x0000000204007986 */ /* 0x008fe2000c101b06 */
[----:B------:R-:W-:Y:S05]  /*3160*/  EXIT ;  /* 0x000000000000794d */ /* 0x000fea0003800000 */
.L_x_404:
        /* <DEDUP_REMOVED lines=9> */
.L_x_1895:


//--------------------- .text._ZN3cub18CUB_300001_SM_10006detail11EmptyKernelIvEEvv --------------------------
	.section	.text._ZN3cub18CUB_300001_SM_10006detail11EmptyKernelIvEEvv,"ax",@progbits
	.align	128
        .global         _ZN3cub18CUB_300001_SM_10006detail11EmptyKernelIvEEvv
        .type           _ZN3cub18CUB_300001_SM_10006detail11EmptyKernelIvEEvv,@function
        .size           _ZN3cub18CUB_300001_SM_10006detail11EmptyKernelIvEEvv,(.L_x_1896 - _ZN3cub18CUB_300001_SM_10006detail11EmptyKernelIvEEvv)
        .other          _ZN3cub18CUB_300001_SM_10006detail11EmptyKernelIvEEvv,@"STO_CUDA_ENTRY STV_DEFAULT"
_ZN3cub18CUB_300001_SM_10006detail11EmptyKernelIvEEvv:
.text._ZN3cub18CUB_300001_SM_10006detail11EmptyKernelIvEEvv:
[----:B------:R-:W-:Y:S01]  /*0000*/  LDC R1, c[0x0][0x37c] ;  /* 0x0000df00ff017b82 */ /* 0x000fe20000000800 */
[----:B------:R-:W-:Y:S05]  /*0010*/  EXIT ;  /* 0x000000000000794d */ /* 0x000fea0003800000 */
.L_x_405:
        /* <DEDUP_REMOVED lines=14> */
.L_x_1896:


//--------------------- .text._ZN6thrust24THRUST_300001_SM_1000_NS8cuda_cub4core6detail13_kernel_agentINS1_8__reduce11ReduceAgentIPN4cuda3std3__45tupleIJilEEESC_SB_lNS1_9__extrema9arg_min_fIilNS9_4lessIiEEEEEEJSC_SC_iSH_EEEvDpT0_ --------------------------
	.section	.text._ZN6thrust24THRUST_300001_SM_1000_NS8cuda_cub4core6detail13_kernel_agentINS1_8__reduce11ReduceAgentIPN4cuda3std3__45tupleIJilEEESC_SB_lNS1_9__extrema9arg_min_fIilNS9_4lessIiEEEEEEJSC_SC_iSH_EEEvDpT0_,"ax",@progbits
	.align	128
        .global         _ZN6thrust24THRUST_300001_SM_1000_NS8cuda_cub4core6detail13_kernel_agentINS1_8__reduce11ReduceAgentIPN4cuda3std3__45tupleIJilEEESC_SB_lNS1_9__extrema9arg_min_fIilNS9_4lessIiEEEEEEJSC_SC_iSH_EEEvDpT0_
        .type           _ZN6thrust24THRUST_300001_SM_1000_NS8cuda_cub4core6detail13_kernel_agentINS1_8__reduce11ReduceAgentIPN4cuda3std3__45tupleIJilEEESC_SB_lNS1_9__extrema9arg_min_fIilNS9_4lessIiEEEEEEJSC_SC_iSH_EEEvDpT0_,@function
        .size           _ZN6thrust24THRUST_300001_SM_1000_NS8cuda_cub4core6detail13_kernel_agentINS1_8__reduce11ReduceAgentIPN4cuda3std3__45tupleIJilEEESC_SB_lNS1_9__extrema9arg_min_fIilNS9_4lessIiEEEEEEJSC_SC_iSH_EEEvDpT0_,(.L_x_1897 - _ZN6thrust24THRUST_300001_SM_1000_NS8cuda_cub4core6detail13_kernel_agentINS1_8__reduce11ReduceAgentIPN4cuda3std3__45tupleIJilEEESC_SB_lNS1_9__extrema9arg_min_fIilNS9_4lessIiEEEEEEJSC_SC_iSH_EEEvDpT0_)
        .other          _ZN6thrust24THRUST_300001_SM_1000_NS8cuda_cub4core6detail13_kernel_agentINS1_8__reduce11ReduceAgentIPN4cuda3std3__45tupleIJilEEESC_SB_lNS1_9__extrema9arg_min_fIilNS9_4lessIiEEEEEEJSC_SC_iSH_EEEvDpT0_,@"STO_CUDA_ENTRY STV_DEFAULT"
_ZN6thrust24THRUST_300001_SM_1000_NS8cuda_cub4core6detail13_kernel_agentINS1_8__reduce11ReduceAgentIPN4cuda3std3__45tupleIJilEEESC_SB_lNS1_9__extrema9arg_min_fIilNS9_4lessIiEEEEEEJSC_SC_iSH_EEEvDpT0_:
.text._ZN6thrust24THRUST_300001_SM_1000_NS8cuda_cub4core6detail13_kernel_agentINS1_8__reduce11ReduceAgentIPN4cuda3std3__45tupleIJilEEESC_SB_lNS1_9__extrema9arg_min_fIilNS9_4lessIiEEEEEEJSC_SC_iSH_EEEvDpT0_:
[----:B------:R-:W-:Y:S01]  /*0000*/  LDC R1, c[0x0][0x37c] ;  /* 0x0000df00ff017b82 */ /* 0x000fe20000000800 */
[----:B------:R-:W0:Y:S02]  /*0010*/  LDCU UR8, c[0x0][0x390] ;  /* 0x00007200ff0877ac */ /* 0x000e240008000800 */
[----:B0-----:R-:W-:-:S13]  /*0020*/  ISETP.NE.AND P0, PT, RZ, UR8, PT ;  /* 0x00000008ff007c0c */ /* 0x001fda000bf05270 */
[----:B------:R-:W-:Y:S05]  /*0030*/  @!P0 EXIT ;  /* 0x000000000000894d */ /* 0x000fea0003800000 */
[----:B------:R-:W-:Y:S01]  /*0040*/  UISETP.GT.AND UP0, UPT, UR8, 0x4ff, UPT ;  /* 0x000004ff0800788c */ /* 0x000fe2000bf04270 */
[----:B------:R-:W-:Y:S01]  /*0050*/  BSSY.RECONVERGENT B0, `(.L_x_406) ;  /* 0x0000648000007945 */ /* 0x000fe20003800200 */
[----:B------:R-:W0:Y:S07]  /*0060*/  LDCU.64 UR10, c[0x0][0x358] ;  /* 0x00006b00ff0a77ac */ /* 0x000e2e0008000a00 */
[----:B------:R-:W-:Y:S05]  /*0070*/  BRA.U UP0, `(.L_x_407) ;  /* 0x0000002d00c87547 */ /* 0x000fea000b800000 */
[----:B------:R-:W1:Y:S01]  /*0080*/  S2R R0, SR_TID.X ;  /* 0x0000000000007919 */ /* 0x000e620000002100 */
[----:B------:R-:W2:Y:S01]  /*0090*/  LDCU UR4, c[0x0][0x390] ;  /* 0x00007200ff0477ac */ /* 0x000ea20008000800 */
[----:B------:R-:W-:Y:S01]  /*00a0*/  BSSY.RECONVERGENT B1, `(.L_x_408) ;  /* 0x000000b000017945 */ /* 0x000fe20003800200 */
[----:B------:R-:W-:Y:S01]  /*00b0*/  IMAD.MOV.U32 R5, RZ, RZ, RZ ;  /* 0x000000ffff057224 */ /* 0x000fe200078e00ff */
[----:B------:R-:W-:Y:S02]  /*00c0*/  CS2R R2, SRZ ;  /* 0x0000000000027805 */ /* 0x000fe4000001ff00 */
[----:B-1----:R-:W-:Y:S01]  /*00d0*/  ISETP.GE.AND P0, PT, R0, UR8, PT ;  /* 0x0000000800007c0c */ /* 0x002fe2000bf06270 */
[----:B------:R-:W-:-:S12]  /*00e0*/  IMAD.MOV.U32 R4, RZ, RZ, R0 ;  /* 0x000000ffff047224 */ /* 0x000fd800078e0000 */
[----:B--2---:R-:W-:Y:S05]  /*00f0*/  @P0 BRA `(.L_x_409) ;  /* 0x0000000000140947 */ /* 0x004fea0003800000 */
[----:B------:R-:W1:Y:S02]  /*0100*/  LDC.64 R6, c[0x0][0x380] ;  /* 0x0000e000ff067b82 */ /* 0x000e640000000a00 */
[----:B-1----:R-:W-:-:S05]  /*0110*/  IMAD.WIDE.U32 R6, R0, 0x10, R6 ;  /* 0x0000001000067825 */ /* 0x002fca00078e0006 */
[----:B0-----:R1:W5:Y:S04]  /*0120*/  LDG.E.CONSTANT R5, desc[UR10][R6.64] ;  /* 0x0000000a06057981 */ /* 0x001368000c1e9900 */
[----:B------:R1:W5:Y:S01]  /*0130*/  LDG.E.64.CONSTANT R2, desc[UR10][R6.64+0x8] ;  /* 0x0000080a06027981 */ /* 0x000362000c1e9b00 */
[----:B------:R-:W-:-:S07]  /*0140*/  VIADD R4, R0, 0x100 ;  /* 0x0000010000047836 */ /* 0x000fce0000000000 */
.L_x_409:
[----:B0-----:R-:W-:Y:S05]  /*0150*/  BSYNC.RECONVERGENT B1 ;  /* 0x0000000000017941 */ /* 0x001fea0003800200 */
.L_x_408:
[----:B------:R-:W-:Y:S01]  /*0160*/  ISETP.GE.AND P0, PT, R4, UR8, PT ;  /* 0x0000000804007c0c */ /* 0x000fe2000bf06270 */
[----:B------:R-:W-:-:S12]  /*0170*/  BSSY.RECONVERGENT B1, `(.L_x_410) ;  /* 0x0000082000017945 */ /* 0x000fd80003800200 */
[----:B------:R-:W-:Y:S05]  /*0180*/  @P0 BRA `(.L_x_411) ;  /* 0x0000000800000947 */ /* 0x000fea0003800000 */
[----:B-1----:R-:W-:Y:S01]  /*0190*/  LOP3.LUT R6, RZ, R4, RZ, 0x33, !PT ;  /* 0x00000004ff067212 */ /* 0x002fe200078e33ff */
[----:B------:R-:W-:Y:S04]  /*01a0*/  BSSY.RECONVERGENT B2, `(.L_x_412) ;  /* 0x0000027000027945 */ /* 0x000fe80003800200 */
[----:B------:R-:W-:-:S05]  /*01b0*/  VIADD R14, R6, UR8 ;  /* 0x00000008060e7c36 */ /* 0x000fca0008000000 */
[----:B------:R-:W-:-:S04]  /*01c0*/  LOP3.LUT R6, R14, 0x300, RZ, 0xc0, !PT ;  /* 0x000003000e067812 */ /* 0x000fc800078ec0ff */
[----:B------:R-:W-:-:S13]  /*01d0*/  ISETP.NE.AND P0, PT, R6, 0x300, PT ;  /* 0x000003000600780c */ /* 0x000fda0003f05270 */
[----:B------:R-:W-:Y:S05]  /*01e0*/  @!P0 BRA `(.L_x_413) ;  /* 0x0000000000888947 */ /* 0x000fea0003800000 */
[----:B------:R-:W0:Y:S01]  /*01f0*/  LDC.64 R6, c[0x0][0x380] ;  /* 0x0000e000ff067b82 */ /* 0x000e220000000a00 */
[----:B------:R-:W-:-:S04]  /*0200*/  LEA.HI R8, R14, 0x1, RZ, 0x18 ;  /* 0x000000010e087811 */ /* 0x000fc800078fc0ff */
[----:B------:R-:W-:-:S05]  /*0210*/  LOP3.LUT R8, R8, 0x3, RZ, 0xc0, !PT ;  /* 0x0000000308087812 */ /* 0x000fca00078ec0ff */
[----:B------:R-:W-:Y:S02]  /*0220*/  IMAD.MOV R10, RZ, RZ, -R8 ;  /* 0x000000ffff0a7224 */ /* 0x000fe400078e0a08 */
[----:B0-----:R-:W-:-:S04]  /*0230*/  IMAD.WIDE.U32 R6, R4, 0x10, R6 ;  /* 0x0000001004067825 */ /* 0x001fc800078e0006 */
[----:B------:R-:W-:-:S07]  /*0240*/  IMAD.MOV.U32 R13, RZ, RZ, R6 ;  /* 0x000000ffff0d7224 */ /* 0x000fce00078e0006 */
.L_x_416:
[----:B------:R-:W-:-:S05]  /*0250*/  IMAD.MOV.U32 R6, RZ, RZ, R13 ;  /* 0x000000ffff067224 */ /* 0x000fca00078e000d */
[----:B------:R-:W2:Y:S01]  /*0260*/  LDG.E.CONSTANT R12, desc[UR10][R6.64] ;  /* 0x0000000a060c7981 */ /* 0x000ea2000c1e9900 */
[----:B------:R-:W-:Y:S01]  /*0270*/  VIADD R10, R10, 0x1 ;  /* 0x000000010a0a7836 */ /* 0x000fe20000000000 */
[----:B------:R-:W-:Y:S01]  /*0280*/  BSSY.RECONVERGENT B3, `(.L_x_414) ;  /* 0x0000015000037945 */ /* 0x000fe20003800200 */
[----:B------:R-:W-:-:S03]  /*0290*/  IADD3 R13, P3, PT, R6, 0x1000, RZ ;  /* 0x00001000060d7810 */ /* 0x000fc60007f7e0ff */
[----:B------:R-:W-:Y:S02]  /*02a0*/  ISETP.NE.AND P2, PT, R10, RZ, PT ;  /* 0x000000ff0a00720c */ /* 0x000fe40003f45270 */
[----:B--2--5:R-:W-:-:S13]  /*02b0*/  ISETP.GE.AND P0, PT, R5, R12, PT ;  /* 0x0000000c0500720c */ /* 0x024fda0003f06270 */
[----:B------:R-:W-:Y:S05]  /*02c0*/  @!P0 BRA `(.L_x_415) ;  /* 0x0000000000408947 */ /* 0x000fea0003800000 */
[----:B------:R-:W2:Y:S01]  /*02d0*/  LDG.E.64.CONSTANT R8, desc[UR10][R6.64+0x8] ;  /* 0x0000080a06087981 */ /* 0x000ea2000c1e9b00 */
[----:B------:R-:W-:Y:S01]  /*02e0*/  ISETP.GE.AND P4, PT, R12, R5, PT ;  /* 0x000000050c00720c */ /* 0x000fe20003f86270 */
[----:B------:R-:W-:Y:S02]  /*02f0*/  IMAD.MOV.U32 R11, RZ, RZ, R2 ;  /* 0x000000ffff0b7224 */ /* 0x000fe400078e0002 */
[----:B------:R-:W-:Y:S02]  /*0300*/  IMAD.MOV.U32 R2, RZ, RZ, R5 ;  /* 0x000000ffff027224 */ /* 0x000fe400078e0005 */
[----:B------:R-:W-:-:S08]  /*0310*/  IMAD.MOV.U32 R5, RZ, RZ, R12 ;  /* 0x000000ffff057224 */ /* 0x000fd000078e000c */
[CC--:B--2---:R-:W-:Y:S02]  /*0320*/  @P4 ISETP.GE.U32.AND P1, PT, R11.reuse, R8.reuse, PT ;  /* 0x000000080b00420c */ /* 0x0c4fe40003f26070 */
[----:B------:R-:W-:Y:S02]  /*0330*/  @P4 ISETP.LT.U32.AND P0, PT, R11, R8, PT ;  /* 0x000000080b00420c */ /* 0x000fe40003f01070 */
[CC--:B------:R-:W-:Y:S02]  /*0340*/  @P4 ISETP.GE.AND.EX P1, PT, R3.reuse, R9.reuse, PT, P1 ;  /* 0x000000090300420c */ /* 0x0c0fe40003f26310 */
[----:B------:R-:W-:Y:S02]  /*0350*/  @P4 ISETP.LT.AND.EX P0, PT, R3, R9, PT, P0 ;  /* 0x000000090300420c */ /* 0x000fe40003f01300 */
[----:B------:R-:W-:Y:S01]  /*0360*/  @P4 SEL R5, R2, R12, !P1 ;  /* 0x0000000c02054207 */ /* 0x000fe20004800000 */
[----:B------:R-:W-:Y:S01]  /*0370*/  IMAD.MOV.U32 R2, RZ, RZ, R8 ;  /* 0x000000ffff027224 */ /* 0x000fe200078e0008 */
[----:B------:R-:W-:-:S02]  /*0380*/  @P4 SEL R11, R11, R8, P0 ;  /* 0x000000080b0b4207 */ /* 0x000fc40000000000 */
[----:B------:R-:W-:Y:S01]  /*0390*/  @P4 SEL R12, R3, R9, P0 ;  /* 0x00000009030c4207 */ /* 0x000fe20000000000 */
[----:B------:R-:W-:Y:S02]  /*03a0*/  IMAD.MOV.U32 R3, RZ, RZ, R9 ;  /* 0x000000ffff037224 */ /* 0x000fe400078e0009 */
[----:B------:R-:W-:Y:S02]  /*03b0*/  @P4 IMAD.MOV.U32 R2, RZ, RZ, R11 ;  /* 0x000000ffff024224 */ /* 0x000fe400078e000b */
[----:B------:R-:W-:-:S07]  /*03c0*/  @P4 IMAD.MOV.U32 R3, RZ, RZ, R12 ;  /* 0x000000ffff034224 */ /* 0x000fce00078e000c */
.L_x_415:
[----:B------:R-:W-:Y:S05]  /*03d0*/  BSYNC.RECONVERGENT B3 ;  /* 0x0000000000037941 */ /* 0x000fea0003800200 */
.L_x_414:
[----:B------:R-:W-:Y:S02]  /*03e0*/  IMAD.X R7, RZ, RZ, R7, P3 ;  /* 0x000000ffff077224 */ /* 0x000fe400018e0607 */
[----:B------:R-:W-:Y:S01]  /*03f0*/  VIADD R4, R4, 0x100 ;  /* 0x0000010004047836 */ /* 0x000fe20000000000 */
[----:B------:R-:W-:Y:S06]  /*0400*/  @P2 BRA `(.L_x_416) ;  /* 0xfffffffc00902947 */ /* 0x000fec000383ffff */
.L_x_413:
[----:B------:R-:W-:Y:S05]  /*0410*/  BSYNC.RECONVERGENT B2 ;  /* 0x0000000000027941 */ /* 0x000fea0003800200 */
.L_x_412:
[----:B------:R-:W0:Y:S01]  /*0420*/  LDC.64 R6, c[0x0][0x380] ;  /* 0x0000e000ff067b82 */ /* 0x000e220000000a00 */
[----:B------:R-:W-:-:S13]  /*0430*/  ISETP.GE.U32.AND P0, PT, R14, 0x300, PT ;  /* 0x000003000e00780c */ /* 0x000fda0003f06070 */
[----:B------:R-:W-:Y:S05]  /*0440*/  @!P0 BRA `(.L_x_411) ;  /* 0x0000000400508947 */ /* 0x000fea0003800000 */
.L_x_425:
[----:B0-----:R-:W-:-:S05]  /*0450*/  IMAD.WIDE R8, R4, 0x10, R6 ;  /* 0x0000001004087825 */ /* 0x001fca00078e0206 */
[----:B------:R-:W2:Y:S04]  /*0460*/  LDG.E.CONSTANT R14, desc[UR10][R8.64] ;  /* 0x0000000a080e7981 */ /* 0x000ea8000c1e9900 */
[----:B-----5:R0:W5:Y:S04]  /*0470*/  LDG.E.CONSTANT R16, desc[UR10][R8.64+0x1000] ;  /* 0x0010000a08107981 */ /* 0x020168000c1e9900 */
[----:B------:R0:W5:Y:S04]  /*0480*/  LDG.E.CONSTANT R18, desc[UR10][R8.64+0x2000] ;  /* 0x0020000a08127981 */ /* 0x000168000c1e9900 */
[----:B------:R0:W5:Y:S01]  /*0490*/  LDG.E.CONSTANT R10, desc[UR10][R8.64+0x3000] ;  /* 0x0030000a080a7981 */ /* 0x000162000c1e9900 */
[----:B------:R-:W-:Y:S01]  /*04a0*/  BSSY.RECONVERGENT B2, `(.L_x_417) ;  /* 0x0000012000027945 */ /* 0x000fe20003800200 */
[----:B------:R-:W-:-:S02]  /*04b0*/  IMAD.MOV.U32 R15, RZ, RZ, R2 ;  /* 0x000000ffff0f7224 */ /* 0x000fc400078e0002 */
[----:B------:R-:W-:Y:S02]  /*04c0*/  IMAD.MOV.U32 R21, RZ, RZ, R3 ;  /* 0x000000ffff157224 */ /* 0x000fe400078e0003 */
[----:B------:R-:W-:Y:S01]  /*04d0*/  IMAD.MOV.U32 R11, RZ, RZ, R5 ;  /* 0x000000ffff0b7224 */ /* 0x000fe200078e0005 */
[----:B--2---:R-:W-:-:S13]  /*04e0*/  ISETP.GE.AND P0, PT, R5, R14, PT ;  /* 0x0000000e0500720c */ /* 0x004fda0003f06270 */
[----:B0-----:R-:W-:Y:S05]  /*04f0*/  @!P0 BRA `(.L_x_418) ;  /* 0x0000000000308947 */ /* 0x001fea0003800000 */
[----:B------:R-:W2:Y:S01]  /*0500*/  LDG.E.64.CONSTANT R12, desc[UR10][R8.64+0x8] ;  /* 0x0000080a080c7981 */ /* 0x000ea2000c1e9b00 */
[----:B------:R-:W-:Y:S01]  /*0510*/  ISETP.GE.AND P2, PT, R14, R5, PT ;  /* 0x000000050e00720c */ /* 0x000fe20003f46270 */
[----:B------:R-:W-:-:S12]  /*0520*/  IMAD.MOV.U32 R11, RZ, RZ, R14 ;  /* 0x000000ffff0b7224 */ /* 0x000fd800078e000e */
[CC--:B--2---:R-:W-:Y:S01]  /*0530*/  @P2 ISETP.GE.U32.AND P0, PT, R2.reuse, R12.reuse, PT ;  /* 0x0000000c0200220c */ /* 0x0c4fe20003f06070 */
[----:B------:R-:W-:Y:S01]  /*0540*/  IMAD.MOV.U32 R15, RZ, RZ, R12 ;  /* 0x000000ffff0f7224 */ /* 0x000fe200078e000c */
[C---:B------:R-:W-:Y:S01]  /*0550*/  @P2 ISETP.LT.U32.AND P1, PT, R2.reuse, R12, PT ;  /* 0x0000000c0200220c */ /* 0x040fe20003f21070 */
[----:B------:R-:W-:Y:S01]  /*0560*/  IMAD.MOV.U32 R21, RZ, RZ, R13 ;  /* 0x000000ffff157224 */ /* 0x000fe200078e000d */
[CC--:B------:R-:W-:Y:S02]  /*0570*/  @P2 ISETP.GE.AND.EX P0, PT, R3.reuse, R13.reuse, PT, P0 ;  /* 0x0000000d0300220c */ /* 0x0c0fe40003f06300 */
[----:B------:R-:W-:Y:S02]  /*0580*/  @P2 ISETP.LT.AND.EX P1, PT, R3, R13, PT, P1 ;  /* 0x0000000d0300220c */ /* 0x000fe40003f21310 */
[----:B------:R-:W-:Y:S02]  /*0590*/  @P2 SEL R11, R5, R14, !P0 ;  /* 0x0000000e050b2207 */ /* 0x000fe40004000000 */
[----:B------:R-:W-:-:S02]  /*05a0*/  @P2 SEL R15, R2, R12, P1 ;  /* 0x0000000c020f2207 */ /* 0x000fc40000800000 */
[----:B------:R-:W-:-:S07]  /*05b0*/  @P2 SEL R21, R3, R13, P1 ;  /* 0x0000000d03152207 */ /* 0x000fce0000800000 */
.L_x_418:
[----:B------:R-:W-:Y:S05]  /*05c0*/  BSYNC.RECONVERGENT B2 ;  /* 0x0000000000027941 */ /* 0x000fea0003800200 */
.L_x_417:
[----:B-----5:R-:W-:Y:S01]  /*05d0*/  ISETP.GE.AND P0, PT, R11, R16, PT ;  /* 0x000000100b00720c */ /* 0x020fe20003f06270 */
[----:B------:R-:W-:Y:S01]  /*05e0*/  BSSY.RECONVERGENT B2, `(.L_x_419) ;  /* 0x0000011000027945 */ /* 0x000fe20003800200 */
[----:B------:R-:W-:Y:S02]  /*05f0*/  IMAD.MOV.U32 R17, RZ, RZ, R15 ;  /* 0x000000ffff117224 */ /* 0x000fe400078e000f */
[----:B------:R-:W-:Y:S02]  /*0600*/  IMAD.MOV.U32 R19, RZ, RZ, R21 ;  /* 0x000000ffff137224 */ /* 0x000fe400078e0015 */
[----:B------:R-:W-:-:S07]  /*0610*/  IMAD.MOV.U32 R5, RZ, RZ, R11 ;  /* 0x000000ffff057224 */ /* 0x000fce00078e000b */
[----:B------:R-:W-:Y:S05]  /*0620*/  @!P0 BRA `(.L_x_420) ;  /* 0x0000000000308947 */ /* 0x000fea0003800000 */
[----:B------:R-:W2:Y:S01]  /*0630*/  LDG.E.64.CONSTANT R2, desc[UR10][R8.64+0x1008] ;  /* 0x0010080a08027981 */ /* 0x000ea2000c1e9b00 */
[----:B------:R-:W-:Y:S01]  /*0640*/  ISETP.GE.AND P2, PT, R16, R11, PT ;  /* 0x0000000b1000720c */ /* 0x000fe20003f46270 */
[----:B------:R-:W-:-:S12]  /*0650*/  IMAD.MOV.U32 R5, RZ, RZ, R16 ;  /* 0x000000ffff057224 */ /* 0x000fd800078e0010 */
[CC--:B--2---:R-:W-:Y:S01]  /*0660*/  @P2 ISETP.GE.U32.AND P0, PT, R15.reuse, R2.reuse, PT ;  /* 0x000000020f00220c */ /* 0x0c4fe20003f06070 */
[----:B------:R-:W-:Y:S01]  /*0670*/  IMAD.MOV.U32 R17, RZ, RZ, R2 ;  /* 0x000000ffff117224 */ /* 0x000fe200078e0002 */
[----:B------:R-:W-:Y:S01]  /*0680*/  @P2 ISETP.LT.U32.AND P1, PT, R15, R2, PT ;  /* 0x000000020f00220c */ /* 0x000fe20003f21070 */
[----:B------:R-:W-:Y:S01]  /*0690*/  IMAD.MOV.U32 R19, RZ, RZ, R3 ;  /* 0x000000ffff137224 */ /* 0x000fe200078e0003 */
[CC--:B------:R-:W-:Y:S02]  /*06a0*/  @P2 ISETP.GE.AND.EX P0, PT, R21.reuse, R3.reuse, PT, P0 ;  /* 0x000000031500220c */ /* 0x0c0fe40003f06300 */
[----:B------:R-:W-:Y:S02]  /*06b0*/  @P2 ISETP.LT.AND.EX P1, PT, R21, R3, PT, P1 ;  /* 0x000000031500220c */ /* 0x000fe40003f21310 */
[----:B------:R-:W-:Y:S02]  /*06c0*/  @P2 SEL R5, R11, R16, !P0 ;  /* 0x000000100b052207 */ /* 0x000fe40004000000 */
[----:B------:R-:W-:-:S02]  /*06d0*/  @P2 SEL R17, R15, R2, P1 ;  /* 0x000000020f112207 */ /* 0x000fc40000800000 */
[----:B------:R-:W-:-:S07]  /*06e0*/  @P2 SEL R19, R21, R3, P1 ;  /* 0x0000000315132207 */ /* 0x000fce0000800000 */
.L_x_420:
[----:B------:R-:W-:Y:S05]  /*06f0*/  BSYNC.RECONVERGENT B2 ;  /* 0x0000000000027941 */ /* 0x000fea0003800200 */
.L_x_419:
[----:B------:R-:W-:Y:S01]  /*0700*/  ISETP.GE.AND P0, PT, R5, R18, PT ;  /* 0x000000120500720c */ /* 0x000fe20003f06270 */
        /* <DEDUP_REMOVED lines=17> */
.L_x_422:
[----:B------:R-:W-:Y:S05]  /*0820*/  BSYNC.RECONVERGENT B2 ;  /* 0x0000000000027941 */ /* 0x000fea0003800200 */
.L_x_421:
        /* <DEDUP_REMOVED lines=9> */
[CC--:B--2---:R-:W-:Y:S02]  /*08c0*/  @P2 ISETP.GE.U32.AND P0, PT, R13.reuse, R2.reuse, PT ;  /* 0x000000020d00220c */ /* 0x0c4fe40003f06070 */
[----:B------:R-:W-:Y:S02]  /*08d0*/  @P2 ISETP.LT.U32.AND P1, PT, R13, R2, PT ;  /* 0x000000020d00220c */ /* 0x000fe40003f21070 */
[CC--:B------:R-:W-:Y:S02]  /*08e0*/  @P2 ISETP.GE.AND.EX P0, PT, R15.reuse, R3.reuse, PT, P0 ;  /* 0x000000030f00220c */ /* 0x0c0fe40003f06300 */
[----:B------:R-:W-:Y:S02]  /*08f0*/  @P2 ISETP.LT.AND.EX P1, PT, R15, R3, PT, P1 ;  /* 0x000000030f00220c */ /* 0x000fe40003f21310 */
[----:B------:R-:W-:Y:S02]  /*0900*/  @P2 SEL R5, R11, R10, !P0 ;  /* 0x0000000a0b052207 */ /* 0x000fe40004000000 */
[----:B------:R-:W-:-:S02]  /*0910*/  @P2 SEL R10, R13, R2, P1 ;  /* 0x000000020d0a2207 */ /* 0x000fc40000800000 */
[----:B------:R-:W-:-:S03]  /*0920*/  @P2 SEL R11, R15, R3, P1 ;  /* 0x000000030f0b2207 */ /* 0x000fc60000800000 */
[----:B------:R-:W-:Y:S02]  /*0930*/  @P2 IMAD.MOV.U32 R2, RZ, RZ, R10 ;  /* 0x000000ffff022224 */ /* 0x000fe400078e000a */
[----:B------:R-:W-:-:S07]  /*0940*/  @P2 IMAD.MOV.U32 R3, RZ, RZ, R11 ;  /* 0x000000ffff032224 */ /* 0x000fce00078e000b */
.L_x_424:
[----:B------:R-:W-:Y:S05]  /*0950*/  BSYNC.RECONVERGENT B2 ;  /* 0x0000000000027941 */ /* 0x000fea0003800200 */
.L_x_423:
[----:B------:R-:W-:-:S05]  /*0960*/  VIADD R4, R4, 0x400 ;  /* 0x0000040004047836 */ /* 0x000fca0000000000 */
[----:B------:R-:W-:-:S13]  /*0970*/  ISETP.GE.AND P0, PT, R4, UR4, PT ;  /* 0x0000000404007c0c */ /* 0x000fda000bf06270 */
[----:B------:R-:W-:Y:S05]  /*0980*/  @!P0 BRA `(.L_x_425) ;  /* 0xfffffff800b08947 */ /* 0x000fea000383ffff */
.L_x_411:
[----:B------:R-:W-:Y:S05]  /*0990*/  BSYNC.RECONVERGENT B1 ;  /* 0x0000000000017941 */ /* 0x000fea0003800200 */
.L_x_410:
[----:B------:R-:W2:Y:S02]  /*09a0*/  LDCU UR4, c[0x0][0x390] ;  /* 0x00007200ff0477ac */ /* 0x000ea40008000800 */
[----:B--2---:R-:W-:-:S09]  /*09b0*/  UISETP.GE.AND UP0, UPT, UR4, 0x100, UPT ;  /* 0x000001000400788c */ /* 0x004fd2000bf06270 */
[----:B------:R-:W-:Y:S05]  /*09c0*/  BRA.U !UP0, `(.L_x_426) ;  /* 0x00000011083c7547 */ /* 0x000fea000b800000 */
[----:B------:R-:W2:Y:S01]  /*09d0*/  S2R R12, SR_LANEID ;  /* 0x00000000000c7919 */ /* 0x000ea20000000000 */
[----:B------:R-:W-:Y:S01]  /*09e0*/  BSSY.RECONVERGENT B1, `(.L_x_427) ;  /* 0x0000015000017945 */ /* 0x000fe20003800200 */
[----:B01---5:R-:W-:Y:S01]  /*09f0*/  IMAD.MOV.U32 R7, RZ, RZ, R2 ;  /* 0x000000ffff077224 */ /* 0x023fe200078e0002 */
[----:B------:R-:W0:Y:S01]  /*0a00*/  SHFL.DOWN PT, R6, R5, 0x1, 0x1f ;  /* 0x08201f0005067f89 */ /* 0x000e2200000e0000 */
[----:B------:R-:W-:Y:S02]  /*0a10*/  IMAD.MOV.U32 R8, RZ, RZ, R3 ;  /* 0x000000ffff087224 */ /* 0x000fe400078e0003 */
[----:B------:R-:W-:Y:S01]  /*0a20*/  IMAD.MOV.U32 R4, RZ, RZ, R5 ;  /* 0x000000ffff047224 */ /* 0x000fe200078e0005 */
[----:B------:R1:W3:Y:S04]  /*0a30*/  SHFL.DOWN PT, R9, R2, 0x1, 0x1f ;  /* 0x08201f0002097f89 */ /* 0x0002e800000e0000 */
[----:B------:R1:W4:Y:S01]  /*0a40*/  SHFL.DOWN PT, R11, R3, 0x1, 0x1f ;  /* 0x08201f00030b7f89 */ /* 0x00032200000e0000 */
[----:B0-----:R-:W-:-:S04]  /*0a50*/  ISETP.GE.AND P0, PT, R5, R6, PT ;  /* 0x000000060500720c */ /* 0x001fc80003f06270 */
[----:B--2---:R-:W-:-:S13]  /*0a60*/  ISETP.GT.OR P0, PT, R12, 0x1e, !P0 ;  /* 0x0000001e0c00780c */ /* 0x004fda0004704670 */
[----:B-1-34-:R-:W-:Y:S05]  /*0a70*/  @P0 BRA `(.L_x_428) ;  /* 0x00000000002c0947 */ /* 0x01afea0003800000 */
[----:B------:R-:W-:Y:S01]  /*0a80*/  ISETP.GE.AND P2, PT, R6, R5, PT ;  /* 0x000000050600720c */ /* 0x000fe20003f46270 */
[----:B------:R-:W-:Y:S02]  /*0a90*/  IMAD.MOV.U32 R7, RZ, RZ, R9 ;  /* 0x000000ffff077224 */ /* 0x000fe400078e0009 */
[----:B------:R-:W-:Y:S02]  /*0aa0*/  IMAD.MOV.U32 R8, RZ, RZ, R11 ;  /* 0x000000ffff087224 */ /* 0x000fe400078e000b */
[----:B------:R-:W-:-:S08]  /*0ab0*/  IMAD.MOV.U32 R4, RZ, RZ, R6 ;  /* 0x000000ffff047224 */ /* 0x000fd000078e0006 */
[CC--:B------:R-:W-:Y:S02]  /*0ac0*/  @P2 ISETP.GE.U32.AND P0, PT, R2.reuse, R9.reuse, PT ;  /* 0x000000090200220c */ /* 0x0c0fe40003f06070 */
[C---:B------:R-:W-:Y:S02]  /*0ad0*/  @P2 ISETP.LT.U32.AND P1, PT, R2.reuse, R9, PT ;  /* 0x000000090200220c */ /* 0x040fe40003f21070 */
[CC--:B------:R-:W-:Y:S02]  /*0ae0*/  @P2 ISETP.GE.AND.EX P0, PT, R3.reuse, R11.reuse, PT, P0 ;  /* 0x0000000b0300220c */ /* 0x0c0fe40003f06300 */
[----:B------:R-:W-:Y:S02]  /*0af0*/  @P2 ISETP.LT.AND.EX P1, PT, R3, R11, PT, P1 ;  /* 0x0000000b0300220c */ /* 0x000fe40003f21310 */
[----:B------:R-:W-:Y:S02]  /*0b00*/  @P2 SEL R4, R5, R6, !P0 ;  /* 0x0000000605042207 */ /* 0x000fe40004000000 */
[----:B------:R-:W-:-:S02]  /*0b10*/  @P2 SEL R7, R2, R9, P1 ;  /* 0x0000000902072207 */ /* 0x000fc40000800000 */
[----:B------:R-:W-:-:S07]  /*0b20*/  @P2 SEL R8, R3, R11, P1 ;  /* 0x0000000b03082207 */ /* 0x000fce0000800000 */
.L_x_428:
[----:B------:R-:W-:Y:S05]  /*0b30*/  BSYNC.RECONVERGENT B1 ;  /* 0x0000000000017941 */ /* 0x000fea0003800200 */
.L_x_427:
[----:B------:R-:W0:Y:S01]  /*0b40*/  SHFL.DOWN PT, R3, R4, 0x2, 0x1f ;  /* 0x08401f0004037f89 */ /* 0x000e2200000e0000 */
[----:B------:R-:W-:Y:S01]  /*0b50*/  BSSY.RECONVERGENT B1, `(.L_x_429) ;  /* 0x0000014000017945 */ /* 0x000fe20003800200 */
[----:B------:R-:W-:Y:S02]  /*0b60*/  IMAD.MOV.U32 R5, RZ, RZ, R7 ;  /* 0x000000ffff057224 */ /* 0x000fe400078e0007 */
[----:B------:R1:W2:Y:S01]  /*0b70*/  SHFL.DOWN PT, R10, R7, 0x2, 0x1f ;  /* 0x08401f00070a7f89 */ /* 0x0002a200000e0000 */
[----:B------:R-:W-:Y:S02]  /*0b80*/  IMAD.MOV.U32 R6, RZ, RZ, R8 ;  /* 0x000000ffff067224 */ /* 0x000fe400078e0008 */
[----:B------:R-:W-:Y:S01]  /*0b90*/  IMAD.MOV.U32 R2, RZ, RZ, R4 ;  /* 0x000000ffff027224 */ /* 0x000fe200078e0004 */
[----:B------:R1:W3:Y:S01]  /*0ba0*/  SHFL.DOWN PT, R9, R8, 0x2, 0x1f ;  /* 0x08401f0008097f89 */ /* 0x0002e200000e0000 */
[----:B0-----:R-:W-:-:S04]  /*0bb0*/  ISETP.GE.AND P0, PT, R4, R3, PT ;  /* 0x000000030400720c */ /* 0x001fc80003f06270 */
[----:B------:R-:W-:-:S13]  /*0bc0*/  ISETP.GT.OR P0, PT, R12, 0x1d, !P0 ;  /* 0x0000001d0c00780c */ /* 0x000fda0004704670 */
[----:B-123--:R-:W-:Y:S05]  /*0bd0*/  @P0 BRA `(.L_x_430) ;  /* 0x00000000002c0947 */ /* 0x00efea0003800000 */
[----:B------:R-:W-:Y:S01]  /*0be0*/  ISETP.GE.AND P2, PT, R3, R4, PT ;  /* 0x000000040300720c */ /* 0x000fe20003f46270 */
[----:B------:R-:W-:Y:S02]  /*0bf0*/  IMAD.MOV.U32 R5, RZ, RZ, R10 ;  /* 0x000000ffff057224 */ /* 0x000fe400078e000a */
[----:B------:R-:W-:Y:S02]  /*0c00*/  IMAD.MOV.U32 R6, RZ, RZ, R9 ;  /* 0x000000ffff067224 */ /* 0x000fe400078e0009 */
[----:B------:R-:W-:-:S08]  /*0c10*/  IMAD.MOV.U32 R2, RZ, RZ, R3 ;  /* 0x000000ffff027224 */ /* 0x000fd000078e0003 */
[CC--:B------:R-:W-:Y:S02]  /*0c20*/  @P2 ISETP.GE.U32.AND P0, PT, R7.reuse, R10.reuse, PT ;  /* 0x0000000a0700220c */ /* 0x0c0fe40003f06070 */
[CC--:B------:R-:W-:Y:S02]  /*0c30*/  @P2 ISETP.LT.U32.AND P1, PT, R7.reuse, R10.reuse, PT ;  /* 0x0000000a0700220c */ /* 0x0c0fe40003f21070 */
[CC--:B------:R-:W-:Y:S02]  /*0c40*/  @P2 ISETP.GE.AND.EX P0, PT, R8.reuse, R9.reuse, PT, P0 ;  /* 0x000000090800220c */ /* 0x0c0fe40003f06300 */
[----:B------:R-:W-:Y:S02]  /*0c50*/  @P2 ISETP.LT.AND.EX P1, PT, R8, R9, PT, P1 ;  /* 0x000000090800220c */ /* 0x000fe40003f21310 */
[----:B------:R-:W-:Y:S02]  /*0c60*/  @P2 SEL R2, R4, R3, !P0 ;  /* 0x0000000304022207 */ /* 0x000fe40004000000 */
[----:B------:R-:W-:-:S02]  /*0c70*/  @P2 SEL R5, R7, R10, P1 ;  /* 0x0000000a07052207 */ /* 0x000fc40000800000 */
[----:B------:R-:W-:-:S07]  /*0c80*/  @P2 SEL R6, R8, R9, P1 ;  /* 0x0000000908062207 */ /* 0x000fce0000800000 */
.L_x_430:
[----:B------:R-:W-:Y:S05]  /*0c90*/  BSYNC.RECONVERGENT B1 ;  /* 0x0000000000017941 */ /* 0x000fea0003800200 */
.L_x_429:
        /* <DEDUP_REMOVED lines=21> */
.L_x_432:
[----:B------:R-:W-:Y:S05]  /*0df0*/  BSYNC.RECONVERGENT B1 ;  /* 0x0000000000017941 */ /* 0x000fea0003800200 */
.L_x_431:
        /* <DEDUP_REMOVED lines=15> */
[----:B------:R-:W-:Y:S02]  /*0ef0*/  @P2 ISETP.LT.U32.AND P1, PT, R4, R9, PT ;  /* 0x000000090400220c */ /* 0x000fe40003f21070 */
[CC--:B------:R-:W-:Y:S02]  /*0f00*/  @P2 ISETP.GE.AND.EX P0, PT, R8.reuse, R11.reuse, PT, P0 ;  /* 0x0000000b0800220c */ /* 0x0c0fe40003f06300 */
[----:B------:R-:W-:Y:S02]  /*0f10*/  @P2 ISETP.LT.AND.EX P1, PT, R8, R11, PT, P1 ;  /* 0x0000000b0800220c */ /* 0x000fe40003f21310 */
[----:B------:R-:W-:Y:S02]  /*0f20*/  @P2 SEL R5, R3, R2, !P0 ;  /* 0x0000000203052207 */ /* 0x000fe40004000000 */
[----:B------:R-:W-:-:S02]  /*0f30*/  @P2 SEL R6, R4, R9, P1 ;  /* 0x0000000904062207 */ /* 0x000fc40000800000 */
[----:B------:R-:W-:-:S07]  /*0f40*/  @P2 SEL R7, R8, R11, P1 ;  /* 0x0000000b08072207 */ /* 0x000fce0000800000 */
.L_x_434:
[----:B------:R-:W-:Y:S05]  /*0f50*/  BSYNC.RECONVERGENT B1 ;  /* 0x0000000000017941 */ /* 0x000fea0003800200 */
.L_x_433:
[----:B------:R-:W0:Y:S01]  /*0f60*/  SHFL.DOWN PT, R8, R5, 0x10, 0x1f ;  /* 0x0a001f0005087f89 */ /* 0x000e2200000e0000 */
[----:B------:R-:W-:Y:S01]  /*0f70*/  BSSY.RECONVERGENT B1, `(.L_x_435) ;  /* 0x0000015000017945 */ /* 0x000fe20003800200 */
[----:B------:R-:W-:Y:S01]  /*0f80*/  ISETP.NE.AND P2, PT, R12, RZ, PT ;  /* 0x000000ff0c00720c */ /* 0x000fe20003f45270 */
[----:B------:R-:W-:Y:S01]  /*0f90*/  IMAD.MOV.U32 R3, RZ, RZ, R6 ;  /* 0x000000ffff037224 */ /* 0x000fe200078e0006 */
        /* <DEDUP_REMOVED lines=18> */
.L_x_436:
[----:B------:R-:W-:Y:S05]  /*10c0*/  BSYNC.RECONVERGENT B1 ;  /* 0x0000000000017941 */ /* 0x000fea0003800200 */
.L_x_435:
[----:B------:R-:W-:Y:S04]  /*10d0*/  BSSY.RECONVERGENT B1, `(.L_x_437) ;  /* 0x000000c000017945 */ /* 0x000fe80003800200 */
[----:B------:R-:W-:Y:S05]  /*10e0*/  @P2 BRA `(.L_x_438) ;  /* 0x0000000000282947 */ /* 0x000fea0003800000 */
[----:B------:R-:W0:Y:S01]  /*10f0*/  S2R R7, SR_CgaCtaId ;  /* 0x0000000000077919 */ /* 0x000e220000008800 */
[----:B------:R-:W-:Y:S02]  /*1100*/  MOV R6, 0x400 ;  /* 0x0000040000067802 */ /* 0x000fe40000000f00 */
[----:B------:R-:W-:-:S04]  /*1110*/  SHF.R.U32.HI R5, RZ, 0x1, R0 ;  /* 0x00000001ff057819 */ /* 0x000fc80000011600 */
[----:B------:R-:W-:Y:S02]  /*1120*/  LOP3.LUT R5, R5, 0x1f0, RZ, 0xc0, !PT ;  /* 0x000001f005057812 */ /* 0x000fe400078ec0ff */
[----:B0-----:R-:W-:Y:S01]  /*1130*/  LEA R6, R7, R6, 0x18 ;  /* 0x0000000607067211 */ /* 0x001fe200078ec0ff */
[----:B------:R-:W-:-:S04]  /*1140*/  IMAD.MOV.U32 R7, RZ, RZ, R4 ;  /* 0x000000ffff077224 */ /* 0x000fc800078e0004 */
[----:B------:R-:W-:Y:S02]  /*1150*/  IMAD.IADD R5, R5, 0x1, R6 ;  /* 0x0000000105057824 */ /* 0x000fe400078e0206 */
[----:B------:R-:W-:-:S03]  /*1160*/  IMAD.MOV.U32 R6, RZ, RZ, R3 ;  /* 0x000000ffff067224 */ /* 0x000fc600078e0003 */
[----:B------:R0:W-:Y:S04]  /*1170*/  STS [R5+0x8], R2 ;  /* 0x0000080205007388 */ /* 0x0001e80000000800 */
[----:B------:R0:W-:Y:S02]  /*1180*/  STS.64 [R5+0x10], R6 ;  /* 0x0000100605007388 */ /* 0x0001e40000000a00 */
.L_x_438:
[----:B------:R-:W-:Y:S05]  /*1190*/  BSYNC.RECONVERGENT B1 ;  /* 0x0000000000017941 */ /* 0x000fea0003800200 */
.L_x_437:
[----:B------:R-:W-:Y:S01]  /*11a0*/  BAR.SYNC.DEFER_BLOCKING 0x0 ;  /* 0x0000000000007b1d */ /* 0x000fe20000010000 */
[----:B------:R-:W-:-:S13]  /*11b0*/  ISETP.NE.AND P1, PT, R0, RZ, PT ;  /* 0x000000ff0000720c */ /* 0x000fda0003f25270 */
[----:B------:R-:W-:Y:S05]  /*11c0*/  @P1 BRA `(.L_x_439) ;  /* 0x0000005000c01947 */ /* 0x000fea0003800000 */
[----:B0-----:R-:W0:Y:S01]  /*11d0*/  S2R R5, SR_CgaCtaId ;  /* 0x0000000000057919 */ /* 0x001e220000008800 */
[----:B------:R-:W-:Y:S01]  /*11e0*/  MOV R8, 0x400 ;  /* 0x0000040000087802 */ /* 0x000fe20000000f00 */
[----:B------:R-:W-:Y:S01]  /*11f0*/  BSSY.RECONVERGENT B1, `(.L_x_440) ;  /* 0x000001a000017945 */ /* 0x000fe20003800200 */
[----:B------:R-:W-:Y:S02]  /*1200*/  IMAD.MOV.U32 R12, RZ, RZ, R2 ;  /* 0x000000ffff0c7224 */ /* 0x000fe400078e0002 */
[----:B------:R-:W-:Y:S02]  /*1210*/  IMAD.MOV.U32 R6, RZ, RZ, R3 ;  /* 0x000000ffff067224 */ /* 0x000fe400078e0003 */
[----:B------:R-:W-:Y:S01]  /*1220*/  IMAD.MOV.U32 R7, RZ, RZ, R4 ;  /* 0x000000ffff077224 */ /* 0x000fe200078e0004 */
[----:B0-----:R-:W-:-:S05]  /*1230*/  LEA R8, R5, R8, 0x18 ;  /* 0x0000000805087211 */ /* 0x001fca00078ec0ff */
[----:B------:R-:W0:Y:S04]  /*1240*/  LDS R11, [R8+0x18] ;  /* 0x00001800080b7984 */ /* 0x000e280000000800 */
[----:B------:R1:W2:Y:S04]  /*1250*/  LDS R13, [R8+0x28] ;  /* 0x00002800080d7984 */ /* 0x0002a80000000800 */
[----:B------:R1:W3:Y:S04]  /*1260*/  LDS R15, [R8+0x38] ;  /* 0x00003800080f7984 */ /* 0x0002e80000000800 */
[----:B------:R1:W4:Y:S04]  /*1270*/  LDS R10, [R8+0x48] ;  /* 0x00004800080a7984 */ /* 0x0003280000000800 */
[----:B------:R1:W1:Y:S04]  /*1280*/  LDS R9, [R8+0x58] ;  /* 0x0000580008097984 */ /* 0x0002680000000800 */
[----:B------:R0:W1:Y:S04]  /*1290*/  LDS R5, [R8+0x68] ;  /* 0x0000680008057984 */ /* 0x0000680000000800 */
[----:B------:R0:W1:Y:S02]  /*12a0*/  LDS R0, [R8+0x78] ;  /* 0x0000780008007984 */ /* 0x0000640000000800 */
[----:B0-----:R-:W-:-:S13]  /*12b0*/  ISETP.GE.AND P0, PT, R2, R11, PT ;  /* 0x0000000b0200720c */ /* 0x001fda0003f06270 */
[----:B--234-:R-:W-:Y:S05]  /*12c0*/  @!P0 BRA `(.L_x_441) ;  /* 0x0000000000308947 */ /* 0x01cfea0003800000 */
[----:B------:R-:W0:Y:S01]  /*12d0*/  LDS.64 R6, [R8+0x20] ;  /* 0x0000200008067984 */ /* 0x000e220000000a00 */
[----:B------:R-:W-:Y:S01]  /*12e0*/  ISETP.GE.AND P3, PT, R11, R2, PT ;  /* 0x000000020b00720c */ /* 0x000fe20003f66270 */
[----:B------:R-:W-:-:S12]  /*12f0*/  IMAD.MOV.U32 R12, RZ, RZ, R11 ;  /* 0x000000ffff0c7224 */ /* 0x000fd800078e000b */
[CC--:B0-----:R-:W-:Y:S02]  /*1300*/  @P3 ISETP.LT.U32.AND P2, PT, R3.reuse, R6.reuse, PT ;  /* 0x000000060300320c */ /* 0x0c1fe40003f41070 */
[CC--:B------:R-:W-:Y:S02]  /*1310*/  @P3 ISETP.GE.U32.AND P0, PT, R3.reuse, R6.reuse, PT ;  /* 0x000000060300320c */ /* 0x0c0fe40003f06070 */
[CC--:B------:R-:W-:Y:S02]  /*1320*/  @P3 ISETP.LT.AND.EX P2, PT, R4.reuse, R7.reuse, PT, P2 ;  /* 0x000000070400320c */ /* 0x0c0fe40003f41320 */
[CC--:B------:R-:W-:Y:S02]  /*1330*/  @P3 ISETP.GE.AND.EX P0, PT, R4.reuse, R7.reuse, PT, P0 ;  /* 0x000000070400320c */ /* 0x0c0fe40003f06300 */
[----:B------:R-:W-:Y:S02]  /*1340*/  @P3 SEL R3, R3, R6, P2 ;  /* 0x0000000603033207 */ /* 0x000fe40001000000 */
[----:B------:R-:W-:-:S02]  /*1350*/  @P3 SEL R4, R4, R7, P2 ;  /* 0x0000000704043207 */ /* 0x000fc40001000000 */
[----:B------:R-:W-:Y:S01]  /*1360*/  @P3 SEL R12, R2, R11, !P0 ;  /* 0x0000000b020c3207 */ /* 0x000fe20004000000 */
[----:B------:R-:W-:Y:S02]  /*1370*/  @P3 IMAD.MOV.U32 R6, RZ, RZ, R3 ;  /* 0x000000ffff063224 */ /* 0x000fe400078e0003 */
[----:B------:R-:W-:-:S07]  /*1380*/  @P3 IMAD.MOV.U32 R7, RZ, RZ, R4 ;  /* 0x000000ffff073224 */ /* 0x000fce00078e0004 */
.L_x_441:
[----:B------:R-:W-:Y:S05]  /*1390*/  BSYNC.RECONVERGENT B1 ;  /* 0x0000000000017941 */ /* 0x000fea0003800200 */
.L_x_440:
[----:B------:R-:W-:Y:S01]  /*13a0*/  ISETP.GE.AND P0, PT, R12, R13, PT ;  /* 0x0000000d0c00720c */ /* 0x000fe20003f06270 */
[----:B------:R-:W-:Y:S01]  /*13b0*/  BSSY.RECONVERGENT B1, `(.L_x_442) ;  /* 0x0000011000017945 */ /* 0x000fe20003800200 */
[----:B------:R-:W-:Y:S02]  /*13c0*/  IMAD.MOV.U32 R17, RZ, RZ, R6 ;  /* 0x000000ffff117224 */ /* 0x000fe400078e0006 */
[----:B------:R-:W-:Y:S02]  /*13d0*/  IMAD.MOV.U32 R14, RZ, RZ, R7 ;  /* 0x000000ffff0e7224 */ /* 0x000fe400078e0007 */
[----:B------:R-:W-:-:S07]  /*13e0*/  IMAD.MOV.U32 R2, RZ, RZ, R12 ;  /* 0x000000ffff027224 */ /* 0x000fce00078e000c */
[----:B------:R-:W-:Y:S05]  /*13f0*/  @!P0 BRA `(.L_x_443) ;  /* 0x0000000000308947 */ /* 0x000fea0003800000 */
[----:B------:R-:W0:Y:S01]  /*1400*/  LDS.64 R18, [R8+0x30] ;  /* 0x0000300008127984 */ /* 0x000e220000000a00 */
[----:B------:R-:W-:Y:S01]  /*1410*/  ISETP.GE.AND P3, PT, R13, R12, PT ;  /* 0x0000000c0d00720c */ /* 0x000fe20003f66270 */
[----:B------:R-:W-:-:S12]  /*1420*/  IMAD.MOV.U32 R2, RZ, RZ, R13 ;  /* 0x000000ffff027224 */ /* 0x000fd800078e000d */
[CC--:B0-----:R-:W-:Y:S01]  /*1430*/  @P3 ISETP.GE.U32.AND P0, PT, R6.reuse, R18.reuse, PT ;  /* 0x000000120600320c */ /* 0x0c1fe20003f06070 */
[----:B------:R-:W-:Y:S01]  /*1440*/  IMAD.MOV.U32 R17, RZ, RZ, R18 ;  /* 0x000000ffff117224 */ /* 0x000fe200078e0012 */
[-C--:B------:R-:W-:Y:S01]  /*1450*/  @P3 ISETP.LT.U32.AND P2, PT, R6, R18.reuse, PT ;  /* 0x000000120600320c */ /* 0x080fe20003f41070 */
[----:B------:R-:W-:Y:S01]  /*1460*/  IMAD.MOV.U32 R14, RZ, RZ, R19 ;  /* 0x000000ffff0e7224 */ /* 0x000fe200078e0013 */
[CC--:B------:R-:W-:Y:S02]  /*1470*/  @P3 ISETP.GE.AND.EX P0, PT, R7.reuse, R19.reuse, PT, P0 ;  /* 0x000000130700320c */ /* 0x0c0fe40003f06300 */
[----:B------:R-:W-:Y:S02]  /*1480*/  @P3 ISETP.LT.AND.EX P2, PT, R7, R19, PT, P2 ;  /* 0x000000130700320c */ /* 0x000fe40003f41320 */
[----:B------:R-:W-:Y:S02]  /*1490*/  @P3 SEL R2, R12, R13, !P0 ;  /* 0x0000000d0c023207 */ /* 0x000fe40004000000 */
[----:B------:R-:W-:-:S02]  /*14a0*/  @P3 SEL R17, R6, R18, P2 ;  /* 0x0000001206113207 */ /* 0x000fc40001000000 */
[----:B------:R-:W-:-:S07]  /*14b0*/  @P3 SEL R14, R7, R19, P2 ;  /* 0x00000013070e3207 */ /* 0x000fce0001000000 */
.L_x_443:
[----:B------:R-:W-:Y:S05]  /*14c0*/  BSYNC.RECONVERGENT B1 ;  /* 0x0000000000017941 */ /* 0x000fea0003800200 */
.L_x_442:
        /* <DEDUP_REMOVED lines=11> */
[CC--:B------:R-:W-:Y:S01]  /*1580*/  @P3 ISETP.LT.U32.AND P2, PT, R17.reuse, R6.reuse, PT ;  /* 0x000000061100320c */ /* 0x0c0fe20003f41070 */
[----:B------:R-:W-:Y:S01]  /*1590*/  IMAD.MOV.U32 R4, RZ, RZ, R7 ;  /* 0x000000ffff047224 */ /* 0x000fe200078e0007 */
[CC--:B------:R-:W-:Y:S02]  /*15a0*/  @P3 ISETP.GE.AND.EX P0, PT, R14.reuse, R7.reuse, PT, P0 ;  /* 0x000000070e00320c */ /* 0x0c0fe40003f06300 */
[----:B------:R-:W-:Y:S02]  /*15b0*/  @P3 ISETP.LT.AND.EX P2, PT, R14, R7, PT, P2 ;  /* 0x000000070e00320c */ /* 0x000fe40003f41320 */
[----:B------:R-:W-:Y:S02]  /*15c0*/  @P3 SEL R3, R2, R15, !P0 ;  /* 0x0000000f02033207 */ /* 0x000fe40004000000 */
[----:B------:R-:W-:-:S02]  /*15d0*/  @P3 SEL R11, R17, R6, P2 ;  /* 0x00000006110b3207 */ /* 0x000fc40001000000 */
[----:B------:R-:W-:-:S07]  /*15e0*/  @P3 SEL R4, R14, R7, P2 ;  /* 0x000000070e043207 */ /* 0x000fce0001000000 */
.L_x_445:
[----:B------:R-:W-:Y:S05]  /*15f0*/  BSYNC.RECONVERGENT B1 ;  /* 0x0000000000017941 */ /* 0x000fea0003800200 */
.L_x_444:
        /* <DEDUP_REMOVED lines=18> */
.L_x_447:
[----:B------:R-:W-:Y:S05]  /*1720*/  BSYNC.RECONVERGENT B1 ;  /* 0x0000000000017941 */ /* 0x000fea0003800200 */
.L_x_446:
[----:B-1----:R-:W-:Y:S01]  /*1730*/  ISETP.GE.AND P0, PT, R2, R9, PT ;  /* 0x000000090200720c */ /* 0x002fe20003f06270 */
        /* <DEDUP_REMOVED lines=17> */
.L_x_449:
[----:B------:R-:W-:Y:S05]  /*1850*/  BSYNC.RECONVERGENT B1 ;  /* 0x0000000000017941 */ /* 0x000fea0003800200 */
.L_x_448:
        /* <DEDUP_REMOVED lines=18> */
.L_x_451:
[----:B------:R-:W-:Y:S05]  /*1980*/  BSYNC.RECONVERGENT B1 ;  /* 0x0000000000017941 */ /* 0x000fea0003800200 */
.L_x_450:
[----:B------:R-:W-:Y:S01]  /*1990*/  ISETP.GE.AND P0, PT, R7, R0, PT ;  /* 0x000000000700720c */ /* 0x000fe20003f06270 */
[----:B------:R-:W-:Y:S02]  /*19a0*/  IMAD.MOV.U32 R2, RZ, RZ, R7 ;  /* 0x000000ffff027224 */ /* 0x000fe400078e0007 */
[----:B------:R-:W-:Y:S02]  /*19b0*/  IMAD.MOV.U32 R3, RZ, RZ, R9 ;  /* 0x000000ffff037224 */ /* 0x000fe400078e0009 */
[----:B------:R-:W-:-:S08]  /*19c0*/  IMAD.MOV.U32 R4, RZ, RZ, R6 ;  /* 0x000000ffff047224 */ /* 0x000fd000078e0006 */
[----:B------:R-:W-:Y:S05]  /*19d0*/  @!P0 BRA `(.L_x_439) ;  /* 0x0000004800bc8947 */ /* 0x000fea0003800000 */
[----:B------:R-:W0:Y:S01]  /*19e0*/  LDS.64 R10, [R8+0x80] ;  /* 0x00008000080a7984 */ /* 0x000e220000000a00 */
[----:B------:R-:W-:Y:S01]  /*19f0*/  ISETP.GE.AND P0, PT, R0, R7, PT ;  /* 0x000000070000720c */ /* 0x000fe20003f06270 */
[----:B------:R-:W-:Y:S02]  /*1a00*/  IMAD.MOV.U32 R2, RZ, RZ, R0 ;  /* 0x000000ffff027224 */ /* 0x000fe400078e0000 */
[----:B0-----:R-:W-:Y:S02]  /*1a10*/  IMAD.MOV.U32 R3, RZ, RZ, R10 ;  /* 0x000000ffff037224 */ /* 0x001fe400078e000a */
[----:B------:R-:W-:-:S08]  /*1a20*/  IMAD.MOV.U32 R4, RZ, RZ, R11 ;  /* 0x000000ffff047224 */ /* 0x000fd000078e000b */
[----:B------:R-:W-:Y:S05]  /*1a30*/  @!P0 BRA `(.L_x_439) ;  /* 0x0000004800a48947 */ /* 0x000fea0003800000 */
[CC--:B------:R-:W-:Y:S02]  /*1a40*/  ISETP.GE.U32.AND P0, PT, R9.reuse, R10.reuse, PT ;  /* 0x0000000a0900720c */ /* 0x0c0fe40003f06070 */
[----:B------:R-:W-:Y:S02]  /*1a50*/  ISETP.LT.U32.AND P2, PT, R9, R10, PT ;  /* 0x0000000a0900720c */ /* 0x000fe40003f41070 */
[CC--:B------:R-:W-:Y:S02]  /*1a60*/  ISETP.GE.AND.EX P0, PT, R6.reuse, R11.reuse, PT, P0 ;  /* 0x0000000b0600720c */ /* 0x0c0fe40003f06300 */
[----:B------:R-:W-:Y:S02]  /*1a70*/  ISETP.LT.AND.EX P2, PT, R6, R11, PT, P2 ;  /* 0x0000000b0600720c */ /* 0x000fe40003f41320 */
[----:B------:R-:W-:Y:S02]  /*1a80*/  SEL R2, R7, R0, !P0 ;  /* 0x0000000007027207 */ /* 0x000fe40004000000 */
[----:B------:R-:W-:-:S02]  /*1a90*/  SEL R3, R9, R10, P2 ;  /* 0x0000000a09037207 */ /* 0x000fc40001000000 */
[----:B------:R-:W-:Y:S01]  /*1aa0*/  SEL R4, R6, R11, P2 ;  /* 0x0000000b06047207 */ /* 0x000fe20001000000 */
[----:B------:R-:W-:Y:S06]  /*1ab0*/  BRA `(.L_x_439) ;  /* 0x0000004800847947 */ /* 0x000fec0003800000 */
.L_x_426:
[----:B------:R-:W-:Y:S01]  /*1ac0*/  LOP3.LUT R4, R0, 0x3e0, RZ, 0xc0, !PT ;  /* 0x000003e000047812 */ /* 0x000fe200078ec0ff */
[----:B------:R-:W-:Y:S01]  /*1ad0*/  BSSY.RECONVERGENT B1, `(.L_x_452) ;  /* 0x000001b000017945 */ /* 0x000fe20003800200 */
[----:B-----5:R-:W-:Y:S02]  /*1ae0*/  IMAD.MOV.U32 R12, RZ, RZ, R2 ;  /* 0x000000ffff0c7224 */ /* 0x020fe400078e0002 */
[----:B------:R-:W-:Y:S02]  /*1af0*/  IMAD.MOV.U32 R14, RZ, RZ, R3 ;  /* 0x000000ffff0e7224 */ /* 0x000fe400078e0003 */
[----:B01----:R-:W-:Y:S01]  /*1b00*/  VIADD R6, R4, 0x20 ;  /* 0x0000002004067836 */ /* 0x003fe20000000000 */
[----:B------:R-:W-:-:S04]  /*1b10*/  LOP3.LUT R4, RZ, R4, RZ, 0x33, !PT ;  /* 0x00000004ff047212 */ /* 0x000fc800078e33ff */
[----:B------:R-:W-:Y:S01]  /*1b20*/  ISETP.GT.AND P0, PT, R6, UR4, PT ;  /* 0x0000000406007c0c */ /* 0x000fe2000bf04270 */
[----:B------:R-:W-:Y:S02]  /*1b30*/  VIADD R4, R4, UR4 ;  /* 0x0000000404047c36 */ /* 0x000fe40008000000 */
[----:B------:R-:W-:-:S03]  /*1b40*/  IMAD.MOV.U32 R6, RZ, RZ, R5 ;  /* 0x000000ffff067224 */ /* 0x000fc600078e0005 */
[----:B------:R-:W-:Y:S02]  /*1b50*/  SEL R7, R4, 0x1f, P0 ;  /* 0x0000001f04077807 */ /* 0x000fe40000000000 */
[----:B------:R-:W0:Y:S03]  /*1b60*/  S2R R4, SR_LANEID ;  /* 0x0000000000047919 */ /* 0x000e260000000000 */
[----:B------:R-:W1:Y:S04]  /*1b70*/  SHFL.DOWN PT, R8, R5, 0x1, R7 ;  /* 0x0820000005087989 */ /* 0x000e6800000e0007 */
[----:B------:R2:W3:Y:S04]  /*1b80*/  SHFL.DOWN PT, R9, R2, 0x1, R7 ;  /* 0x0820000002097989 */ /* 0x0004e800000e0007 */
[----:B------:R2:W4:Y:S01]  /*1b90*/  SHFL.DOWN PT, R11, R3, 0x1, R7 ;  /* 0x08200000030b7989 */ /* 0x00052200000e0007 */
[----:B-1----:R-:W-:-:S04]  /*1ba0*/  ISETP.GE.AND P0, PT, R5, R8, PT ;  /* 0x000000080500720c */ /* 0x002fc80003f06270 */
[----:B0-----:R-:W-:-:S13]  /*1bb0*/  ISETP.GE.OR P0, PT, R4, R7, !P0 ;  /* 0x000000070400720c */ /* 0x001fda0004706670 */
[----:B--234-:R-:W-:Y:S05]  /*1bc0*/  @P0 BRA `(.L_x_453) ;  /* 0x00000000002c0947 */ /* 0x01cfea0003800000 */
        /* <DEDUP_REMOVED lines=11> */
.L_x_453:
[----:B------:R-:W-:Y:S05]  /*1c80*/  BSYNC.RECONVERGENT B1 ;  /* 0x0000000000017941 */ /* 0x000fea0003800200 */
.L_x_452:
[----:B------:R-:W0:Y:S01]  /*1c90*/  SHFL.DOWN PT, R3, R6, 0x2, R7 ;  /* 0x0840000006037989 */ /* 0x000e2200000e0007 */
[----:B------:R-:W-:Y:S01]  /*1ca0*/  VIADD R2, R4, 0x2 ;  /* 0x0000000204027836 */ /* 0x000fe20000000000 */
[----:B------:R-:W-:Y:S01]  /*1cb0*/  BSSY.RECONVERGENT B1, `(.L_x_454) ;  /* 0x0000014000017945 */ /* 0x000fe20003800200 */
[----:B------:R-:W-:Y:S01]  /*1cc0*/  IMAD.MOV.U32 R8, RZ, RZ, R12 ;  /* 0x000000ffff087224 */ /* 0x000fe200078e000c */
[----:B------:R1:W2:Y:S01]  /*1cd0*/  SHFL.DOWN PT, R5, R12, 0x2, R7 ;  /* 0x084000000c057989 */ /* 0x0002a200000e0007 */
[----:B------:R-:W-:-:S03]  /*1ce0*/  IMAD.MOV.U32 R10, RZ, RZ, R14 ;  /* 0x000000ffff0a7224 */ /* 0x000fc600078e000e */
[----:B------:R1:W3:Y:S01]  /*1cf0*/  SHFL.DOWN PT, R9, R14, 0x2, R7 ;  /* 0x084000000e097989 */ /* 0x0002e200000e0007 */
[----:B0-----:R-:W-:-:S04]  /*1d00*/  ISETP.GE.AND P0, PT, R6, R3, PT ;  /* 0x000000030600720c */ /* 0x001fc80003f06270 */
[----:B------:R-:W-:Y:S01]  /*1d10*/  ISETP.GT.OR P0, PT, R2, R7, !P0 ;  /* 0x000000070200720c */ /* 0x000fe20004704670 */
[----:B------:R-:W-:-:S12]  /*1d20*/  IMAD.MOV.U32 R2, RZ, RZ, R6 ;  /* 0x000000ffff027224 */ /* 0x000fd800078e0006 */
        /* <DEDUP_REMOVED lines=12> */
.L_x_455:
[----:B------:R-:W-:Y:S05]  /*1df0*/  BSYNC.RECONVERGENT B1 ;  /* 0x0000000000017941 */ /* 0x000fea0003800200 */
.L_x_454:
        /* <DEDUP_REMOVED lines=22> */
.L_x_457:
[----:B------:R-:W-:Y:S05]  /*1f60*/  BSYNC.RECONVERGENT B1 ;  /* 0x0000000000017941 */ /* 0x000fea0003800200 */
.L_x_456:
[----:B------:R-:W0:Y:S01]  /*1f70*/  SHFL.DOWN PT, R3, R6, 0x8, R7 ;  /* 0x0900000006037989 */ /* 0x000e2200000e0007 */
[----:B------:R-:W-:Y:S01]  /*1f80*/  VIADD R2, R4, 0x8 ;  /* 0x0000000804027836 */ /* 0x000fe20000000000 */
[----:B------:R-:W-:Y:S01]  /*1f90*/  BSSY.RECONVERGENT B1, `(.L_x_458) ;  /* 0x0000014000017945 */ /* 0x000fe20003800200 */
[----:B------:R-:W-:Y:S01]  /*1fa0*/  IMAD.MOV.U32 R8, RZ, RZ, R6 ;  /* 0x000000ffff087224 */ /* 0x000fe200078e0006 */
[----:B------:R1:W2:Y:S01]  /*1fb0*/  SHFL.DOWN PT, R5, R14, 0x8, R7 ;  /* 0x090000000e057989 */ /* 0x0002a200000e0007 */
[----:B------:R-:W-:Y:S02]  /*1fc0*/  IMAD.MOV.U32 R10, RZ, RZ, R14 ;  /* 0x000000ffff0a7224 */ /* 0x000fe400078e000e */
[----:B------:R-:W-:Y:S01]  /*1fd0*/  IMAD.MOV.U32 R12, RZ, RZ, R16 ;  /* 0x000000ffff0c7224 */ /* 0x000fe200078e0010 */
[----:B------:R1:W3:Y:S01]  /*1fe0*/  SHFL.DOWN PT, R9, R16, 0x8, R7 ;  /* 0x0900000010097989 */ /* 0x0002e200000e0007 */
[----:B0-----:R-:W-:-:S04]  /*1ff0*/  ISETP.GE.AND P0, PT, R6, R3, PT ;  /* 0x000000030600720c */ /* 0x001fc80003f06270 */
[----:B------:R-:W-:-:S13]  /*2000*/  ISETP.GT.OR P0, PT, R2, R7, !P0 ;  /* 0x000000070200720c */ /* 0x000fda0004704670 */
        /* <DEDUP_REMOVED lines=12> */
.L_x_459:
[----:B------:R-:W-:Y:S05]  /*20d0*/  BSYNC.RECONVERGENT B1 ;  /* 0x0000000000017941 */ /* 0x000fea0003800200 */
.L_x_458:
[----:B------:R-:W0:Y:S01]  /*20e0*/  SHFL.DOWN PT, R5, R8, 0x10, R7 ;  /* 0x0a00000008057989 */ /* 0x000e2200000e0007 */
[C---:B------:R-:W-:Y:S01]  /*20f0*/  VIADD R2, R4.reuse, 0x10 ;  /* 0x0000001004027836 */ /* 0x040fe20000000000 */
[----:B------:R-:W-:Y:S01]  /*2100*/  BSSY.RECONVERGENT B1, `(.L_x_460) ;  /* 0x0000015000017945 */ /* 0x000fe20003800200 */
[----:B------:R-:W-:Y:S01]  /*2110*/  ISETP.NE.AND P2, PT, R4, RZ, PT ;  /* 0x000000ff0400720c */ /* 0x000fe20003f45270 */
[----:B------:R1:W2:Y:S01]  /*2120*/  SHFL.DOWN PT, R9, R10, 0x10, R7 ;  /* 0x0a0000000a097989 */ /* 0x0002a200000e0007 */
[----:B------:R-:W-:Y:S02]  /*2130*/  IMAD.MOV.U32 R3, RZ, RZ, R10 ;  /* 0x000000ffff037224 */ /* 0x000fe400078e000a */
[----:B------:R-:W-:Y:S01]  /*2140*/  IMAD.MOV.U32 R4, RZ, RZ, R12 ;  /* 0x000000ffff047224 */ /* 0x000fe200078e000c */
        /* <DEDUP_REMOVED lines=16> */
.L_x_461:
[----:B------:R-:W-:Y:S05]  /*2250*/  BSYNC.RECONVERGENT B1 ;  /* 0x0000000000017941 */ /* 0x000fea0003800200 */
.L_x_460:
        /* <DEDUP_REMOVED lines=12> */
.L_x_463:
[----:B------:R-:W-:Y:S05]  /*2320*/  BSYNC.RECONVERGENT B1 ;  /* 0x0000000000017941 */ /* 0x000fea0003800200 */
.L_x_462:
[----:B------:R-:W-:Y:S01]  /*2330*/  BAR.SYNC.DEFER_BLOCKING 0x0 ;  /* 0x0000000000007b1d */ /* 0x000fe20000010000 */
[----:B------:R-:W-:-:S13]  /*2340*/  ISETP.NE.AND P1, PT, R0, RZ, PT ;  /* 0x000000ff0000720c */ /* 0x000fda0003f25270 */
[----:B------:R-:W-:Y:S05]  /*2350*/  @P1 BRA `(.L_x_439) ;  /* 0x00000040005c1947 */ /* 0x000fea0003800000 */
[----:B------:R-:W-:Y:S01]  /*2360*/  UISETP.GE.AND UP0, UPT, UR4, 0x21, UPT ;  /* 0x000000210400788c */ /* 0x000fe2000bf06270 */
[----:B------:R-:W-:Y:S02]  /*2370*/  IMAD.MOV.U32 R0, RZ, RZ, R2 ;  /* 0x000000ffff007224 */ /* 0x000fe400078e0002 */
[----:B0-----:R-:W-:Y:S02]  /*2380*/  IMAD.MOV.U32 R7, RZ, RZ, R3 ;  /* 0x000000ffff077224 */ /* 0x001fe400078e0003 */
[----:B------:R-:W-:-:S04]  /*2390*/  IMAD.MOV.U32 R8, RZ, RZ, R4 ;  /* 0x000000ffff087224 */ /* 0x000fc800078e0004 */
[----:B------:R-:W-:Y:S05]  /*23a0*/  BRA.U !UP0, `(.L_x_464) ;  /* 0x00000001085c7547 */ /* 0x000fea000b800000 */
[----:B------:R-:W0:Y:S01]  /*23b0*/  S2R R5, SR_CgaCtaId ;  /* 0x0000000000057919 */ /* 0x000e220000008800 */
[----:B------:R-:W-:Y:S01]  /*23c0*/  MOV R0, 0x400 ;  /* 0x0000040000007802 */ /* 0x000fe20000000f00 */
[----:B------:R-:W-:Y:S01]  /*23d0*/  BSSY.RECONVERGENT B1, `(.L_x_464) ;  /* 0x0000014000017945 */ /* 0x000fe20003800200 */
[----:B------:R-:W-:Y:S02]  /*23e0*/  IMAD.MOV.U32 R7, RZ, RZ, R3 ;  /* 0x000000ffff077224 */ /* 0x000fe400078e0003 */
[----:B------:R-:W-:Y:S01]  /*23f0*/  IMAD.MOV.U32 R8, RZ, RZ, R4 ;  /* 0x000000ffff087224 */ /* 0x000fe200078e0004 */
[----:B0-----:R-:W-:Y:S01]  /*2400*/  LEA R6, R5, R0, 0x18 ;  /* 0x0000000005067211 */ /* 0x001fe200078ec0ff */
[----:B------:R-:W-:-:S04]  /*2410*/  IMAD.MOV.U32 R0, RZ, RZ, R2 ;  /* 0x000000ffff007224 */ /* 0x000fc800078e0002 */
[----:B------:R-:W0:Y:S02]  /*2420*/  LDS R5, [R6+0x18] ;  /* 0x0000180006057984 */ /* 0x000e240000000800 */
[----:B0-----:R-:W-:-:S13]  /*2430*/  ISETP.GE.AND P0, PT, R2, R5, PT ;  /* 0x000000050200720c */ /* 0x001fda0003f06270 */
        /* <DEDUP_REMOVED lines=13> */
.L_x_465:
[----:B------:R-:W-:Y:S05]  /*2510*/  BSYNC.RECONVERGENT B1 ;  /* 0x0000000000017941 */ /* 0x000fea0003800200 */
.L_x_464:
[----:B------:R-:W-:Y:S01]  /*2520*/  UISETP.GE.AND UP0, UPT, UR4, 0x41, UPT ;  /* 0x000000410400788c */ /* 0x000fe2000bf06270 */
[----:B------:R-:W-:Y:S02]  /*2530*/  IMAD.MOV.U32 R2, RZ, RZ, R0 ;  /* 0x000000ffff027224 */ /* 0x000fe400078e0000 */
[----:B------:R-:W-:Y:S02]  /*2540*/  IMAD.MOV.U32 R5, RZ, RZ, R7 ;  /* 0x000000ffff057224 */ /* 0x000fe400078e0007 */
        /* <DEDUP_REMOVED lines=24> */
.L_x_467:
[----:B------:R-:W-:Y:S05]  /*26d0*/  BSYNC.RECONVERGENT B1 ;  /* 0x0000000000017941 */ /* 0x000fea0003800200 */
.L_x_466:
        /* <DEDUP_REMOVED lines=27> */
.L_x_469:
[----:B------:R-:W-:Y:S05]  /*2890*/  BSYNC.RECONVERGENT B1 ;  /* 0x0000000000017941 */ /* 0x000fea0003800200 */
.L_x_468:
        /* <DEDUP_REMOVED lines=27> */
.L_x_471:
[----:B------:R-:W-:Y:S05]  /*2a50*/  BSYNC.RECONVERGENT B1 ;  /* 0x0000000000017941 */ /* 0x000fea0003800200 */
.L_x_470:
        /* <DEDUP_REMOVED lines=27> */
.L_x_473:
[----:B------:R-:W-:Y:S05]  /*2c10*/  BSYNC.RECONVERGENT B1 ;  /* 0x0000000000017941 */ /* 0x000fea0003800200 */
.L_x_472:
        /* <DEDUP_REMOVED lines=9> */
[----:B------:R-:W-:Y:S02]  /*2cb0*/  IMAD.MOV.U32 R7, RZ, RZ, R9 ;  /* 0x000000ffff077224 */ /* 0x000fe400078e0009 */
[----:B------:R-:W-:Y:S01]  /*2cc0*/  IMAD.MOV.U32 R6, RZ, RZ, R4 ;  /* 0x000000ffff067224 */ /* 0x000fe200078e0004 */
[----:B0-----:R-:W-:-:S05]  /*2cd0*/  LEA R2, R3, R2, 0x18 ;  /* 0x0000000203027211 */ /* 0x001fca00078ec0ff */
        /* <DEDUP_REMOVED lines=15> */
.L_x_475:
[----:B------:R-:W-:Y:S05]  /*2dd0*/  BSYNC.RECONVERGENT B1 ;  /* 0x0000000000017941 */ /* 0x000fea0003800200 */
.L_x_474:
[----:B------:R-:W-:Y:S01]  /*2de0*/  UISETP.GE.AND UP0, UPT, UR4, 0xe1, UPT ;  /* 0x000000e10400788c */ /* 0x000fe2000bf06270 */
[----:B------:R-:W-:Y:S02]  /*2df0*/  IMAD.MOV.U32 R2, RZ, RZ, R5 ;  /* 0x000000ffff027224 */ /* 0x000fe400078e0005 */
[----:B------:R-:W-:Y:S02]  /*2e00*/  IMAD.MOV.U32 R3, RZ, RZ, R7 ;  /* 0x000000ffff037224 */ /* 0x000fe400078e0007 */
[----:B------:R-:W-:-:S04]  /*2e10*/  IMAD.MOV.U32 R4, RZ, RZ, R6 ;  /* 0x000000ffff047224 */ /* 0x000fc800078e0006 */
[----:B------:R-:W-:Y:S05]  /*2e20*/  BRA.U !UP0, `(.L_x_439) ;  /* 0x0000003508a87547 */ /* 0x000fea000b800000 */
[----:B------:R-:W0:Y:S01]  /*2e30*/  S2R R3, SR_CgaCtaId ;  /* 0x0000000000037919 */ /* 0x000e220000008800 */
[----:B------:R-:W-:Y:S01]  /*2e40*/  MOV R0, 0x400 ;  /* 0x0000040000007802 */ /* 0x000fe20000000f00 */
        /* <DEDUP_REMOVED lines=21> */
.L_x_407:
[----:B------:R-:W1:Y:S01]  /*2fa0*/  S2R R0, SR_TID.X ;  /* 0x0000000000007919 */ /* 0x000e620000002100 */
[----:B------:R-:W1:Y:S02]  /*2fb0*/  LDC.64 R2, c[0x0][0x380] ;  /* 0x0000e000ff027b82 */ /* 0x000e640000000a00 */
[----:B-1----:R-:W-:-:S05]  /*2fc0*/  IMAD.WIDE.U32 R12, R0, 0x10, R2 ;  /* 0x00000010000c7825 */ /* 0x002fca00078e0002 */
[----:B0-----:R-:W2:Y:S04]  /*2fd0*/  LDG.E.CONSTANT R21, desc[UR10][R12.64] ;  /* 0x0000000a0c157981 */ /* 0x001ea8000c1e9900 */
[----:B------:R-:W3:Y:S04]  /*2fe0*/  LDG.E.CONSTANT R10, desc[UR10][R12.64+0x1000] ;  /* 0x0010000a0c0a7981 */ /* 0x000ee8000c1e9900 */
[----:B------:R-:W4:Y:S04]  /*2ff0*/  LDG.E.64.CONSTANT R14, desc[UR10][R12.64+0x8] ;  /* 0x0000080a0c0e7981 */ /* 0x000f28000c1e9b00 */
[----:B------:R0:W5:Y:S04]  /*3000*/  LDG.E.CONSTANT R16, desc[UR10][R12.64+0x2000] ;  /* 0x0020000a0c107981 */ /* 0x000168000c1e9900 */
[----:B------:R0:W5:Y:S04]  /*3010*/  LDG.E.CONSTANT R17, desc[UR10][R12.64+0x3000] ;  /* 0x0030000a0c117981 */ /* 0x000168000c1e9900 */
[----:B------:R0:W5:Y:S04]  /*3020*/  LDG.E.CONSTANT R11, desc[UR10][R12.64+0x4000] ;  /* 0x0040000a0c0b7981 */ /* 0x000168000c1e9900 */
[----:B------:R0:W5:Y:S04]  /*3030*/  LDG.E.64.CONSTANT R6, desc[UR10][R12.64+0x2008] ;  /* 0x0020080a0c067981 */ /* 0x000168000c1e9b00 */
[----:B------:R0:W5:Y:S04]  /*3040*/  LDG.E.64.CONSTANT R4, desc[UR10][R12.64+0x3008] ;  /* 0x0030080a0c047981 */ /* 0x000168000c1e9b00 */
[----:B------:R0:W5:Y:S01]  /*3050*/  LDG.E.64.CONSTANT R2, desc[UR10][R12.64+0x4008] ;  /* 0x0040080a0c027981 */ /* 0x000162000c1e9b00 */
[----:B------:R-:W-:Y:S01]  /*3060*/  BSSY.RECONVERGENT B1, `(.L_x_476) ;  /* 0x0000012000017945 */ /* 0x000fe20003800200 */
[----:B--2---:R-:W-:Y:S01]  /*3070*/  IMAD.MOV.U32 R19, RZ, RZ, R21 ;  /* 0x000000ffff137224 */ /* 0x004fe200078e0015 */
[----:B---3--:R-:W-:Y:S01]  /*3080*/  ISETP.GE.AND P0, PT, R21, R10, PT ;  /* 0x0000000a1500720c */ /* 0x008fe20003f06270 */
[----:B----4-:R-:W-:-:S02]  /*3090*/  IMAD.MOV.U32 R8, RZ, RZ, R14 ;  /* 0x000000ffff087224 */ /* 0x010fc400078e000e */
[----:B------:R-:W-:-:S10]  /*30a0*/  IMAD.MOV.U32 R9, RZ, RZ, R15 ;  /* 0x000000ffff097224 */ /* 0x000fd400078e000f */
[----:B0-----:R-:W-:Y:S05]  /*30b0*/  @!P0 BRA `(.L_x_477) ;  /* 0x0000000000308947 */ /* 0x001fea0003800000 */
[----:B------:R-:W2:Y:S01]  /*30c0*/  LDG.E.64.CONSTANT R8, desc[UR10][R12.64+0x1008] ;  /* 0x0010080a0c087981 */ /* 0x000ea2000c1e9b00 */
[----:B------:R-:W-:Y:S01]  /*30d0*/  ISETP.GE.AND P2, PT, R10, R21, PT ;  /* 0x000000150a00720c */ /* 0x000fe20003f46270 */
[----:B------:R-:W-:-:S12]  /*30e0*/  IMAD.MOV.U32 R19, RZ, RZ, R10 ;  /* 0x000000ffff137224 */ /* 0x000fd800078e000a */
[CC--:B--2---:R-:W-:Y:S02]  /*30f0*/  @P2 ISETP.GE.U32.AND P0, PT, R14.reuse, R8.reuse, PT ;  /* 0x000000080e00220c */ /* 0x0c4fe40003f06070 */
[C---:B------:R-:W-:Y:S02]  /*3100*/  @P2 ISETP.LT.U32.AND P1, PT, R14.reuse, R8, PT ;  /* 0x000000080e00220c */ /* 0x040fe40003f21070 */
[CC--:B------:R-:W-:Y:S02]  /*3110*/  @P2 ISETP.GE.AND.EX P0, PT, R15.reuse, R9.reuse, PT, P0 ;  /* 0x000000090f00220c */ /* 0x0c0fe40003f06300 */
[----:B------:R-:W-:Y:S02]  /*3120*/  @P2 ISETP.LT.AND.EX P1, PT, R15, R9, PT, P1 ;  /* 0x000000090f00220c */ /* 0x000fe40003f21310 */
[----:B------:R-:W-:Y:S02]  /*3130*/  @P2 SEL R19, R21, R10, !P0 ;  /* 0x0000000a15132207 */ /* 0x000fe40004000000 */
[----:B------:R-:W-:-:S02]  /*3140*/  @P2 SEL R10, R14, R8, P1 ;  /* 0x000000080e0a2207 */ /* 0x000fc40000800000 */
[----:B------:R-:W-:-:S03]  /*3150*/  @P2 SEL R15, R15, R9, P1 ;  /* 0x000000090f0f2207 */ /* 0x000fc60000800000 */
[----:B------:R-:W-:Y:S02]  /*3160*/  @P2 IMAD.MOV.U32 R8, RZ, RZ, R10 ;  /* 0x000000ffff082224 */ /* 0x000fe400078e000a */
[----:B------:R-:W-:-:S07]  /*3170*/  @P2 IMAD.MOV.U32 R9, RZ, RZ, R15 ;  /* 0x000000ffff092224 */ /* 0x000fce00078e000f */
.L_x_477:
[----:B------:R-:W-:Y:S05]  /*3180*/  BSYNC.RECONVERGENT B1 ;  /* 0x0000000000017941 */ /* 0x000fea0003800200 */
.L_x_476:
[----:B-----5:R-:W-:Y:S01]  /*3190*/  ISETP.GE.AND P0, PT, R19, R16, PT ;  /* 0x000000101300720c */ /* 0x020fe20003f06270 */
[----:B------:R-:W-:Y:S01]  /*31a0*/  BSSY.RECONVERGENT B1, `(.L_x_478) ;  /* 0x0000010000017945 */ /* 0x000fe20003800200 */
[----:B------:R-:W-:Y:S02]  /*31b0*/  IMAD.MOV.U32 R10, RZ, RZ, R19 ;  /* 0x000000ffff0a7224 */ /* 0x000fe400078e0013 */
[----:B------:R-:W-:Y:S02]  /*31c0*/  IMAD.MOV.U32 R13, RZ, RZ, R8 ;  /* 0x000000ffff0d7224 */ /* 0x000fe400078e0008 */
[----:B------:R-:W-:-:S07]  /*31d0*/  IMAD.MOV.U32 R14, RZ, RZ, R9 ;  /* 0x000000ffff0e7224 */ /* 0x000fce00078e0009 */
[----:B------:R-:W-:Y:S05]  /*31e0*/  @!P0 BRA `(.L_x_479) ;  /* 0x00000000002c8947 */ /* 0x000fea0003800000 */
        /* <DEDUP_REMOVED lines=11> */
.L_x_479:
[----:B------:R-:W-:Y:S05]  /*32a0*/  BSYNC.RECONVERGENT B1 ;  /* 0x0000000000017941 */ /* 0x000fea0003800200 */
.L_x_478:
[----:B------:R-:W-:Y:S01]  /*32b0*/  ISETP.GE.AND P0, PT, R10, R17, PT ;  /* 0x000000110a00720c */ /* 0x000fe20003f06270 */
        /* <DEDUP_REMOVED lines=16> */
.L_x_481:
[----:B------:R-:W-:Y:S05]  /*33c0*/  BSYNC.RECONVERGENT B1 ;  /* 0x0000000000017941 */ /* 0x000fea0003800200 */
.L_x_480:
        /* <DEDUP_REMOVED lines=17> */
.L_x_483:
[----:B------:R-:W-:Y:S05]  /*34e0*/  BSYNC.RECONVERGENT B1 ;  /* 0x0000000000017941 */ /* 0x000fea0003800200 */
.L_x_482:
[----:B------:R-:W-:Y:S01]  /*34f0*/  UISETP.GE.U32.AND UP0, UPT, UR8, 0xa00, UPT ;  /* 0x00000a000800788c */ /* 0x000fe2000bf06070 */
[----:B------:R-:W-:Y:S02]  /*3500*/  IMAD.MOV.U32 R5, RZ, RZ, 0x500 ;  /* 0x00000500ff057424 */ /* 0x000fe400078e00ff */
[----:B------:R-:W-:-:S06]  /*3510*/  IMAD.MOV.U32 R4, RZ, RZ, RZ ;  /* 0x000000ffff047224 */ /* 0x000fcc00078e00ff */
[----:B------:R-:W-:Y:S05]  /*3520*/  BRA.U !UP0, `(.L_x_484) ;  /* 0x0000001508647547 */ /* 0x000fea000b800000 */
[----:B------:R-:W-:Y:S01]  /*3530*/  UIADD3 UR9, UP0, UPT, UR8, -0xa00, URZ ;  /* 0xfffff60008097890 */ /* 0x000fe2000ff1e0ff */
[----:B------:R-:W-:Y:S02]  /*3540*/  IMAD.MOV.U32 R5, RZ, RZ, 0x500 ;  /* 0x00000500ff057424 */ /* 0x000fe400078e00ff */
[----:B------:R-:W-:Y:S01]  /*3550*/  IMAD.MOV.U32 R4, RZ, RZ, RZ ;  /* 0x000000ffff047224 */ /* 0x000fe200078e00ff */
[----:B------:R-:W-:Y:S02]  /*3560*/  ULEA.HI.X.SX32 UR8, UR8, 0xffffffff, 0x1, UP0 ;  /* 0xffffffff08087891 */ /* 0x000fe400080f0eff */
[----:B------:R-:W-:Y:S02]  /*3570*/  UIMAD.WIDE.U32 UR12, UR9, -0x33333333, URZ ;  /* 0xcccccccd090c78a5 */ /* 0x000fe4000f8e00ff */
[----:B------:R-:W-:-:S04]  /*3580*/  UIMAD.WIDE.U32 UR4, UR8, -0x33333333, URZ ;  /* 0xcccccccd080478a5 */ /* 0x000fc8000f8e00ff */
[----:B------:R-:W-:-:S04]  /*3590*/  UIMAD.WIDE.U32 UR4, UP0, UR9, -0x33333334, UR4 ;  /* 0xcccccccc090478a5 */ /* 0x000fc8000f800004 */
[----:B------:R-:W-:Y:S02]  /*35a0*/  UIADD3.X UR7, UPT, UPT, URZ, URZ, URZ, UP0, !UPT ;  /* 0x000000ffff077290 */ /* 0x000fe400087fe4ff */
[----:B------:R-:W-:Y:S01]  /*35b0*/  UIADD3 URZ, UP0, UPT, UR13, UR4, URZ ;  /* 0x000000040dff7290 */ /* 0x000fe2000ff1e0ff */
[----:B------:R-:W-:-:S03]  /*35c0*/  UMOV UR6, UR5 ;  /* 0x0000000500067c82 */ /* 0x000fc60008000000 */
[----:B------:R-:W-:Y:S02]  /*35d0*/  UIMAD.WIDE.U32.X UR4, UR8, -0x33333334, UR6, UP0 ;  /* 0xcccccccc080478a5 */ /* 0x000fe400080e0406 */
[----:B------:R-:W-:Y:S02]  /*35e0*/  UISETP.GE.U32.AND UP0, UPT, UR9, 0x500, UPT ;  /* 0x000005000900788c */ /* 0x000fe4000bf06070 */
[----:B------:R-:W-:Y:S02]  /*35f0*/  USHF.R.U64 UR6, UR4, 0xa, UR5 ;  /* 0x0000000a04067899 */ /* 0x000fe40008001205 */
[----:B------:R-:W-:-:S09]  /*3600*/  UISETP.GE.U32.AND.EX UP0, UPT, UR8, URZ, UPT, UP0 ;  /* 0x000000ff0800728c */ /* 0x000fd2000bf06100 */
[----:B------:R-:W-:Y:S05]  /*3610*/  BRA.U !UP0, `(.L_x_485) ;  /* 0x0000000d08707547 */ /* 0x000fea000b800000 */
[----:B------:R-:W0:Y:S01]  /*3620*/  LDCU.64 UR8, c[0x0][0x380] ;  /* 0x00007000ff0877ac */ /* 0x000e220008000a00 */
[----:B------:R-:W-:Y:S02]  /*3630*/  IMAD.MOV.U32 R5, RZ, RZ, 0x500 ;  /* 0x00000500ff057424 */ /* 0x000fe400078e00ff */
[----:B------:R-:W-:Y:S01]  /*3640*/  IMAD.MOV.U32 R4, RZ, RZ, RZ ;  /* 0x000000ffff047224 */ /* 0x000fe200078e00ff */
[----:B------:R-:W-:-:S04]  /*3650*/  UIADD3 UR4, UP0, UPT, UR6, 0x1, URZ ;  /* 0x0000000106047890 */ /* 0x000fc8000ff1e0ff */
[----:B------:R-:W-:Y:S02]  /*3660*/  ULEA.HI.X UR5, UR5, URZ, URZ, 0x16, UP0 ;  /* 0x000000ff05057291 */ /* 0x000fe400080fb4ff */
[----:B------:R-:W-:Y:S02]  /*3670*/  ULOP3.LUT UR4, UR4, 0xfffffffe, URZ, 0xc0, !UPT ;  /* 0xfffffffe04047892 */ /* 0x000fe4000f8ec0ff */
[----:B------:R-:W-:Y:S01]  /*3680*/  ULOP3.LUT UR5, UR5, 0x7fffff, URZ, 0xc0, !UPT ;  /* 0x007fffff05057892 */ /* 0x000fe2000f8ec0ff */
[----:B0-----:R-:W-:-:S04]  /*3690*/  LEA R2, P0, R0, UR8, 0x4 ;  /* 0x0000000800027c11 */ /* 0x001fc8000f8020ff */
[----:B------:R-:W-:Y:S02]  /*36a0*/  IADD3 R2, P1, PT, R2, 0xe008, RZ ;  /* 0x0000e00802027810 */ /* 0x000fe40007f3e0ff */
[----:B------:R-:W-:-:S05]  /*36b0*/  LEA.HI.X R3, R0, UR9, RZ, 0x4, P0 ;  /* 0x0000000900037c11 */ /* 0x000fca00080f24ff */
[----:B------:R-:W-:-:S07]  /*36c0*/  IMAD.X R3, RZ, RZ, R3, P1 ;  /* 0x000000ffff037224 */ /* 0x000fce00008e0603 */
.L_x_506:
[----:B------:R-:W2:Y:S04]  /*36d0*/  LDG.E.CONSTANT R15, desc[UR10][R2.64+-0x9008] ;  /* 0xff6ff80a020f7981 */ /* 0x000ea8000c1e9900 */
[----:B------:R0:W5:Y:S04]  /*36e0*/  LDG.E.CONSTANT R23, desc[UR10][R2.64+-0x8008] ;  /* 0xff7ff80a02177981 */ /* 0x000168000c1e9900 */
[----:B------:R0:W5:Y:S04]  /*36f0*/  LDG.E.CONSTANT R11, desc[UR10][R2.64+-0x7008] ;  /* 0xff8ff80a020b7981 */ /* 0x000168000c1e9900 */
[----:B------:R0:W5:Y:S04]  /*3700*/  LDG.E.CONSTANT R7, desc[UR10][R2.64+-0x6008] ;  /* 0xff9ff80a02077981 */ /* 0x000168000c1e9900 */
[----:B------:R0:W5:Y:S04]  /*3710*/  LDG.E.CONSTANT R6, desc[UR10][R2.64+-0x5008] ;  /* 0xffaff80a02067981 */ /* 0x000168000c1e9900 */
[----:B------:R0:W5:Y:S04]  /*3720*/  LDG.E.CONSTANT R16, desc[UR10][R2.64+-0x4008] ;  /* 0xffbff80a02107981 */ /* 0x000168000c1e9900 */
[----:B------:R0:W5:Y:S01]  /*3730*/  LDG.E.CONSTANT R17, desc[UR10][R2.64+-0x3008] ;  /* 0xffcff80a02117981 */ /* 0x000162000c1e9900 */
[----:B------:R-:W-:Y:S01]  /*3740*/  UIADD3 UR4, UP0, UPT, UR4, -0x2, URZ ;  /* 0xfffffffe04047890 */ /* 0x000fe2000ff1e0ff */
[----:B------:R-:W-:Y:S01]  /*3750*/  BSSY.RECONVERGENT B1, `(.L_x_486) ;  /* 0x0000015000017945 */ /* 0x000fe20003800200 */
[----:B------:R-:W-:-:S02]  /*3760*/  IMAD.MOV.U32 R14, RZ, RZ, R10 ;  /* 0x000000ffff0e7224 */ /* 0x000fc400078e000a */
[----:B------:R-:W-:Y:S01]  /*3770*/  UIADD3.X UR5, UPT, UPT, UR5, -0x1, URZ, UP0, !UPT ;  /* 0xffffffff05057890 */ /* 0x000fe200087fe4ff */
[----:B------:R-:W-:Y:S01]  /*3780*/  IMAD.MOV.U32 R19, RZ, RZ, R8 ;  /* 0x000000ffff137224 */ /* 0x000fe200078e0008 */
[----:B------:R-:W-:Y:S01]  /*3790*/  UISETP.NE.U32.AND UP0, UPT, UR4, URZ, UPT ;  /* 0x000000ff0400728c */ /* 0x000fe2000bf05070 */
[----:B------:R-:W-:-:S03]  /*37a0*/  IMAD.MOV.U32 R21, RZ, RZ, R9 ;  /* 0x000000ffff157224 */ /* 0x000fc600078e0009 */
[----:B------:R-:W-:Y:S01]  /*37b0*/  UISETP.NE.AND.EX UP0, UPT, UR5, URZ, UPT, UP0 ;  /* 0x000000ff0500728c */ /* 0x000fe2000bf05300 */
[----:B--2---:R-:W-:-:S13]  /*37c0*/  ISETP.GE.AND P0, PT, R10, R15, PT ;  /* 0x0000000f0a00720c */ /* 0x004fda0003f06270 */
[----:B0-----:R-:W-:Y:S05]  /*37d0*/  @!P0 BRA `(.L_x_487) ;  /* 0x0000000000308947 */ /* 0x001fea0003800000 */
[----:B------:R-:W2:Y:S01]  /*37e0*/  LDG.E.64.CONSTANT R12, desc[UR10][R2.64+-0x9000] ;  /* 0xff70000a020c7981 */ /* 0x000ea2000c1e9b00 */
[----:B------:R-:W-:Y:S01]  /*37f0*/  ISETP.GE.AND P2, PT, R15, R10, PT ;  /* 0x0000000a0f00720c */ /* 0x000fe20003f46270 */
[----:B------:R-:W-:-:S12]  /*3800*/  IMAD.MOV.U32 R14, RZ, RZ, R15 ;  /* 0x000000ffff0e7224 */ /* 0x000fd800078e000f */
[CC--:B--2---:R-:W-:Y:S01]  /*3810*/  @P2 ISETP.GE.U32.AND P0, PT, R8.reuse, R12.reuse, PT ;  /* 0x0000000c0800220c */ /* 0x0c4fe20003f06070 */
        /* <DEDUP_REMOVED lines=8> */
.L_x_487:
[----:B------:R-:W-:Y:S05]  /*38a0*/  BSYNC.RECONVERGENT B1 ;  /* 0x0000000000017941 */ /* 0x000fea0003800200 */
.L_x_486:
[----:B------:R0:W5:Y:S02]  /*38b0*/  LDG.E.64.CONSTANT R8, desc[UR10][R2.64+-0x8000] ;  /* 0xff80000a02087981 */ /* 0x000164000c1e9b00 */
[----:B-----5:R-:W-:Y:S01]  /*38c0*/  ISETP.GE.AND P0, PT, R14, R23, PT ;  /* 0x000000170e00720c */ /* 0x020fe20003f06270 */
[----:B------:R-:W-:Y:S01]  /*38d0*/  BSSY.RECONVERGENT B1, `(.L_x_488) ;  /* 0x0000010000017945 */ /* 0x000fe20003800200 */
[----:B------:R-:W-:Y:S02]  /*38e0*/  IMAD.MOV.U32 R10, RZ, RZ, R14 ;  /* 0x000000ffff0a7224 */ /* 0x000fe400078e000e */
[----:B------:R-:W-:Y:S02]  /*38f0*/  IMAD.MOV.U32 R13, RZ, RZ, R19 ;  /* 0x000000ffff0d7224 */ /* 0x000fe400078e0013 */
[----:B------:R-:W-:-:S07]  /*3900*/  IMAD.MOV.U32 R15, RZ, RZ, R21 ;  /* 0x000000ffff0f7224 */ /* 0x000fce00078e0015 */
[----:B0-----:R-:W-:Y:S05]  /*3910*/  @!P0 BRA `(.L_x_489) ;  /* 0x00000000002c8947 */ /* 0x001fea0003800000 */
[----:B------:R-:W-:Y:S01]  /*3920*/  ISETP.GE.AND P2, PT, R23, R14, PT ;  /* 0x0000000e1700720c */ /* 0x000fe20003f46270 */
[----:B------:R-:W-:Y:S02]  /*3930*/  IMAD.MOV.U32 R13, RZ, RZ, R8 ;  /* 0x000000ffff0d7224 */ /* 0x000fe400078e0008 */
[----:B------:R-:W-:Y:S02]  /*3940*/  IMAD.MOV.U32 R15, RZ, RZ, R9 ;  /* 0x000000ffff0f7224 */ /* 0x000fe400078e0009 */
[----:B------:R-:W-:-:S08]  /*3950*/  IMAD.MOV.U32 R10, RZ, RZ, R23 ;  /* 0x000000ffff0a7224 */ /* 0x000fd000078e0017 */
[CC--:B------:R-:W-:Y:S02]  /*3960*/  @P2 ISETP.GE.U32.AND P0, PT, R19.reuse, R8.reuse, PT ;  /* 0x000000081300220c */ /* 0x0c0fe40003f06070 */
[-C--:B------:R-:W-:Y:S02]  /*3970*/  @P2 ISETP.LT.U32.AND P1, PT, R19, R8.reuse, PT ;  /* 0x000000081300220c */ /* 0x080fe40003f21070 */
[CC--:B------:R-:W-:Y:S02]  /*3980*/  @P2 ISETP.GE.AND.EX P0, PT, R21.reuse, R9.reuse, PT, P0 ;  /* 0x000000091500220c */ /* 0x0c0fe40003f06300 */
[----:B------:R-:W-:Y:S02]  /*3990*/  @P2 ISETP.LT.AND.EX P1, PT, R21, R9, PT, P1 ;  /* 0x000000091500220c */ /* 0x000fe40003f21310 */
[----:B------:R-:W-:Y:S02]  /*39a0*/  @P2 SEL R10, R14, R23, !P0 ;  /* 0x000000170e0a2207 */ /* 0x000fe40004000000 */
[----:B------:R-:W-:-:S02]  /*39b0*/  @P2 SEL R13, R19, R8, P1 ;  /* 0x00000008130d2207 */ /* 0x000fc40000800000 */
[----:B------:R-:W-:-:S07]  /*39c0*/  @P2 SEL R15, R21, R9, P1 ;  /* 0x00000009150f2207 */ /* 0x000fce0000800000 */
.L_x_489:
[----:B------:R-:W-:Y:S05]  /*39d0*/  BSYNC.RECONVERGENT B1 ;  /* 0x0000000000017941 */ /* 0x000fea0003800200 */
.L_x_488:
[----:B------:R0:W5:Y:S01]  /*39e0*/  LDG.E.64.CONSTANT R8, desc[UR10][R2.64+-0x7000] ;  /* 0xff90000a02087981 */ /* 0x000162000c1e9b00 */
[----:B------:R-:W-:Y:S01]  /*39f0*/  ISETP.GE.AND P0, PT, R10, R11, PT ;  /* 0x0000000b0a00720c */ /* 0x000fe20003f06270 */
[----:B------:R-:W-:Y:S01]  /*3a00*/  BSSY.RECONVERGENT B1, `(.L_x_490) ;  /* 0x0000010000017945 */ /* 0x000fe20003800200 */
[----:B------:R-:W-:Y:S02]  /*3a10*/  IMAD.MOV.U32 R12, RZ, RZ, R10 ;  /* 0x000000ffff0c7224 */ /* 0x000fe400078e000a */
[----:B------:R-:W-:Y:S02]  /*3a20*/  IMAD.MOV.U32 R19, RZ, RZ, R13 ;  /* 0x000000ffff137224 */ /* 0x000fe400078e000d */
[----:B------:R-:W-:-:S07]  /*3a30*/  IMAD.MOV.U32 R21, RZ, RZ, R15 ;  /* 0x000000ffff157224 */ /* 0x000fce00078e000f */
[----:B0-----:R-:W-:Y:S05]  /*3a40*/  @!P0 BRA `(.L_x_491) ;  /* 0x00000000002c8947 */ /* 0x001fea0003800000 */
[----:B------:R-:W-:Y:S01]  /*3a50*/  ISETP.GE.AND P2, PT, R11, R10, PT ;  /* 0x0000000a0b00720c */ /* 0x000fe20003f46270 */
[----:B-----5:R-:W-:Y:S02]  /*3a60*/  IMAD.MOV.U32 R19, RZ, RZ, R8 ;  /* 0x000000ffff137224 */ /* 0x020fe400078e0008 */
        /* <DEDUP_REMOVED lines=9> */
.L_x_491:
[----:B------:R-:W-:Y:S05]  /*3b00*/  BSYNC.RECONVERGENT B1 ;  /* 0x0000000000017941 */ /* 0x000fea0003800200 */
.L_x_490:
[----:B-----5:R0:W5:Y:S01]  /*3b10*/  LDG.E.64.CONSTANT R8, desc[UR10][R2.64+-0x6000] ;  /* 0xffa0000a02087981 */ /* 0x020162000c1e9b00 */
        /* <DEDUP_REMOVED lines=17> */
.L_x_493:
[----:B------:R-:W-:Y:S05]  /*3c30*/  BSYNC.RECONVERGENT B1 ;  /* 0x0000000000017941 */ /* 0x000fea0003800200 */
.L_x_492:
        /* <DEDUP_REMOVED lines=18> */
.L_x_495:
[----:B------:R-:W-:Y:S05]  /*3d60*/  BSYNC.RECONVERGENT B1 ;  /* 0x0000000000017941 */ /* 0x000fea0003800200 */
.L_x_494:
[----:B------:R0:W5:Y:S04]  /*3d70*/  LDG.E.CONSTANT R20, desc[UR10][R2.64+-0x2008] ;  /* 0xffdff80a02147981 */ /* 0x000168000c1e9900 */
[----:B------:R0:W5:Y:S04]  /*3d80*/  LDG.E.CONSTANT R19, desc[UR10][R2.64+-0x1008] ;  /* 0xffeff80a02137981 */ /* 0x000168000c1e9900 */
[----:B------:R0:W5:Y:S04]  /*3d90*/  LDG.E.CONSTANT R18, desc[UR10][R2.64+-0x8] ;  /* 0xfffff80a02127981 */ /* 0x000168000c1e9900 */
[----:B-----5:R0:W5:Y:S04]  /*3da0*/  LDG.E.64.CONSTANT R8, desc[UR10][R2.64+-0x3000] ;  /* 0xffd0000a02087981 */ /* 0x020168000c1e9b00 */
[----:B------:R0:W5:Y:S04]  /*3db0*/  LDG.E.64.CONSTANT R10, desc[UR10][R2.64+-0x2000] ;  /* 0xffe0000a020a7981 */ /* 0x000168000c1e9b00 */
[----:B------:R0:W5:Y:S04]  /*3dc0*/  LDG.E.64.CONSTANT R12, desc[UR10][R2.64+-0x1000] ;  /* 0xfff0000a020c7981 */ /* 0x000168000c1e9b00 */
[----:B------:R0:W5:Y:S01]  /*3dd0*/  LDG.E.64.CONSTANT R6, desc[UR10][R2.64] ;  /* 0x0000000a02067981 */ /* 0x000162000c1e9b00 */
[----:B------:R-:W-:Y:S01]  /*3de0*/  ISETP.GE.AND P0, PT, R25, R16, PT ;  /* 0x000000101900720c */ /* 0x000fe20003f06270 */
[----:B------:R-:W-:Y:S01]  /*3df0*/  BSSY.RECONVERGENT B1, `(.L_x_496) ;  /* 0x0000011000017945 */ /* 0x000fe20003800200 */
[----:B------:R-:W-:-:S02]  /*3e00*/  IMAD.MOV.U32 R14, RZ, RZ, R25 ;  /* 0x000000ffff0e7224 */ /* 0x000fc400078e0019 */
[----:B------:R-:W-:Y:S02]  /*3e10*/  IMAD.MOV.U32 R27, RZ, RZ, R23 ;  /* 0x000000ffff1b7224 */ /* 0x000fe400078e0017 */
[----:B------:R-:W-:-:S07]  /*3e20*/  IMAD.MOV.U32 R29, RZ, RZ, R21 ;  /* 0x000000ffff1d7224 */ /* 0x000fce00078e0015 */
[----:B0-----:R-:W-:Y:S05]  /*3e30*/  @!P0 BRA `(.L_x_497) ;  /* 0x0000000000308947 */ /* 0x001fea0003800000 */
[----:B------:R-:W2:Y:S01]  /*3e40*/  LDG.E.64.CONSTANT R14, desc[UR10][R2.64+-0x4000] ;  /* 0xffc0000a020e7981 */ /* 0x000ea2000c1e9b00 */
[----:B------:R-:W-:-:S13]  /*3e50*/  ISETP.GE.AND P2, PT, R16, R25, PT ;  /* 0x000000191000720c */ /* 0x000fda0003f46270 */
[CC--:B--2---:R-:W-:Y:S01]  /*3e60*/  @P2 ISETP.LT.U32.AND P1, PT, R23.reuse, R14.reuse, PT ;  /* 0x0000000e1700220c */ /* 0x0c4fe20003f21070 */
[----:B------:R-:W-:Y:S01]  /*3e70*/  IMAD.MOV.U32 R27, RZ, RZ, R14 ;  /* 0x000000ffff1b7224 */ /* 0x000fe200078e000e */
[-C--:B------:R-:W-:Y:S01]  /*3e80*/  @P2 ISETP.GE.U32.AND P0, PT, R23, R14.reuse, PT ;  /* 0x0000000e1700220c */ /* 0x080fe20003f06070 */
[----:B------:R-:W-:Y:S01]  /*3e90*/  IMAD.MOV.U32 R29, RZ, RZ, R15 ;  /* 0x000000ffff1d7224 */ /* 0x000fe200078e000f */
[CC--:B------:R-:W-:Y:S02]  /*3ea0*/  @P2 ISETP.LT.AND.EX P1, PT, R21.reuse, R15.reuse, PT, P1 ;  /* 0x0000000f1500220c */ /* 0x0c0fe40003f21310 */
[-C--:B------:R-:W-:Y:S02]  /*3eb0*/  @P2 ISETP.GE.AND.EX P0, PT, R21, R15.reuse, PT, P0 ;  /* 0x0000000f1500220c */ /* 0x080fe40003f06300 */
[----:B------:R-:W-:Y:S01]  /*3ec0*/  @P2 SEL R27, R23, R14, P1 ;  /* 0x0000000e171b2207 */ /* 0x000fe20000800000 */
[----:B------:R-:W-:Y:S01]  /*3ed0*/  IMAD.MOV.U32 R14, RZ, RZ, R16 ;  /* 0x000000ffff0e7224 */ /* 0x000fe200078e0010 */
[----:B------:R-:W-:-:S02]  /*3ee0*/  @P2 SEL R29, R21, R15, P1 ;  /* 0x0000000f151d2207 */ /* 0x000fc40000800000 */
[----:B------:R-:W-:-:S07]  /*3ef0*/  @P2 SEL R14, R25, R16, !P0 ;  /* 0x00000010190e2207 */ /* 0x000fce0004000000 */
.L_x_497:
[----:B------:R-:W-:Y:S05]  /*3f00*/  BSYNC.RECONVERGENT B1 ;  /* 0x0000000000017941 */ /* 0x000fea0003800200 */
.L_x_496:
[----:B------:R-:W-:Y:S01]  /*3f10*/  ISETP.GE.AND P0, PT, R14, R17, PT ;  /* 0x000000110e00720c */ /* 0x000fe20003f06270 */
[----:B------:R-:W-:Y:S01]  /*3f20*/  BSSY.RECONVERGENT B1, `(.L_x_498) ;  /* 0x0000010000017945 */ /* 0x000fe20003800200 */
[----:B------:R-:W-:Y:S02]  /*3f30*/  IMAD.MOV.U32 R15, RZ, RZ, R14 ;  /* 0x000000ffff0f7224 */ /* 0x000fe400078e000e */
[----:B------:R-:W-:Y:S02]  /*3f40*/  IMAD.MOV.U32 R23, RZ, RZ, R27 ;  /* 0x000000ffff177224 */ /* 0x000fe400078e001b */
[----:B------:R-:W-:-:S07]  /*3f50*/  IMAD.MOV.U32 R25, RZ, RZ, R29 ;  /* 0x000000ffff197224 */ /* 0x000fce00078e001d */
[----:B------:R-:W-:Y:S05]  /*3f60*/  @!P0 BRA `(.L_x_499) ;  /* 0x00000000002c8947 */ /* 0x000fea0003800000 */
        /* <DEDUP_REMOVED lines=11> */
.L_x_499:
[----:B------:R-:W-:Y:S05]  /*4020*/  BSYNC.RECONVERGENT B1 ;  /* 0x0000000000017941 */ /* 0x000fea0003800200 */
.L_x_498:
[----:B------:R-:W-:Y:S01]  /*4030*/  ISETP.GE.AND P0, PT, R15, R20, PT ;  /* 0x000000140f00720c */ /* 0x000fe20003f06270 */
[----:B------:R-:W-:Y:S01]  /*4040*/  BSSY.RECONVERGENT B1, `(.L_x_500) ;  /* 0x0000010000017945 */ /* 0x000fe20003800200 */
[----:B-----5:R-:W-:Y:S02]  /*4050*/  IMAD.MOV.U32 R8, RZ, RZ, R15 ;  /* 0x000000ffff087224 */ /* 0x020fe400078e000f */
        /* <DEDUP_REMOVED lines=14> */
.L_x_501:
[----:B------:R-:W-:Y:S05]  /*4140*/  BSYNC.RECONVERGENT B1 ;  /* 0x0000000000017941 */ /* 0x000fea0003800200 */
.L_x_500:
        /* <DEDUP_REMOVED lines=17> */
.L_x_503:
[----:B------:R-:W-:Y:S05]  /*4260*/  BSYNC.RECONVERGENT B1 ;  /* 0x0000000000017941 */ /* 0x000fea0003800200 */
.L_x_502:
        /* <DEDUP_REMOVED lines=17> */
.L_x_505:
[----:B------:R-:W-:Y:S05]  /*4380*/  BSYNC.RECONVERGENT B1 ;  /* 0x0000000000017941 */ /* 0x000fea0003800200 */
.L_x_504:
[----:B------:R-:W-:Y:S02]  /*4390*/  IADD3 R5, P0, PT, R5, 0xa00, RZ ;  /* 0x00000a0005057810 */ /* 0x000fe40007f1e0ff */
[----:B------:R-:W-:-:S03]  /*43a0*/  IADD3 R2, P1, PT, R2, 0xa000, RZ ;  /* 0x0000a00002027810 */ /* 0x000fc60007f3e0ff */
[----:B------:R-:W-:Y:S02]  /*43b0*/  IMAD.X R4, RZ, RZ, R4, P0 ;  /* 0x000000ffff047224 */ /* 0x000fe400000e0604 */
[----:B------:R-:W-:Y:S01]  /*43c0*/  IMAD.X R3, RZ, RZ, R3, P1 ;  /* 0x000000ffff037224 */ /* 0x000fe200008e0603 */
[----:B------:R-:W-:Y:S07]  /*43d0*/  BRA.U UP0, `(.L_x_506) ;  /* 0xfffffff100bc7547 */ /* 0x000fee000b83ffff */
.L_x_485:
[----:B------:R-:W-:-:S04]  /*43e0*/  ULOP3.LUT UR4, UR6, 0x1, URZ, 0xc0, !UPT ;  /* 0x0000000106047892 */ /* 0x000fc8000f8ec0ff */
[----:B------:R-:W-:-:S04]  /*43f0*/  UISETP.NE.U32.AND UP0, UPT, UR4, 0x1, UPT ;  /* 0x000000010400788c */ /* 0x000fc8000bf05070 */
[----:B------:R-:W-:-:S09]  /*4400*/  UISETP.NE.U32.AND.EX UP0, UPT, URZ, URZ, UPT, UP0 ;  /* 0x000000ffff00728c */ /* 0x000fd2000bf05100 */
[----:B------:R-:W-:Y:S05]  /*4410*/  BRA.U !UP0, `(.L_x_484) ;  /* 0x0000000508a87547 */ /* 0x000fea000b800000 */
[----:B------:R-:W0:Y:S02]  /*4420*/  LDC.64 R2, c[0x0][0x380] ;  /* 0x0000e000ff027b82 */ /* 0x000e240000000a00 */
[----:B0-----:R-:W-:-:S03]  /*4430*/  IMAD.WIDE.U32 R2, R0, 0x10, R2 ;  /* 0x0000001000027825 */ /* 0x001fc600078e0002 */
[----:B------:R-:W-:-:S04]  /*4440*/  LEA R16, P0, R5, R2, 0x4 ;  /* 0x0000000205107211 */ /* 0x000fc800078020ff */
[----:B------:R-:W-:-:S05]  /*4450*/  LEA.HI.X R17, R5, R3, R4, 0x4, P0 ;  /* 0x0000000305117211 */ /* 0x000fca00000f2404 */
[----:B------:R-:W2:Y:S04]  /*4460*/  LDG.E.CONSTANT R23, desc[UR10][R16.64] ;  /* 0x0000000a10177981 */ /* 0x000ea8000c1e9900 */
[----:B------:R0:W5:Y:S04]  /*4470*/  LDG.E.CONSTANT R27, desc[UR10][R16.64+0x1000] ;  /* 0x0010000a101b7981 */ /* 0x000168000c1e9900 */
[----:B------:R0:W5:Y:S04]  /*4480*/  LDG.E.CONSTANT R19, desc[UR10][R16.64+0x2000] ;  /* 0x0020000a10137981 */ /* 0x000168000c1e9900 */
[----:B------:R0:W5:Y:S04]  /*4490*/  LDG.E.CONSTANT R18, desc[UR10][R16.64+0x3000] ;  /* 0x0030000a10127981 */ /* 0x000168000c1e9900 */
[----:B------:R0:W5:Y:S04]  /*44a0*/  LDG.E.CONSTANT R11, desc[UR10][R16.64+0x4000] ;  /* 0x0040000a100b7981 */ /* 0x000168000c1e9900 */
[----:B------:R0:W5:Y:S04]  /*44b0*/  LDG.E.64.CONSTANT R2, desc[UR10][R16.64+0x1008] ;  /* 0x0010080a10027981 */ /* 0x000168000c1e9b00 */
[----:B------:R0:W5:Y:S04]  /*44c0*/  LDG.E.64.CONSTANT R6, desc[UR10][R16.64+0x2008] ;  /* 0x0020080a10067981 */ /* 0x000168000c1e9b00 */
[----:B------:R0:W5:Y:S04]  /*44d0*/  LDG.E.64.CONSTANT R12, desc[UR10][R16.64+0x3008] ;  /* 0x0030080a100c7981 */ /* 0x000168000c1e9b00 */
[----:B------:R0:W5:Y:S01]  /*44e0*/  LDG.E.64.CONSTANT R14, desc[UR10][R16.64+0x4008] ;  /* 0x0040080a100e7981 */ /* 0x000162000c1e9b00 */
        /* <DEDUP_REMOVED lines=18> */
.L_x_508:
[----:B------:R-:W-:Y:S05]  /*4610*/  BSYNC.RECONVERGENT B1 ;  /* 0x0000000000017941 */ /* 0x000fea0003800200 */
.L_x_507:
        /* <DEDUP_REMOVED lines=17> */
.L_x_510:
[----:B------:R-:W-:Y:S05]  /*4730*/  BSYNC.RECONVERGENT B1 ;  /* 0x0000000000017941 */ /* 0x000fea0003800200 */
.L_x_509:
        /* <DEDUP_REMOVED lines=17> */
.L_x_512:
[----:B------:R-:W-:Y:S05]  /*4850*/  BSYNC.RECONVERGENT B1 ;  /* 0x0000000000017941 */ /* 0x000fea0003800200 */
.L_x_511:
        /* <DEDUP_REMOVED lines=17> */
.L_x_514:
[----:B------:R-:W-:Y:S05]  /*4970*/  BSYNC.RECONVERGENT B1 ;  /* 0x0000000000017941 */ /* 0x000fea0003800200 */
.L_x_513:
[----:B------:R-:W-:Y:S01]  /*4980*/  ISETP.GE.AND P0, PT, R2, R11, PT ;  /* 0x0000000b0200720c */ /* 0x000fe20003f06270 */
[----:B------:R-:W-:Y:S01]  /*4990*/  BSSY.RECONVERGENT B1, `(.L_x_515) ;  /* 0x0000011000017945 */ /* 0x000fe20003800200 */
[----:B------:R-:W-:Y:S01]  /*49a0*/  IADD3 R5, P2, PT, R5, 0x500, RZ ;  /* 0x0000050005057810 */ /* 0x000fe20007f5e0ff */
[----:B------:R-:W-:Y:S02]  /*49b0*/  IMAD.MOV.U32 R10, RZ, RZ, R2 ;  /* 0x000000ffff0a7224 */ /* 0x000fe400078e0002 */
[----:B------:R-:W-:Y:S02]  /*49c0*/  IMAD.MOV.U32 R8, RZ, RZ, R7 ;  /* 0x000000ffff087224 */ /* 0x000fe400078e0007 */
[----:B------:R-:W-:-:S06]  /*49d0*/  IMAD.MOV.U32 R9, RZ, RZ, R17 ;  /* 0x000000ffff097224 */ /* 0x000fcc00078e0011 */
        /* <DEDUP_REMOVED lines=12> */
.L_x_516:
[----:B------:R-:W-:Y:S05]  /*4aa0*/  BSYNC.RECONVERGENT B1 ;  /* 0x0000000000017941 */ /* 0x000fea0003800200 */
.L_x_515:
[----:B------:R-:W-:-:S07]  /*4ab0*/  IMAD.X R4, RZ, RZ, R4, P2 ;  /* 0x000000ffff047224 */ /* 0x000fce00010e0604 */
.L_x_484:
[----:B------:R-:W0:Y:S02]  /*4ac0*/  LDCU UR4, c[0x0][0x390] ;  /* 0x00007200ff0477ac */ /* 0x000e240008000800 */
[----:B0-----:R-:W-:Y:S02]  /*4ad0*/  USHF.R.S32.HI UR5, URZ, 0x1f, UR4 ;  /* 0x0000001fff057899 */ /* 0x001fe40008011404 */
[----:B------:R-:W-:-:S04]  /*4ae0*/  ISETP.GE.U32.AND P0, PT, R5, UR4, PT ;  /* 0x0000000405007c0c */ /* 0x000fc8000bf06070 */
[----:B------:R-:W-:-:S13]  /*4af0*/  ISETP.GE.AND.EX P0, PT, R4, UR5, PT, P0 ;  /* 0x0000000504007c0c */ /* 0x000fda000bf06300 */
[----:B------:R-:W-:Y:S05]  /*4b00*/  @P0 BRA `(.L_x_517) ;  /* 0x00000008003c0947 */ /* 0x000fea0003800000 */
[----:B------:R-:W-:Y:S01]  /*4b10*/  IADD3 R3, PT, PT, -R5, UR4, RZ ;  /* 0x0000000405037c10 */ /* 0x000fe2000fffe1ff */
[----:B------:R-:W-:Y:S03]  /*4b20*/  BSSY.RECONVERGENT B1, `(.L_x_517) ;  /* 0x000008d000017945 */ /* 0x000fe60003800200 */
[----:B------:R-:W-:-:S13]  /*4b30*/  ISETP.GE.AND P0, PT, R0, R3, PT ;  /* 0x000000030000720c */ /* 0x000fda0003f06270 */
[----:B------:R-:W-:Y:S05]  /*4b40*/  @P0 BRA `(.L_x_518) ;  /* 0x0000000800280947 */ /* 0x000fea0003800000 */
[----:B------:R-:W-:Y:S01]  /*4b50*/  LOP3.LUT R2, RZ, R0, RZ, 0x33, !PT ;  /* 0x00000000ff027212 */ /* 0x000fe200078e33ff */
[----:B------:R-:W-:Y:S03]  /*4b60*/  BSSY.RECONVERGENT B2, `(.L_x_519) ;  /* 0x000002a000027945 */ /* 0x000fe60003800200 */
[----:B------:R-:W-:-:S04]  /*4b70*/  IADD3 R18, PT, PT, -R5, UR4, R2 ;  /* 0x0000000405127c10 */ /* 0x000fc8000fffe102 */
[----:B------:R-:W-:-:S04]  /*4b80*/  LOP3.LUT R2, R18, 0x300, RZ, 0xc0, !PT ;  /* 0x0000030012027812 */ /* 0x000fc800078ec0ff */
[----:B------:R-:W-:Y:S01]  /*4b90*/  ISETP.NE.AND P0, PT, R2, 0x300, PT ;  /* 0x000003000200780c */ /* 0x000fe20003f05270 */
[----:B------:R-:W-:-:S12]  /*4ba0*/  IMAD.MOV.U32 R2, RZ, RZ, R0 ;  /* 0x000000ffff027224 */ /* 0x000fd800078e0000 */
[----:B------:R-:W-:Y:S05]  /*4bb0*/  @!P0 BRA `(.L_x_520) ;  /* 0x0000000000908947 */ /* 0x000fea0003800000 */
[----:B------:R-:W0:Y:S01]  /*4bc0*/  LDCU.64 UR6, c[0x0][0x380] ;  /* 0x00007000ff0677ac */ /* 0x000e220008000a00 */
[----:B------:R-:W-:Y:S02]  /*4bd0*/  IADD3 R7, P0, PT, R0, R5, RZ ;  /* 0x0000000500077210 */ /* 0x000fe40007f1e0ff */
[----:B------:R-:W-:-:S03]  /*4be0*/  LEA.HI R2, R18, 0x1, RZ, 0x18 ;  /* 0x0000000112027811 */ /* 0x000fc600078fc0ff */
[----:B------:R-:W-:Y:S01]  /*4bf0*/  IMAD.X R12, RZ, RZ, R4, P0 ;  /* 0x000000ffff0c7224 */ /* 0x000fe200000e0604 */
[----:B------:R-:W-:Y:S01]  /*4c00*/  LOP3.LUT R6, R2, 0x3, RZ, 0xc0, !PT ;  /* 0x0000000302067812 */ /* 0x000fe200078ec0ff */
[----:B------:R-:W-:-:S04]  /*4c10*/  IMAD.MOV.U32 R2, RZ, RZ, R0 ;  /* 0x000000ffff027224 */ /* 0x000fc800078e0000 */
[----:B------:R-:W-:Y:S01]  /*4c20*/  IMAD.MOV R11, RZ, RZ, -R6 ;  /* 0x000000ffff0b7224 */ /* 0x000fe200078e0a06 */
[----:B0-----:R-:W-:-:S04]  /*4c30*/  LEA R16, P1, R7, UR6, 0x4 ;  /* 0x0000000607107c11 */ /* 0x001fc8000f8220ff */
[----:B------:R-:W-:-:S09]  /*4c40*/  LEA.HI.X R7, R7, UR7, R12, 0x4, P1 ;  /* 0x0000000707077c11 */ /* 0x000fd200088f240c */
.L_x_523:
[----:B------:R-:W-:-:S05]  /*4c50*/  IMAD.MOV.U32 R6, RZ, RZ, R16 ;  /* 0x000000ffff067224 */ /* 0x000fca00078e0010 */
[----:B------:R-:W2:Y:S01]  /*4c60*/  LDG.E.CONSTANT R19, desc[UR10][R6.64] ;  /* 0x0000000a06137981 */ /* 0x000ea2000c1e9900 */
[----:B------:R-:W-:Y:S01]  /*4c70*/  VIADD R11, R11, 0x1 ;  /* 0x000000010b0b7836 */ /* 0x000fe20000000000 */
[----:B------:R-:W-:Y:S01]  /*4c80*/  BSSY.RECONVERGENT B3, `(.L_x_521) ;  /* 0x0000014000037945 */ /* 0x000fe20003800200 */
[----:B------:R-:W-:-:S03]  /*4c90*/  IADD3 R16, P3, PT, R6, 0x1000, RZ ;  /* 0x0000100006107810 */ /* 0x000fc60007f7e0ff */
[----:B------:R-:W-:Y:S02]  /*4ca0*/  ISETP.NE.AND P2, PT, R11, RZ, PT ;  /* 0x000000ff0b00720c */ /* 0x000fe40003f45270 */
[----:B--2---:R-:W-:-:S13]  /*4cb0*/  ISETP.GE.AND P0, PT, R10, R19, PT ;  /* 0x000000130a00720c */ /* 0x004fda0003f06270 */
[----:B------:R-:W-:Y:S05]  /*4cc0*/  @!P0 BRA `(.L_x_522) ;  /* 0x00000000003c8947 */ /* 0x000fea0003800000 */
[----:B------:R-:W2:Y:S01]  /*4cd0*/  LDG.E.64.CONSTANT R12, desc[UR10][R6.64+0x8] ;  /* 0x0000080a060c7981 */ /* 0x000ea2000c1e9b00 */
[----:B------:R-:W-:Y:S01]  /*4ce0*/  ISETP.GE.AND P4, PT, R19, R10, PT ;  /* 0x0000000a1300720c */ /* 0x000fe20003f86270 */
[----:B------:R-:W-:Y:S02]  /*4cf0*/  IMAD.MOV.U32 R15, RZ, RZ, R8 ;  /* 0x000000ffff0f7224 */ /* 0x000fe400078e0008 */
[----:B------:R-:W-:Y:S02]  /*4d00*/  IMAD.MOV.U32 R17, RZ, RZ, R9 ;  /* 0x000000ffff117224 */ /* 0x000fe400078e0009 */
[----:B------:R-:W-:Y:S02]  /*4d10*/  IMAD.MOV.U32 R14, RZ, RZ, R10 ;  /* 0x000000ffff0e7224 */ /* 0x000fe400078e000a */
[----:B------:R-:W-:-:S06]  /*4d20*/  IMAD.MOV.U32 R10, RZ, RZ, R19 ;  /* 0x000000ffff0a7224 */ /* 0x000fcc00078e0013 */
        /* <DEDUP_REMOVED lines=9> */
.L_x_522:
[----:B------:R-:W-:Y:S05]  /*4dc0*/  BSYNC.RECONVERGENT B3 ;  /* 0x0000000000037941 */ /* 0x000fea0003800200 */
.L_x_521:
[----:B------:R-:W-:Y:S02]  /*4dd0*/  IMAD.X R7, RZ, RZ, R7, P3 ;  /* 0x000000ffff077224 */ /* 0x000fe400018e0607 */
[----:B------:R-:W-:Y:S01]  /*4de0*/  VIADD R2, R2, 0x100 ;  /* 0x0000010002027836 */ /* 0x000fe20000000000 */
[----:B------:R-:W-:Y:S06]  /*4df0*/  @P2 BRA `(.L_x_523) ;  /* 0xfffffffc00942947 */ /* 0x000fec000383ffff */
.L_x_520:
[----:B------:R-:W-:Y:S05]  /*4e00*/  BSYNC.RECONVERGENT B2 ;  /* 0x0000000000027941 */ /* 0x000fea0003800200 */
.L_x_519:
[----:B------:R-:W-:-:S13]  /*4e10*/  ISETP.GE.U32.AND P0, PT, R18, 0x300, PT ;  /* 0x000003001200780c */ /* 0x000fda0003f06070 */
[----:B------:R-:W-:Y:S05]  /*4e20*/  @!P0 BRA `(.L_x_518) ;  /* 0x0000000400708947 */ /* 0x000fea0003800000 */
[----:B------:R-:W0:Y:S01]  /*4e30*/  LDCU.64 UR6, c[0x0][0x380] ;  /* 0x00007000ff0677ac */ /* 0x000e220008000a00 */
[----:B------:R-:W-:-:S05]  /*4e40*/  IADD3 R6, P0, PT, R2, R5, RZ ;  /* 0x0000000502067210 */ /* 0x000fca0007f1e0ff */
[----:B------:R-:W-:Y:S01]  /*4e50*/  IMAD.X R7, RZ, RZ, R4, P0 ;  /* 0x000000ffff077224 */ /* 0x000fe200000e0604 */
[----:B0-----:R-:W-:-:S04]  /*4e60*/  LEA R5, P1, R6, UR6, 0x4 ;  /* 0x0000000606057c11 */ /* 0x001fc8000f8220ff */
[----:B------:R-:W-:Y:S02]  /*4e70*/  IADD3 R4, P0, PT, R5, 0x3008, RZ ;  /* 0x0000300805047810 */ /* 0x000fe40007f1e0ff */
[----:B------:R-:W-:-:S05]  /*4e80*/  LEA.HI.X R5, R6, UR7, R7, 0x4, P1 ;  /* 0x0000000706057c11 */ /* 0x000fca00088f2407 */
[----:B------:R-:W-:-:S07]  /*4e90*/  IMAD.X R5, RZ, RZ, R5, P0 ;  /* 0x000000ffff057224 */ /* 0x000fce00000e0605 */
.L_x_532:
[----:B------:R-:W2:Y:S04]  /*4ea0*/  LDG.E.CONSTANT R17, desc[UR10][R4.64+-0x3008] ;  /* 0xffcff80a04117981 */ /* 0x000ea8000c1e9900 */
[----:B------:R0:W5:Y:S04]  /*4eb0*/  LDG.E.CONSTANT R12, desc[UR10][R4.64+-0x2008] ;  /* 0xffdff80a040c7981 */ /* 0x000168000c1e9900 */
        /* <DEDUP_REMOVED lines=20> */
.L_x_525:
[----:B------:R-:W-:Y:S05]  /*5000*/  BSYNC.RECONVERGENT B2 ;  /* 0x0000000000027941 */ /* 0x000fea0003800200 */
.L_x_524:
        /* <DEDUP_REMOVED lines=18> */
.L_x_527:
[----:B------:R-:W-:Y:S05]  /*5130*/  BSYNC.RECONVERGENT B2 ;  /* 0x0000000000027941 */ /* 0x000fea0003800200 */
.L_x_526:
        /* <DEDUP_REMOVED lines=18> */
.L_x_529:
[----:B------:R-:W-:Y:S05]  /*5260*/  BSYNC.RECONVERGENT B2 ;  /* 0x0000000000027941 */ /* 0x000fea0003800200 */
.L_x_528:
        /* <DEDUP_REMOVED lines=18> */
.L_x_531:
[----:B------:R-:W-:Y:S05]  /*5390*/  BSYNC.RECONVERGENT B2 ;  /* 0x0000000000027941 */ /* 0x000fea0003800200 */
.L_x_530:
[----:B------:R-:W-:Y:S01]  /*53a0*/  VIADD R2, R2, 0x400 ;  /* 0x0000040002027836 */ /* 0x000fe20000000000 */
[----:B------:R-:W-:-:S04]  /*53b0*/  IADD3 R4, P1, PT, R4, 0x4000, RZ ;  /* 0x0000400004047810 */ /* 0x000fc80007f3e0ff */
[----:B------:R-:W-:Y:S01]  /*53c0*/  ISETP.GE.AND P0, PT, R2, R3, PT ;  /* 0x000000030200720c */ /* 0x000fe20003f06270 */
[----:B------:R-:W-:-:S12]  /*53d0*/  IMAD.X R5, RZ, RZ, R5, P1 ;  /* 0x000000ffff057224 */ /* 0x000fd800008e0605 */
[----:B------:R-:W-:Y:S05]  /*53e0*/  @!P0 BRA `(.L_x_532) ;  /* 0xfffffff800ac8947 */ /* 0x000fea000383ffff */
.L_x_518:
[----:B------:R-:W-:Y:S05]  /*53f0*/  BSYNC.RECONVERGENT B1 ;  /* 0x0000000000017941 */ /* 0x000fea0003800200 */
.L_x_517:
[----:B------:R-:W0:Y:S01]  /*5400*/  S2R R13, SR_LANEID ;  /* 0x00000000000d7919 */ /* 0x000e220000000000 */
[----:B------:R-:W-:Y:S01]  /*5410*/  BSSY.RECONVERGENT B1, `(.L_x_533) ;  /* 0x0000015000017945 */ /* 0x000fe20003800200 */
[----:B------:R-:W-:Y:S01]  /*5420*/  IMAD.MOV.U32 R2, RZ, RZ, R10 ;  /* 0x000000ffff027224 */ /* 0x000fe200078e000a */
[----:B------:R-:W1:Y:S01]  /*5430*/  SHFL.DOWN PT, R3, R10, 0x1, 0x1f ;  /* 0x08201f000a037f89 */ /* 0x000e6200000e0000 */
[----:B------:R-:W-:Y:S02]  /*5440*/  IMAD.MOV.U32 R4, RZ, RZ, R8 ;  /* 0x000000ffff047224 */ /* 0x000fe400078e0008 */
[----:B------:R-:W-:Y:S01]  /*5450*/  IMAD.MOV.U32 R7, RZ, RZ, R9 ;  /* 0x000000ffff077224 */ /* 0x000fe200078e0009 */
[----:B------:R2:W3:Y:S04]  /*5460*/  SHFL.DOWN PT, R5, R8, 0x1, 0x1f ;  /* 0x08201f0008057f89 */ /* 0x0004e800000e0000 */
[----:B------:R2:W4:Y:S01]  /*5470*/  SHFL.DOWN PT, R6, R9, 0x1, 0x1f ;  /* 0x08201f0009067f89 */ /* 0x00052200000e0000 */
[----:B-1----:R-:W-:-:S04]  /*5480*/  ISETP.GE.AND P0, PT, R10, R3, PT ;  /* 0x000000030a00720c */ /* 0x002fc80003f06270 */
[----:B0-----:R-:W-:-:S13]  /*5490*/  ISETP.GT.OR P0, PT, R13, 0x1e, !P0 ;  /* 0x0000001e0d00780c */ /* 0x001fda0004704670 */
[----:B--234-:R-:W-:Y:S05]  /*54a0*/  @P0 BRA `(.L_x_534) ;  /* 0x00000000002c0947 */ /* 0x01cfea0003800000 */
        /* <DEDUP_REMOVED lines=11> */
.L_x_534:
[----:B------:R-:W-:Y:S05]  /*5560*/  BSYNC.RECONVERGENT B1 ;  /* 0x0000000000017941 */ /* 0x000fea0003800200 */
.L_x_533:
        /* <DEDUP_REMOVED lines=21> */
.L_x_536:
[----:B------:R-:W-:Y:S05]  /*56c0*/  BSYNC.RECONVERGENT B1 ;  /* 0x0000000000017941 */ /* 0x000fea0003800200 */
.L_x_535:
        /* <DEDUP_REMOVED lines=21> */
.L_x_538:
[----:B------:R-:W-:Y:S05]  /*5820*/  BSYNC.RECONVERGENT B1 ;  /* 0x0000000000017941 */ /* 0x000fea0003800200 */
.L_x_537:
        /* <DEDUP_REMOVED lines=21> */
.L_x_540:
[----:B------:R-:W-:Y:S05]  /*5980*/  BSYNC.RECONVERGENT B1 ;  /* 0x0000000000017941 */ /* 0x000fea0003800200 */
.L_x_539:
        /* <DEDUP_REMOVED lines=22> */
.L_x_542:
[----:B------:R-:W-:Y:S05]  /*5af0*/  BSYNC.RECONVERGENT B1 ;  /* 0x0000000000017941 */ /* 0x000fea0003800200 */
.L_x_541:
        /* <DEDUP_REMOVED lines=12> */
.L_x_544:
[----:B------:R-:W-:Y:S05]  /*5bc0*/  BSYNC.RECONVERGENT B1 ;  /* 0x0000000000017941 */ /* 0x000fea0003800200 */
.L_x_543:
        /* <DEDUP_REMOVED lines=31> */
.L_x_546:
[----:B------:R-:W-:Y:S05]  /*5dc0*/  BSYNC.RECONVERGENT B1 ;  /* 0x0000000000017941 */ /* 0x000fea0003800200 */
.L_x_545:
        /* <DEDUP_REMOVED lines=18> */
.L_x_548:
[----:B------:R-:W-:Y:S05]  /*5ef0*/  BSYNC.RECONVERGENT B1 ;  /* 0x0000000000017941 */ /* 0x000fea0003800200 */
.L_x_547:
        /* <DEDUP_REMOVED lines=18> */
.L_x_550:
[----:B------:R-:W-:Y:S05]  /*6020*/  BSYNC.RECONVERGENT B1 ;  /* 0x0000000000017941 */ /* 0x000fea0003800200 */
.L_x_549:
        /* <DEDUP_REMOVED lines=18> */
.L_x_552:
[----:B------:R-:W-:Y:S05]  /*6150*/  BSYNC.RECONVERGENT B1 ;  /* 0x0000000000017941 */ /* 0x000fea0003800200 */
.L_x_551:
        /* <DEDUP_REMOVED lines=18> */
.L_x_554:
[----:B------:R-:W-:Y:S05]  /*6280*/  BSYNC.RECONVERGENT B1 ;  /* 0x0000000000017941 */ /* 0x000fea0003800200 */
.L_x_553:
        /* <DEDUP_REMOVED lines=18> */
.L_x_556:
[----:B------:R-:W-:Y:S05]  /*63b0*/  BSYNC.RECONVERGENT B1 ;  /* 0x0000000000017941 */ /* 0x000fea0003800200 */
.L_x_555:
[----:B------:R-:W-:Y:S01]  /*63c0*/  ISETP.GE.AND P0, PT, R7, R0, PT ;  /* 0x000000000700720c */ /* 0x000fe20003f06270 */
[----:B------:R-:W-:Y:S02]  /*63d0*/  IMAD.MOV.U32 R2, RZ, RZ, R7 ;  /* 0x000000ffff027224 */ /* 0x000fe400078e0007 */
[----:B------:R-:W-:Y:S02]  /*63e0*/  IMAD.MOV.U32 R3, RZ, RZ, R9 ;  /* 0x000000ffff037224 */ /* 0x000fe400078e0009 */
[----:B------:R-:W-:-:S08]  /*63f0*/  IMAD.MOV.U32 R4, RZ, RZ, R8 ;  /* 0x000000ffff047224 */ /* 0x000fd000078e0008 */
        /* <DEDUP_REMOVED lines=13> */
.L_x_439:
[----:B------:R-:W-:Y:S05]  /*64d0*/  BSYNC.RECONVERGENT B0 ;  /* 0x0000000000007941 */ /* 0x000fea0003800200 */
.L_x_406:
[----:B------:R-:W-:Y:S05]  /*64e0*/  @P1 EXIT ;  /* 0x000000000000194d */ /* 0x000fea0003800000 */
[----:B0-----:R-:W0:Y:S01]  /*64f0*/  LDC.64 R6, c[0x0][0x388] ;  /* 0x0000e200ff067b82 */ /* 0x001e220000000a00 */
[----:B------:R-:W-:Y:S02]  /*6500*/  IMAD.MOV.U32 R5, RZ, RZ, R4 ;  /* 0x000000ffff057224 */ /* 0x000fe400078e0004 */
[----:B------:R-:W-:-:S05]  /*6510*/  IMAD.MOV.U32 R4, RZ, RZ, R3 ;  /* 0x000000ffff047224 */ /* 0x000fca00078e0003 */
[----:B0-----:R-:W-:Y:S04]  /*6520*/  STG.E.64 desc[UR10][R6.64+0x8], R4 ;  /* 0x0000080406007986 */ /* 0x001fe8000c101b0a */
[----:B------:R-:W-:Y:S01]  /*6530*/  STG.E desc[UR10][R6.64], R2 ;  /* 0x0000000206007986 */ /* 0x000fe2000c10190a */
[----:B------:R-:W-:Y:S05]  /*6540*/  EXIT ;  /* 0x000000000000794d */ /* 0x000fea0003800000 */
.L_x_557:
        /* <DEDUP_REMOVED lines=11> */
.L_x_1897:


//--------------------- .text._ZN6thrust24THRUST_300001_SM_1000_NS8cuda_cub4core6detail13_kernel_agentINS1_8__reduce11ReduceAgentINS0_12zip_iteratorIN4cuda3std3__45tupleIJNS0_10device_ptrIiEENS0_17counting_iteratorIlNS0_11use_defaultESF_SF_EEEEEEEPNSB_IJilEEESJ_lNS1_9__extrema9arg_min_fIilNSA_4lessIiEEEEEEJSI_SK_lN3cub18CUB_300001_SM_100013GridEvenShareIlEENSS_9GridQueueIyEESP_EEEvDpT0_ --------------------------
	.section	.text._ZN6thrust24THRUST_300001_SM_1000_NS8cuda_cub4core6detail13_kernel_agentINS1_8__reduce11ReduceAgentINS0_12zip_iteratorIN4cuda3std3__45tupleIJNS0_10device_ptrIiEENS0_17counting_iteratorIlNS0_11use_defaultESF_SF_EEEEEEEPNSB_IJilEEESJ_lNS1_9__extrema9arg_min_fIilNSA_4lessIiEEEEEEJSI_SK_lN3cub18CUB_300001_SM_100013GridEvenShareIlEENSS_9GridQueueIyEESP_EEEvDpT0_,"ax",@progbits
	.align	128
        .global         _ZN6thrust24THRUST_300001_SM_1000_NS8cuda_cub4core6detail13_kernel_agentINS1_8__reduce11ReduceAgentINS0_12zip_iteratorIN4cuda3std3__45tupleIJNS0_10device_ptrIiEENS0_17counting_iteratorIlNS0_11use_defaultESF_SF_EEEEEEEPNSB_IJilEEESJ_lNS1_9__extrema9arg_min_fIilNSA_4lessIiEEEEEEJSI_SK_lN3cub18CUB_300001_SM_100013GridEvenShareIlEENSS_9GridQueueIyEESP_EEEvDpT0_
        .type           _ZN6thrust24THRUST_300001_SM_1000_NS8cuda_cub4core6detail13_kernel_agentINS1_8__reduce11ReduceAgentINS0_12zip_iteratorIN4cuda3std3__45tupleIJNS0_10device_ptrIiEENS0_17counting_iteratorIlNS0_11use_defaultESF_SF_EEEEEEEPNSB_IJilEEESJ_lNS1_9__extrema9arg_min_fIilNSA_4lessIiEEEEEEJSI_SK_lN3cub18CUB_300001_SM_100013GridEvenShareIlEENSS_9GridQueueIyEESP_EEEvDpT0_,@function
        .size           _ZN6thrust24THRUST_300001_SM_1000_NS8cuda_cub4core6detail13_kernel_agentINS1_8__reduce11ReduceAgentINS0_12zip_iteratorIN4cuda3std3__45tupleIJNS0_10device_ptrIiEENS0_17counting_iteratorIlNS0_11use_defaultESF_SF_EEEEEEEPNSB_IJilEEESJ_lNS1_9__extrema9arg_min_fIilNSA_4lessIiEEEEEEJSI_SK_lN3cub18CUB_300001_SM_100013GridEvenShareIlEENSS_9GridQueueIyEESP_EEEvDpT0_,(.L_x_1898 - _ZN6thrust24THRUST_300001_SM_1000_NS8cuda_cub4core6detail13_kernel_agentINS1_8__reduce11ReduceAgentINS0_12zip_iteratorIN4cuda3std3__45tupleIJNS0_10device_ptrIiEENS0_17counting_iteratorIlNS0_11use_defaultESF_SF_EEEEEEEPNSB_IJilEEESJ_lNS1_9__extrema9arg_min_fIilNSA_4lessIiEEEEEEJSI_SK_lN3cub18CUB_300001_SM_100013GridEvenShareIlEENSS_9GridQueueIyEESP_EEEvDpT0_)
        .other          _ZN6thrust24THRUST_300001_SM_1000_NS8cuda_cub4core6detail13_kernel_agentINS1_8__reduce11ReduceAgentINS0_12zip_iteratorIN4cuda3std3__45tupleIJNS0_10device_ptrIiEENS0_17counting_iteratorIlNS0_11use_defaultESF_SF_EEEEEEEPNSB_IJilEEESJ_lNS1_9__extrema9arg_min_fIilNSA_4lessIiEEEEEEJSI_SK_lN3cub18CUB_300001_SM_100013GridEvenShareIlEENSS_9GridQueueIyEESP_EEEvDpT0_,@"STO_CUDA_ENTRY STV_DEFAULT"
_ZN6thrust24THRUST_300001_SM_1000_NS8cuda_cub4core6detail13_kernel_agentINS1_8__reduce11ReduceAgentINS0_12zip_iteratorIN4cuda3std3__45tupleIJNS0_10device_ptrIiEENS0_17counting_iteratorIlNS0_11use_defaultESF_SF_EEEEEEEPNSB_IJilEEESJ_lNS1_9__extrema9arg_min_fIilNSA_4lessIiEEEEEEJSI_SK_lN3cub18CUB_300001_SM_100013GridEvenShareIlEENSS_9GridQueueIyEESP_EEEvDpT0_:
.text._ZN6thrust24THRUST_300001_SM_1000_NS8cuda_cub4core6detail13_kernel_agentINS1_8__reduce11ReduceAgentINS0_12zip_iteratorIN4cuda3std3__45tupleIJNS0_10device_ptrIiEENS0_17counting_iteratorIlNS0_11use_defaultESF_SF_EEEEEEEPNSB_IJilEEESJ_lNS1_9__extrema9arg_min_fIilNSA_4lessIiEEEEEEJSI_SK_lN3cub18CUB_300001_SM_100013GridEvenShareIlEENSS_9GridQueueIyEESP_EEEvDpT0_:
[----:B------:R-:W-:Y:S01]  /*0000*/  LDC R1, c[0x0][0x37c] ;  /* 0x0000df00ff017b82 */ /* 0x000fe20000000800 */
[----:B------:R-:W0:Y:S01]  /*0010*/  S2R R0, SR_CTAID.X ;  /* 0x0000000000007919 */ /* 0x000e220000002500 */
[----:B------:R-:W1:Y:S01]  /*0020*/  LDCU.64 UR4, c[0x0][0x398] ;  /* 0x00007300ff0477ac */ /* 0x000e620008000a00 */
[----:B------:R-:W-:Y:S01]  /*0030*/  BSSY.RECONVERGENT B0, `(.L_x_558) ;  /* 0x000059c000007945 */ /* 0x000fe20003800200 */
[----:B------:R-:W2:Y:S01]  /*0040*/  LDCU UR6, c[0x0][0x370] ;  /* 0x00006e00ff0677ac */ /* 0x000ea20008000800 */
[----:B------:R-:W3:Y:S01]  /*0050*/  LDCU.64 UR10, c[0x0][0x358] ;  /* 0x00006b00ff0a77ac */ /* 0x000ee20008000a00 */
[----:B-1----:R-:W-:Y:S02]  /*0060*/  IMAD.U32 R15, RZ, RZ, UR4 ;  /* 0x00000004ff0f7e24 */ /* 0x002fe4000f8e00ff */
[----:B------:R-:W-:Y:S01]  /*0070*/  IMAD.U32 R12, RZ, RZ, UR5 ;  /* 0x00000005ff0c7e24 */ /* 0x000fe2000f8e00ff */
[----:B--2---:R-:W-:Y:S01]  /*0080*/  UIMAD UR6, UR6, 0x500, URZ ;  /* 0x00000500060678a4 */ /* 0x004fe2000f8e02ff */
[----:B0-----:R-:W-:-:S05]  /*0090*/  IMAD R7, R0, 0x500, RZ ;  /* 0x0000050000077824 */ /* 0x001fca00078e02ff */
[----:B------:R-:W-:-:S04]  /*00a0*/  IADD3 R2, P1, PT, R7, 0x500, RZ ;  /* 0x0000050007027810 */ /* 0x000fc80007f3e0ff */
[----:B------:R-:W-:Y:S01]  /*00b0*/  ISETP.GT.U32.AND P0, PT, R2, R15, PT ;  /* 0x0000000f0200720c */ /* 0x000fe20003f04070 */
[----:B------:R-:W-:-:S05]  /*00c0*/  IMAD.X R3, RZ, RZ, RZ, P1 ;  /* 0x000000ffff037224 */ /* 0x000fca00008e06ff */
[----:B------:R-:W-:-:S13]  /*00d0*/  ISETP.GT.AND.EX P0, PT, R3, R12, PT, P0 ;  /* 0x0000000c0300720c */ /* 0x000fda0003f04300 */
[----:B---3--:R-:W-:Y:S05]  /*00e0*/  @!P0 BRA `(.L_x_559) ;  /* 0x0000003000288947 */ /* 0x008fea0003800000 */
[----:B------:R-:W0:Y:S01]  /*00f0*/  S2R R6, SR_TID.X ;  /* 0x0000000000067919 */ /* 0x000e220000002100 */
[----:B------:R-:W-:Y:S01]  /*0100*/  IMAD.IADD R9, R15, 0x1, -R7 ;  /* 0x000000010f097824 */ /* 0x000fe200078e0a07 */
[----:B------:R-:W-:Y:S01]  /*0110*/  BSSY.RECONVERGENT B1, `(.L_x_560) ;  /* 0x000000f000017945 */ /* 0x000fe20003800200 */
[----:B------:R-:W-:Y:S01]  /*0120*/  IMAD.MOV.U32 R8, RZ, RZ, RZ ;  /* 0x000000ffff087224 */ /* 0x000fe200078e00ff */
[----:B------:R-:W-:Y:S02]  /*0130*/  CS2R R10, SRZ ;  /* 0x00000000000a7805 */ /* 0x000fe4000001ff00 */
[----:B0-----:R-:W-:Y:S01]  /*0140*/  ISETP.GE.AND P0, PT, R6, R9, PT ;  /* 0x000000090600720c */ /* 0x001fe20003f06270 */
[----:B------:R-:W-:-:S12]  /*0150*/  IMAD.MOV.U32 R12, RZ, RZ, R6 ;  /* 0x000000ffff0c7224 */ /* 0x000fd800078e0006 */
[----:B------:R-:W-:Y:S05]  /*0160*/  @P0 BRA `(.L_x_561) ;  /* 0x0000000000240947 */ /* 0x000fea0003800000 */
[----:B------:R-:W0:Y:S01]  /*0170*/  LDCU.128 UR4, c[0x0][0x380] ;  /* 0x00007000ff0477ac */ /* 0x000e220008000c00 */
[----:B------:R-:W-:-:S05]  /*0180*/  IADD3 R10, P0, PT, R7, R6, RZ ;  /* 0x00000006070a7210 */ /* 0x000fca0007f1e0ff */
[----:B------:R-:W-:Y:S01]  /*0190*/  IMAD.X R11, RZ, RZ, RZ, P0 ;  /* 0x000000ffff0b7224 */ /* 0x000fe200000e06ff */
[----:B0-----:R-:W-:-:S04]  /*01a0*/  LEA R2, P1, R10, UR4, 0x2 ;  /* 0x000000040a027c11 */ /* 0x001fc8000f8210ff */
[----:B------:R-:W-:-:S05]  /*01b0*/  LEA.HI.X R3, R10, UR5, R11, 0x2, P1 ;  /* 0x000000050a037c11 */ /* 0x000fca00088f140b */
[----:B------:R0:W5:Y:S01]  /*01c0*/  LDG.E R8, desc[UR10][R2.64] ;  /* 0x0000000a02087981 */ /* 0x000162000c1e1900 */
[----:B------:R-:W-:Y:S01]  /*01d0*/  IADD3 R10, P0, PT, R10, UR6, RZ ;  /* 0x000000060a0a7c10 */ /* 0x000fe2000ff1e0ff */
[----:B------:R-:W-:-:S03]  /*01e0*/  VIADD R12, R6, 0x100 ;  /* 0x00000100060c7836 */ /* 0x000fc60000000000 */
[----:B------:R-:W-:-:S09]  /*01f0*/  IADD3.X R11, PT, PT, R11, UR7, RZ, P0, !PT ;  /* 0x000000070b0b7c10 */ /* 0x000fd200087fe4ff */
.L_x_561:
[----:B------:R-:W-:Y:S05]  /*0200*/  BSYNC.RECONVERGENT B1 ;  /* 0x0000000000017941 */ /* 0x000fea0003800200 */
.L_x_560:
[----:B------:R-:W-:Y:S01]  /*0210*/  ISETP.GE.AND P0, PT, R12, R9, PT ;  /* 0x000000090c00720c */ /* 0x000fe20003f06270 */
[----:B------:R-:W-:-:S12]  /*0220*/  BSSY.RECONVERGENT B1, `(.L_x_562) ;  /* 0x0000097000017945 */ /* 0x000fd80003800200 */
[----:B------:R-:W-:Y:S05]  /*0230*/  @P0 BRA `(.L_x_563) ;  /* 0x0000000800540947 */ /* 0x000fea0003800000 */
[----:B0-----:R-:W-:Y:S01]  /*0240*/  LOP3.LUT R2, RZ, R12, RZ, 0x33, !PT ;  /* 0x0000000cff027212 */ /* 0x001fe200078e33ff */
[----:B------:R-:W-:Y:S03]  /*0250*/  BSSY.RECONVERGENT B2, `(.L_x_564) ;  /* 0x000002c000027945 */ /* 0x000fe60003800200 */
[----:B------:R-:W-:-:S04]  /*0260*/  IADD3 R15, PT, PT, -R7, R15, R2 ;  /* 0x0000000f070f7210 */ /* 0x000fc80007ffe102 */
[----:B------:R-:W-:-:S04]  /*0270*/  LOP3.LUT R2, R15, 0x300, RZ, 0xc0, !PT ;  /* 0x000003000f027812 */ /* 0x000fc800078ec0ff */
[----:B------:R-:W-:-:S13]  /*0280*/  ISETP.NE.AND P0, PT, R2, 0x300, PT ;  /* 0x000003000200780c */ /* 0x000fda0003f05270 */
[----:B------:R-:W-:Y:S05]  /*0290*/  @!P0 BRA `(.L_x_565) ;  /* 0x00000000009c8947 */ /* 0x000fea0003800000 */
[----:B------:R-:W0:Y:S01]  /*02a0*/  LDCU.128 UR4, c[0x0][0x380] ;  /* 0x00007000ff0477ac */ /* 0x000e220008000c00 */
[----:B------:R-:W-:Y:S02]  /*02b0*/  IADD3 R14, P0, PT, R7, R12, RZ ;  /* 0x0000000c070e7210 */ /* 0x000fe40007f1e0ff */
[----:B------:R-:W-:-:S03]  /*02c0*/  LEA.HI R2, R15, 0x1, RZ, 0x18 ;  /* 0x000000010f027811 */ /* 0x000fc600078fc0ff */
[----:B------:R-:W-:Y:S01]  /*02d0*/  IMAD.X R3, RZ, RZ, RZ, P0 ;  /* 0x000000ffff037224 */ /* 0x000fe200000e06ff */
[----:B------:R-:W-:-:S05]  /*02e0*/  LOP3.LUT R2, R2, 0x3, RZ, 0xc0, !PT ;  /* 0x0000000302027812 */ /* 0x000fca00078ec0ff */
[----:B------:R-:W-:Y:S01]  /*02f0*/  IMAD.MOV R4, RZ, RZ, -R2 ;  /* 0x000000ffff047224 */ /* 0x000fe200078e0a02 */
[C---:B0-----:R-:W-:Y:S02]  /*0300*/  IADD3 R16, P1, PT, R14.reuse, UR6, RZ ;  /* 0x000000060e107c10 */ /* 0x041fe4000ff3e0ff */
[C---:B------:R-:W-:Y:S02]  /*0310*/  LEA R13, P2, R14.reuse, UR4, 0x2 ;  /* 0x000000040e0d7c11 */ /* 0x040fe4000f8410ff */
[----:B------:R-:W-:Y:S02]  /*0320*/  IADD3.X R18, PT, PT, R3, UR7, RZ, P1, !PT ;  /* 0x0000000703127c10 */ /* 0x000fe40008ffe4ff */
[----:B------:R-:W-:-:S09]  /*0330*/  LEA.HI.X R14, R14, UR5, R3, 0x2, P2 ;  /* 0x000000050e0e7c11 */ /* 0x000fd200090f1403 */
.L_x_568:
[----:B------:R-:W-:Y:S02]  /*0340*/  IMAD.MOV.U32 R2, RZ, RZ, R13 ;  /* 0x000000ffff027224 */ /* 0x000fe400078e000d */
[----:B------:R-:W-:-:S05]  /*0350*/  IMAD.MOV.U32 R3, RZ, RZ, R14 ;  /* 0x000000ffff037224 */ /* 0x000fca00078e000e */
[----:B------:R-:W2:Y:S01]  /*0360*/  LDG.E R17, desc[UR10][R2.64] ;  /* 0x0000000a02117981 */ /* 0x000ea2000c1e1900 */
[----:B------:R-:W-:Y:S01]  /*0370*/  VIADD R4, R4, 0x1 ;  /* 0x0000000104047836 */ /* 0x000fe20000000000 */
[----:B------:R-:W-:Y:S01]  /*0380*/  BSSY.RECONVERGENT B3, `(.L_x_566) ;  /* 0x0000013000037945 */ /* 0x000fe20003800200 */
[----:B------:R-:W-:-:S03]  /*0390*/  IADD3 R13, P3, PT, R13, 0x400, RZ ;  /* 0x000004000d0d7810 */ /* 0x000fc60007f7e0ff */
[----:B------:R-:W-:Y:S02]  /*03a0*/  ISETP.NE.AND P2, PT, R4, RZ, PT ;  /* 0x000000ff0400720c */ /* 0x000fe40003f45270 */
[----:B--2--5:R-:W-:-:S13]  /*03b0*/  ISETP.GE.AND P0, PT, R8, R17, PT ;  /* 0x000000110800720c */ /* 0x024fda0003f06270 */
[----:B------:R-:W-:Y:S05]  /*03c0*/  @!P0 BRA `(.L_x_567) ;  /* 0x0000000000388947 */ /* 0x000fea0003800000 */
[----:B------:R-:W-:Y:S01]  /*03d0*/  ISETP.GE.AND P4, PT, R17, R8, PT ;  /* 0x000000081100720c */ /* 0x000fe20003f86270 */
[----:B------:R-:W-:Y:S02]  /*03e0*/  IMAD.MOV.U32 R3, RZ, RZ, R10 ;  /* 0x000000ffff037224 */ /* 0x000fe400078e000a */
[----:B------:R-:W-:Y:S02]  /*03f0*/  IMAD.MOV.U32 R5, RZ, RZ, R11 ;  /* 0x000000ffff057224 */ /* 0x000fe400078e000b */
[----:B------:R-:W-:Y:S02]  /*0400*/  IMAD.MOV.U32 R2, RZ, RZ, R8 ;  /* 0x000000ffff027224 */ /* 0x000fe400078e0008 */
[----:B------:R-:W-:Y:S02]  /*0410*/  IMAD.MOV.U32 R8, RZ, RZ, R17 ;  /* 0x000000ffff087224 */ /* 0x000fe400078e0011 */
[----:B------:R-:W-:Y:S02]  /*0420*/  IMAD.MOV.U32 R10, RZ, RZ, R16 ;  /* 0x000000ffff0a7224 */ /* 0x000fe400078e0010 */
[----:B------:R-:W-:-:S02]  /*0430*/  IMAD.MOV.U32 R11, RZ, RZ, R18 ;  /* 0x000000ffff0b7224 */ /* 0x000fc400078e0012 */
[CC--:B------:R-:W-:Y:S02]  /*0440*/  @P4 ISETP.GE.U32.AND P0, PT, R3.reuse, R16.reuse, PT ;  /* 0x000000100300420c */ /* 0x0c0fe40003f06070 */
[----:B------:R-:W-:Y:S02]  /*0450*/  @P4 ISETP.LT.U32.AND P1, PT, R3, R16, PT ;  /* 0x000000100300420c */ /* 0x000fe40003f21070 */
[CC--:B------:R-:W-:Y:S02]  /*0460*/  @P4 ISETP.GE.AND.EX P0, PT, R5.reuse, R18.reuse, PT, P0 ;  /* 0x000000120500420c */ /* 0x0c0fe40003f06300 */
[----:B------:R-:W-:Y:S02]  /*0470*/  @P4 ISETP.LT.AND.EX P1, PT, R5, R18, PT, P1 ;  /* 0x000000120500420c */ /* 0x000fe40003f21310 */
[----:B------:R-:W-:Y:S02]  /*0480*/  @P4 SEL R8, R2, R17, !P0 ;  /* 0x0000001102084207 */ /* 0x000fe40004000000 */
[----:B------:R-:W-:-:S02]  /*0490*/  @P4 SEL R10, R3, R16, P1 ;  /* 0x00000010030a4207 */ /* 0x000fc40000800000 */
[----:B------:R-:W-:-:S07]  /*04a0*/  @P4 SEL R11, R5, R18, P1 ;  /* 0x00000012050b4207 */ /* 0x000fce0000800000 */
.L_x_567:
[----:B------:R-:W-:Y:S05]  /*04b0*/  BSYNC.RECONVERGENT B3 ;  /* 0x0000000000037941 */ /* 0x000fea0003800200 */
.L_x_566:
[----:B------:R-:W-:Y:S01]  /*04c0*/  IADD3 R16, P0, PT, R16, 0x100, RZ ;  /* 0x0000010010107810 */ /* 0x000fe20007f1e0ff */
[----:B------:R-:W-:Y:S02]  /*04d0*/  VIADD R12, R12, 0x100 ;  /* 0x000001000c0c7836 */ /* 0x000fe40000000000 */
[----:B------:R-:W-:Y:S02]  /*04e0*/  IMAD.X R14, RZ, RZ, R14, P3 ;  /* 0x000000ffff0e7224 */ /* 0x000fe400018e060e */
[----:B------:R-:W-:Y:S01]  /*04f0*/  IMAD.X R18, RZ, RZ, R18, P0 ;  /* 0x000000ffff127224 */ /* 0x000fe200000e0612 */
[----:B------:R-:W-:Y:S07]  /*0500*/  @P2 BRA `(.L_x_568) ;  /* 0xfffffffc008c2947 */ /* 0x000fee000383ffff */
.L_x_565:
[----:B------:R-:W-:Y:S05]  /*0510*/  BSYNC.RECONVERGENT B2 ;  /* 0x0000000000027941 */ /* 0x000fea0003800200 */
.L_x_564:
[----:B------:R-:W-:-:S13]  /*0520*/  ISETP.GE.U32.AND P0, PT, R15, 0x300, PT ;  /* 0x000003000f00780c */ /* 0x000fda0003f06070 */
[----:B------:R-:W-:Y:S05]  /*0530*/  @!P0 BRA `(.L_x_563) ;  /* 0x0000000400948947 */ /* 0x000fea0003800000 */
[----:B------:R-:W0:Y:S01]  /*0540*/  LDC.64 R4, c[0x0][0x380] ;  /* 0x0000e000ff047b82 */ /* 0x000e220000000a00 */
[----:B------:R-:W-:-:S07]  /*0550*/  VIADD R12, R12, 0x200 ;  /* 0x000002000c0c7836 */ /* 0x000fce0000000000 */
[----:B------:R-:W1:Y:S02]  /*0560*/  LDC.64 R2, c[0x0][0x388] ;  /* 0x0000e200ff027b82 */ /* 0x000e640000000a00 */
.L_x_577:
[----:B------:R-:W-:-:S05]  /*0570*/  VIADD R14, R12, 0xfffffe00 ;  /* 0xfffffe000c0e7836 */ /* 0x000fca0000000000 */
[----:B------:R-:W-:-:S04]  /*0580*/  IADD3 R19, P0, PT, R7, R14, RZ ;  /* 0x0000000e07137210 */ /* 0x000fc80007f1e0ff */
[----:B------:R-:W-:Y:S02]  /*0590*/  LEA.HI.X.SX32 R22, R14, RZ, 0x1, P0 ;  /* 0x000000ff0e167211 */ /* 0x000fe400000f0eff */
[----:B0-----:R-:W-:-:S04]  /*05a0*/  LEA R16, P0, R19, R4, 0x2 ;  /* 0x0000000413107211 */ /* 0x001fc800078010ff */
[----:B------:R-:W-:-:S05]  /*05b0*/  LEA.HI.X R17, R19, R5, R22, 0x2, P0 ;  /* 0x0000000513117211 */ /* 0x000fca00000f1416 */
[----:B------:R-:W2:Y:S04]  /*05c0*/  LDG.E R25, desc[UR10][R16.64] ;  /* 0x0000000a10197981 */ /* 0x000ea8000c1e1900 */
[----:B-----5:R0:W5:Y:S04]  /*05d0*/  LDG.E R15, desc[UR10][R16.64+0x400] ;  /* 0x0004000a100f7981 */ /* 0x020168000c1e1900 */
[----:B------:R0:W5:Y:S04]  /*05e0*/  LDG.E R13, desc[UR10][R16.64+0x800] ;  /* 0x0008000a100d7981 */ /* 0x000168000c1e1900 */
[----:B------:R0:W5:Y:S01]  /*05f0*/  LDG.E R14, desc[UR10][R16.64+0xc00] ;  /* 0x000c000a100e7981 */ /* 0x000162000c1e1900 */
[----:B-1----:R-:W-:Y:S01]  /*0600*/  IADD3 R23, P1, PT, R19, R2, RZ ;  /* 0x0000000213177210 */ /* 0x002fe20007f3e0ff */
[----:B------:R-:W-:Y:S01]  /*0610*/  BSSY.RECONVERGENT B2, `(.L_x_569) ;  /* 0x0000013000027945 */ /* 0x000fe20003800200 */
[----:B------:R-:W-:-:S02]  /*0620*/  IMAD.MOV.U32 R18, RZ, RZ, R10 ;  /* 0x000000ffff127224 */ /* 0x000fc400078e000a */
[----:B------:R-:W-:Y:S02]  /*0630*/  IMAD.MOV.U32 R21, RZ, RZ, R11 ;  /* 0x000000ffff157224 */ /* 0x000fe400078e000b */
[----:B------:R-:W-:Y:S02]  /*0640*/  IMAD.MOV.U32 R20, RZ, RZ, R8 ;  /* 0x000000ffff147224 */ /* 0x000fe400078e0008 */
[----:B------:R-:W-:Y:S02]  /*0650*/  VIADD R19, R12, 0xffffff00 ;  /* 0xffffff000c137836 */ /* 0x000fe40000000000 */
[----:B------:R-:W-:Y:S01]  /*0660*/  IMAD.X R22, R22, 0x1, R3, P1 ;  /* 0x0000000116167824 */ /* 0x000fe200008e0603 */
[----:B--2---:R-:W-:-:S13]  /*0670*/  ISETP.GE.AND P0, PT, R8, R25, PT ;  /* 0x000000190800720c */ /* 0x004fda0003f06270 */
[----:B0-----:R-:W-:Y:S05]  /*0680*/  @!P0 BRA `(.L_x_570) ;  /* 0x00000000002c8947 */ /* 0x001fea0003800000 */
        /* <DEDUP_REMOVED lines=11> */
.L_x_570:
[----:B------:R-:W-:Y:S05]  /*0740*/  BSYNC.RECONVERGENT B2 ;  /* 0x0000000000027941 */ /* 0x000fea0003800200 */
.L_x_569:
[----:B-----5:R-:W-:Y:S01]  /*0750*/  ISETP.GE.AND P0, PT, R20, R15, PT ;  /* 0x0000000f1400720c */ /* 0x020fe20003f06270 */
[----:B------:R-:W-:Y:S01]  /*0760*/  BSSY.RECONVERGENT B2, `(.L_x_571) ;  /* 0x0000013000027945 */ /* 0x000fe20003800200 */
[----:B------:R-:W-:Y:S01]  /*0770*/  SHF.R.S32.HI R8, RZ, 0x1f, R19 ;  /* 0x0000001fff087819 */ /* 0x000fe20000011413 */
[----:B------:R-:W-:Y:S01]  /*0780*/  IMAD.MOV.U32 R11, RZ, RZ, R18 ;  /* 0x000000ffff0b7224 */ /* 0x000fe200078e0012 */
[----:B------:R-:W-:Y:S01]  /*0790*/  IADD3 R17, P1, P2, R19, R2, R7 ;  /* 0x0000000213117210 */ /* 0x000fe20007a3e007 */
[----:B------:R-:W-:-:S03]  /*07a0*/  IMAD.MOV.U32 R19, RZ, RZ, R21 ;  /* 0x000000ffff137224 */ /* 0x000fc600078e0015 */
[----:B------:R-:W-:Y:S01]  /*07b0*/  IADD3.X R10, PT, PT, R8, R3, RZ, P1, P2 ;  /* 0x00000003080a7210 */ /* 0x000fe20000fe44ff */
[----:B------:R-:W-:-:S04]  /*07c0*/  IMAD.MOV.U32 R8, RZ, RZ, R20 ;  /* 0x000000ffff087224 */ /* 0x000fc800078e0014 */
        /* <DEDUP_REMOVED lines=12> */
.L_x_572:
[----:B------:R-:W-:Y:S05]  /*0890*/  BSYNC.RECONVERGENT B2 ;  /* 0x0000000000027941 */ /* 0x000fea0003800200 */
.L_x_571:
[----:B------:R-:W-:Y:S01]  /*08a0*/  ISETP.GE.AND P0, PT, R8, R13, PT ;  /* 0x0000000d0800720c */ /* 0x000fe20003f06270 */
[C---:B------:R-:W-:Y:S01]  /*08b0*/  VIADD R10, R12.reuse, 0x100 ;  /* 0x000001000c0a7836 */ /* 0x040fe20000000000 */
[----:B------:R-:W-:Y:S01]  /*08c0*/  SHF.R.S32.HI R16, RZ, 0x1f, R12 ;  /* 0x0000001fff107819 */ /* 0x000fe2000001140c */
[----:B------:R-:W-:Y:S01]  /*08d0*/  BSSY.RECONVERGENT B2, `(.L_x_573) ;  /* 0x0000013000027945 */ /* 0x000fe20003800200 */
[----:B------:R-:W-:Y:S01]  /*08e0*/  IADD3 R20, P1, P2, R12, R2, R7 ;  /* 0x000000020c147210 */ /* 0x000fe20007a3e007 */
[----:B------:R-:W-:Y:S02]  /*08f0*/  IMAD.MOV.U32 R17, RZ, RZ, R11 ;  /* 0x000000ffff117224 */ /* 0x000fe400078e000b */
[----:B------:R-:W-:Y:S01]  /*0900*/  IMAD.MOV.U32 R18, RZ, RZ, R19 ;  /* 0x000000ffff127224 */ /* 0x000fe200078e0013 */
[----:B------:R-:W-:Y:S01]  /*0910*/  IADD3.X R22, PT, PT, R16, R3, RZ, P1, P2 ;  /* 0x0000000310167210 */ /* 0x000fe20000fe44ff */
[----:B------:R-:W-:Y:S01]  /*0920*/  IMAD.MOV.U32 R15, RZ, RZ, R8 ;  /* 0x000000ffff0f7224 */ /* 0x000fe200078e0008 */
[----:B------:R-:W-:-:S03]  /*0930*/  SHF.R.S32.HI R16, RZ, 0x1f, R10 ;  /* 0x0000001fff107819 */ /* 0x000fc6000001140a */
        /* <DEDUP_REMOVED lines=12> */
.L_x_574:
[----:B------:R-:W-:Y:S05]  /*0a00*/  BSYNC.RECONVERGENT B2 ;  /* 0x0000000000027941 */ /* 0x000fea0003800200 */
.L_x_573:
[----:B------:R-:W-:Y:S01]  /*0a10*/  ISETP.GE.AND P0, PT, R15, R14, PT ;  /* 0x0000000e0f00720c */ /* 0x000fe20003f06270 */
[----:B------:R-:W-:Y:S01]  /*0a20*/  BSSY.RECONVERGENT B2, `(.L_x_575) ;  /* 0x0000012000027945 */ /* 0x000fe20003800200 */
[----:B------:R-:W-:Y:S01]  /*0a30*/  IADD3 R20, P1, P2, R10, R2, R7 ;  /* 0x000000020a147210 */ /* 0x000fe20007a3e007 */
[----:B------:R-:W-:Y:S02]  /*0a40*/  IMAD.MOV.U32 R10, RZ, RZ, R17 ;  /* 0x000000ffff0a7224 */ /* 0x000fe400078e0011 */
[----:B------:R-:W-:Y:S01]  /*0a50*/  IMAD.MOV.U32 R11, RZ, RZ, R18 ;  /* 0x000000ffff0b7224 */ /* 0x000fe200078e0012 */
[----:B------:R-:W-:Y:S01]  /*0a60*/  IADD3.X R13, PT, PT, R16, R3, RZ, P1, P2 ;  /* 0x00000003100d7210 */ /* 0x000fe20000fe44ff */
[----:B------:R-:W-:-:S06]  /*0a70*/  IMAD.MOV.U32 R8, RZ, RZ, R15 ;  /* 0x000000ffff087224 */ /* 0x000fcc00078e000f */
        /* <DEDUP_REMOVED lines=12> */
.L_x_576:
[----:B------:R-:W-:Y:S05]  /*0b40*/  BSYNC.RECONVERGENT B2 ;  /* 0x0000000000027941 */ /* 0x000fea0003800200 */
.L_x_575:
[C---:B------:R-:W-:Y:S02]  /*0b50*/  VIADD R14, R12.reuse, 0x200 ;  /* 0x000002000c0e7836 */ /* 0x040fe40000000000 */
[----:B------:R-:W-:-:S03]  /*0b60*/  VIADD R12, R12, 0x400 ;  /* 0x000004000c0c7836 */ /* 0x000fc60000000000 */
[----:B------:R-:W-:-:S13]  /*0b70*/  ISETP.GE.AND P0, PT, R14, R9, PT ;  /* 0x000000090e00720c */ /* 0x000fda0003f06270 */
[----:B------:R-:W-:Y:S05]  /*0b80*/  @!P0 BRA `(.L_x_577) ;  /* 0xfffffff800788947 */ /* 0x000fea000383ffff */
.L_x_563:
[----:B------:R-:W-:Y:S05]  /*0b90*/  BSYNC.RECONVERGENT B1 ;  /* 0x0000000000017941 */ /* 0x000fea0003800200 */
.L_x_562:
[----:B------:R-:W-:-:S13]  /*0ba0*/  ISETP.GE.AND P0, PT, R9, 0x100, PT ;  /* 0x000001000900780c */ /* 0x000fda0003f06270 */
[----:B------:R-:W-:Y:S05]  /*0bb0*/  @!P0 BRA `(.L_x_578) ;  /* 0x00000010003c8947 */ /* 0x000fea0003800000 */
[----:B------:R-:W1:Y:S01]  /*0bc0*/  S2R R14, SR_LANEID ;  /* 0x00000000000e7919 */ /* 0x000e620000000000 */
[----:B------:R-:W-:Y:S01]  /*0bd0*/  BSSY.RECONVERGENT B1, `(.L_x_579) ;  /* 0x0000015000017945 */ /* 0x000fe20003800200 */
[----:B------:R-:W-:Y:S01]  /*0be0*/  IMAD.MOV.U32 R4, RZ, RZ, R10 ;  /* 0x000000ffff047224 */ /* 0x000fe200078e000a */
[----:B0----5:R-:W0:Y:S01]  /*0bf0*/  SHFL.DOWN PT, R3, R8, 0x1, 0x1f ;  /* 0x08201f0008037f89 */ /* 0x021e2200000e0000 */
[----:B------:R-:W-:Y:S02]  /*0c00*/  IMAD.MOV.U32 R9, RZ, RZ, R11 ;  /* 0x000000ffff097224 */ /* 0x000fe400078e000b */
[----:B------:R-:W-:Y:S01]  /*0c10*/  IMAD.MOV.U32 R2, RZ, RZ, R8 ;  /* 0x000000ffff027224 */ /* 0x000fe200078e0008 */
[----:B------:R2:W3:Y:S04]  /*0c20*/  SHFL.DOWN PT, R5, R10, 0x1, 0x1f ;  /* 0x08201f000a057f89 */ /* 0x0004e800000e0000 */
[----:B------:R2:W4:Y:S01]  /*0c30*/  SHFL.DOWN PT, R12, R11, 0x1, 0x1f ;  /* 0x08201f000b0c7f89 */ /* 0x00052200000e0000 */
[----:B0-----:R-:W-:-:S04]  /*0c40*/  ISETP.GE.AND P0, PT, R8, R3, PT ;  /* 0x000000030800720c */ /* 0x001fc80003f06270 */
[----:B-1----:R-:W-:-:S13]  /*0c50*/  ISETP.GT.OR P0, PT, R14, 0x1e, !P0 ;  /* 0x0000001e0e00780c */ /* 0x002fda0004704670 */
        /* <DEDUP_REMOVED lines=12> */
.L_x_580:
[----:B------:R-:W-:Y:S05]  /*0d20*/  BSYNC.RECONVERGENT B1 ;  /* 0x0000000000017941 */ /* 0x000fea0003800200 */
.L_x_579:
        /* <DEDUP_REMOVED lines=21> */
.L_x_582:
[----:B------:R-:W-:Y:S05]  /*0e80*/  BSYNC.RECONVERGENT B1 ;  /* 0x0000000000017941 */ /* 0x000fea0003800200 */
.L_x_581:
        /* <DEDUP_REMOVED lines=21> */
.L_x_584:
[----:B------:R-:W-:Y:S05]  /*0fe0*/  BSYNC.RECONVERGENT B1 ;  /* 0x0000000000017941 */ /* 0x000fea0003800200 */
.L_x_583:
        /* <DEDUP_REMOVED lines=21> */
.L_x_586:
[----:B------:R-:W-:Y:S05]  /*1140*/  BSYNC.RECONVERGENT B1 ;  /* 0x0000000000017941 */ /* 0x000fea0003800200 */
.L_x_585:
        /* <DEDUP_REMOVED lines=22> */
.L_x_588:
[----:B------:R-:W-:Y:S05]  /*12b0*/  BSYNC.RECONVERGENT B1 ;  /* 0x0000000000017941 */ /* 0x000fea0003800200 */
.L_x_587:
[----:B------:R-:W-:Y:S04]  /*12c0*/  BSSY.RECONVERGENT B1, `(.L_x_589) ;  /* 0x000000c000017945 */ /* 0x000fe80003800200 */
[----:B------:R-:W-:Y:S05]  /*12d0*/  @P3 BRA `(.L_x_590) ;  /* 0x0000000000283947 */ /* 0x000fea0003800000 */
[----:B------:R-:W0:Y:S01]  /*12e0*/  S2R R8, SR_CgaCtaId ;  /* 0x0000000000087919 */ /* 0x000e220000008800 */
[----:B------:R-:W-:Y:S01]  /*12f0*/  MOV R7, 0x400 ;  /* 0x0000040000077802 */ /* 0x000fe20000000f00 */
[----:B------:R-:W-:Y:S01]  /*1300*/  IMAD.MOV.U32 R9, RZ, RZ, R2 ;  /* 0x000000ffff097224 */ /* 0x000fe200078e0002 */
[----:B------:R-:W-:-:S04]  /*1310*/  SHF.R.U32.HI R5, RZ, 0x1, R6 ;  /* 0x00000001ff057819 */ /* 0x000fc80000011606 */
[----:B------:R-:W-:Y:S02]  /*1320*/  LOP3.LUT R5, R5, 0x1f0, RZ, 0xc0, !PT ;  /* 0x000001f005057812 */ /* 0x000fe400078ec0ff */
[----:B0-----:R-:W-:-:S05]  /*1330*/  LEA R8, R8, R7, 0x18 ;  /* 0x0000000708087211 */ /* 0x001fca00078ec0ff */
[----:B------:R-:W-:Y:S02]  /*1340*/  IMAD.IADD R5, R5, 0x1, R8 ;  /* 0x0000000105057824 */ /* 0x000fe400078e0208 */
[----:B------:R-:W-:-:S03]  /*1350*/  IMAD.MOV.U32 R8, RZ, RZ, R3 ;  /* 0x000000ffff087224 */ /* 0x000fc600078e0003 */
[----:B------:R0:W-:Y:S04]  /*1360*/  STS [R5+0x8], R4 ;  /* 0x0000080405007388 */ /* 0x0001e80000000800 */
[----:B------:R0:W-:Y:S02]  /*1370*/  STS.64 [R5+0x10], R8 ;  /* 0x0000100805007388 */ /* 0x0001e40000000a00 */
.L_x_590:
[----:B------:R-:W-:Y:S05]  /*1380*/  BSYNC.RECONVERGENT B1 ;  /* 0x0000000000017941 */ /* 0x000fea0003800200 */
.L_x_589:
[----:B------:R-:W-:Y:S01]  /*1390*/  BAR.SYNC.DEFER_BLOCKING 0x0 ;  /* 0x0000000000007b1d */ /* 0x000fe20000010000 */
[----:B------:R-:W-:-:S13]  /*13a0*/  ISETP.NE.AND P2, PT, R6, RZ, PT ;  /* 0x000000ff0600720c */ /* 0x000fda0003f45270 */
[----:B------:R-:W-:Y:S05]  /*13b0*/  @P2 BRA `(.L_x_591) ;  /* 0x00000044008c2947 */ /* 0x000fea0003800000 */
[----:B------:R-:W1:Y:S01]  /*13c0*/  S2R R6, SR_CgaCtaId ;  /* 0x0000000000067919 */ /* 0x000e620000008800 */
[----:B0-----:R-:W-:Y:S01]  /*13d0*/  MOV R9, 0x400 ;  /* 0x0000040000097802 */ /* 0x001fe20000000f00 */
[----:B------:R-:W-:Y:S01]  /*13e0*/  BSSY.RECONVERGENT B1, `(.L_x_592) ;  /* 0x000001a000017945 */ /* 0x000fe20003800200 */
[----:B------:R-:W-:Y:S02]  /*13f0*/  IMAD.MOV.U32 R12, RZ, RZ, R4 ;  /* 0x000000ffff0c7224 */ /* 0x000fe400078e0004 */
[----:B------:R-:W-:Y:S01]  /*1400*/  IMAD.MOV.U32 R7, RZ, RZ, R2 ;  /* 0x000000ffff077224 */ /* 0x000fe200078e0002 */
[----:B-1----:R-:W-:Y:S01]  /*1410*/  LEA R9, R6, R9, 0x18 ;  /* 0x0000000906097211 */ /* 0x002fe200078ec0ff */
[----:B------:R-:W-:-:S04]  /*1420*/  IMAD.MOV.U32 R6, RZ, RZ, R3 ;  /* 0x000000ffff067224 */ /* 0x000fc800078e0003 */
        /* <DEDUP_REMOVED lines=21> */
.L_x_593:
[----:B------:R-:W-:Y:S05]  /*1580*/  BSYNC.RECONVERGENT B1 ;  /* 0x0000000000017941 */ /* 0x000fea0003800200 */
.L_x_592:
        /* <DEDUP_REMOVED lines=18> */
.L_x_595:
[----:B------:R-:W-:Y:S05]  /*16b0*/  BSYNC.RECONVERGENT B1 ;  /* 0x0000000000017941 */ /* 0x000fea0003800200 */
.L_x_594:
        /* <DEDUP_REMOVED lines=18> */
.L_x_597:
[----:B------:R-:W-:Y:S05]  /*17e0*/  BSYNC.RECONVERGENT B1 ;  /* 0x0000000000017941 */ /* 0x000fea0003800200 */
.L_x_596:
        /* <DEDUP_REMOVED lines=18> */
.L_x_599:
[----:B------:R-:W-:Y:S05]  /*1910*/  BSYNC.RECONVERGENT B1 ;  /* 0x0000000000017941 */ /* 0x000fea0003800200 */
.L_x_598:
        /* <DEDUP_REMOVED lines=18> */
.L_x_601:
[----:B------:R-:W-:Y:S05]  /*1a40*/  BSYNC.RECONVERGENT B1 ;  /* 0x0000000000017941 */ /* 0x000fea0003800200 */
.L_x_600:
        /* <DEDUP_REMOVED lines=18> */
.L_x_603:
[----:B------:R-:W-:Y:S05]  /*1b70*/  BSYNC.RECONVERGENT B1 ;  /* 0x0000000000017941 */ /* 0x000fea0003800200 */
.L_x_602:
        /* <DEDUP_REMOVED lines=12> */
[CC--:B------:R-:W-:Y:S02]  /*1c40*/  ISETP.LT.U32.AND P1, PT, R11.reuse, R8.reuse, PT ;  /* 0x000000080b00720c */ /* 0x0c0fe40003f21070 */
[CC--:B------:R-:W-:Y:S02]  /*1c50*/  ISETP.GE.AND.EX P0, PT, R10.reuse, R9.reuse, PT, P0 ;  /* 0x000000090a00720c */ /* 0x0c0fe40003f06300 */
[----:B------:R-:W-:Y:S02]  /*1c60*/  ISETP.LT.AND.EX P1, PT, R10, R9, PT, P1 ;  /* 0x000000090a00720c */ /* 0x000fe40003f21310 */
[----:B------:R-:W-:Y:S02]  /*1c70*/  SEL R4, R6, R5, !P0 ;  /* 0x0000000506047207 */ /* 0x000fe40004000000 */
[----:B------:R-:W-:-:S02]  /*1c80*/  SEL R3, R11, R8, P1 ;  /* 0x000000080b037207 */ /* 0x000fc40000800000 */
[----:B------:R-:W-:Y:S01]  /*1c90*/  SEL R2, R10, R9, P1 ;  /* 0x000000090a027207 */ /* 0x000fe20000800000 */
[----:B------:R-:W-:Y:S06]  /*1ca0*/  BRA `(.L_x_591) ;  /* 0x0000003c00507947 */ /* 0x000fec0003800000 */
.L_x_578:
[----:B0-----:R-:W-:Y:S01]  /*1cb0*/  LOP3.LUT R2, R6, 0x3e0, RZ, 0xc0, !PT ;  /* 0x000003e006027812 */ /* 0x001fe200078ec0ff */
[----:B------:R-:W-:Y:S01]  /*1cc0*/  BSSY.RECONVERGENT B1, `(.L_x_604) ;  /* 0x000001b000017945 */ /* 0x000fe20003800200 */
[----:B------:R-:W-:Y:S02]  /*1cd0*/  IMAD.MOV.U32 R14, RZ, RZ, R10 ;  /* 0x000000ffff0e7224 */ /* 0x000fe400078e000a */
[----:B------:R-:W-:Y:S02]  /*1ce0*/  IMAD.MOV.U32 R16, RZ, RZ, R11 ;  /* 0x000000ffff107224 */ /* 0x000fe400078e000b */
[----:B------:R-:W-:Y:S01]  /*1cf0*/  VIADD R4, R2, 0x20 ;  /* 0x0000002002047836 */ /* 0x000fe20000000000 */
[----:B------:R-:W-:-:S04]  /*1d00*/  LOP3.LUT R2, RZ, R2, RZ, 0x33, !PT ;  /* 0x00000002ff027212 */ /* 0x000fc800078e33ff */
[----:B------:R-:W-:Y:S01]  /*1d10*/  ISETP.GT.AND P0, PT, R4, R9, PT ;  /* 0x000000090400720c */ /* 0x000fe20003f04270 */
[----:B------:R-:W-:Y:S02]  /*1d20*/  IMAD.IADD R2, R9, 0x1, R2 ;  /* 0x0000000109027824 */ /* 0x000fe400078e0202 */
[----:B-----5:R-:W-:-:S03]  /*1d30*/  IMAD.MOV.U32 R4, RZ, RZ, R8 ;  /* 0x000000ffff047224 */ /* 0x020fc600078e0008 */
        /* <DEDUP_REMOVED lines=19> */
.L_x_605:
[----:B------:R-:W-:Y:S05]  /*1e70*/  BSYNC.RECONVERGENT B1 ;  /* 0x0000000000017941 */ /* 0x000fea0003800200 */
.L_x_604:
        /* <DEDUP_REMOVED lines=22> */
.L_x_607:
[----:B------:R-:W-:Y:S05]  /*1fe0*/  BSYNC.RECONVERGENT B1 ;  /* 0x0000000000017941 */ /* 0x000fea0003800200 */
.L_x_606:
        /* <DEDUP_REMOVED lines=22> */
.L_x_609:
[----:B------:R-:W-:Y:S05]  /*2150*/  BSYNC.RECONVERGENT B1 ;  /* 0x0000000000017941 */ /* 0x000fea0003800200 */
.L_x_608:
        /* <DEDUP_REMOVED lines=22> */
.L_x_611:
[----:B------:R-:W-:Y:S05]  /*22c0*/  BSYNC.RECONVERGENT B1 ;  /* 0x0000000000017941 */ /* 0x000fea0003800200 */
.L_x_610:
        /* <DEDUP_REMOVED lines=23> */
.L_x_613:
[----:B------:R-:W-:Y:S05]  /*2440*/  BSYNC.RECONVERGENT B1 ;  /* 0x0000000000017941 */ /* 0x000fea0003800200 */
.L_x_612:
[----:B------:R-:W-:Y:S04]  /*2450*/  BSSY.RECONVERGENT B1, `(.L_x_614) ;  /* 0x000000c000017945 */ /* 0x000fe80003800200 */
[----:B------:R-:W-:Y:S05]  /*2460*/  @P3 BRA `(.L_x_615) ;  /* 0x0000000000283947 */ /* 0x000fea0003800000 */
[----:B------:R-:W0:Y:S01]  /*2470*/  S2R R8, SR_CgaCtaId ;  /* 0x0000000000087919 */ /* 0x000e220000008800 */
[----:B------:R-:W-:Y:S01]  /*2480*/  MOV R7, 0x400 ;  /* 0x0000040000077802 */ /* 0x000fe20000000f00 */
[----:B------:R-:W-:Y:S01]  /*2490*/  IMAD.MOV.U32 R10, RZ, RZ, R3 ;  /* 0x000000ffff0a7224 */ /* 0x000fe200078e0003 */
[----:B------:R-:W-:Y:S01]  /*24a0*/  SHF.R.U32.HI R5, RZ, 0x1, R6 ;  /* 0x00000001ff057819 */ /* 0x000fe20000011606 */
[----:B------:R-:W-:-:S03]  /*24b0*/  IMAD.MOV.U32 R11, RZ, RZ, R2 ;  /* 0x000000ffff0b7224 */ /* 0x000fc600078e0002 */
[----:B------:R-:W-:Y:S02]  /*24c0*/  LOP3.LUT R5, R5, 0x1f0, RZ, 0xc0, !PT ;  /* 0x000001f005057812 */ /* 0x000fe400078ec0ff */
[----:B0-----:R-:W-:-:S05]  /*24d0*/  LEA R8, R8, R7, 0x18 ;  /* 0x0000000708087211 */ /* 0x001fca00078ec0ff */
[----:B------:R-:W-:-:S05]  /*24e0*/  IMAD.IADD R5, R5, 0x1, R8 ;  /* 0x0000000105057824 */ /* 0x000fca00078e0208 */
[----:B------:R0:W-:Y:S04]  /*24f0*/  STS.64 [R5+0x10], R10 ;  /* 0x0000100a05007388 */ /* 0x0001e80000000a00 */
[----:B------:R0:W-:Y:S02]  /*2500*/  STS [R5+0x8], R4 ;  /* 0x0000080405007388 */ /* 0x0001e40000000800 */
.L_x_615:
[----:B------:R-:W-:Y:S05]  /*2510*/  BSYNC.RECONVERGENT B1 ;  /* 0x0000000000017941 */ /* 0x000fea0003800200 */
.L_x_614:
[----:B------:R-:W-:Y:S01]  /*2520*/  BAR.SYNC.DEFER_BLOCKING 0x0 ;  /* 0x0000000000007b1d */ /* 0x000fe20000010000 */
[----:B------:R-:W-:-:S13]  /*2530*/  ISETP.NE.AND P2, PT, R6, RZ, PT ;  /* 0x000000ff0600720c */ /* 0x000fda0003f45270 */
[----:B------:R-:W-:Y:S05]  /*2540*/  @P2 BRA `(.L_x_591) ;  /* 0x0000003400282947 */ /* 0x000fea0003800000 */
[C---:B------:R-:W-:Y:S01]  /*2550*/  ISETP.GE.AND P0, PT, R9.reuse, 0x21, PT ;  /* 0x000000210900780c */ /* 0x040fe20003f06270 */
[----:B0-----:R-:W-:Y:S01]  /*2560*/  IMAD.MOV.U32 R5, RZ, RZ, R4 ;  /* 0x000000ffff057224 */ /* 0x001fe200078e0004 */
[C---:B------:R-:W-:Y:S01]  /*2570*/  ISETP.GE.AND P5, PT, R9.reuse, 0x41, PT ;  /* 0x000000410900780c */ /* 0x040fe20003fa6270 */
[----:B------:R-:W-:Y:S01]  /*2580*/  IMAD.MOV.U32 R11, RZ, RZ, R3 ;  /* 0x000000ffff0b7224 */ /* 0x000fe200078e0003 */
[C---:B------:R-:W-:Y:S01]  /*2590*/  ISETP.GE.AND P4, PT, R9.reuse, 0x61, PT ;  /* 0x000000610900780c */ /* 0x040fe20003f86270 */
[----:B------:R-:W-:Y:S01]  /*25a0*/  IMAD.MOV.U32 R8, RZ, RZ, R2 ;  /* 0x000000ffff087224 */ /* 0x000fe200078e0002 */
[----:B------:R-:W-:-:S07]  /*25b0*/  ISETP.GE.AND P3, PT, R9, 0x81, PT ;  /* 0x000000810900780c */ /* 0x000fce0003f66270 */
[----:B------:R-:W-:Y:S06]  /*25c0*/  @!P0 BRA `(.L_x_616) ;  /* 0x00000000005c8947 */ /* 0x000fec0003800000 */
        /* <DEDUP_REMOVED lines=22> */
.L_x_617:
[----:B------:R-:W-:Y:S05]  /*2730*/  BSYNC.RECONVERGENT B1 ;  /* 0x0000000000017941 */ /* 0x000fea0003800200 */
.L_x_616:
[----:B------:R-:W-:Y:S02]  /*2740*/  IMAD.MOV.U32 R2, RZ, RZ, R5 ;  /* 0x000000ffff027224 */ /* 0x000fe400078e0005 */
[----:B------:R-:W-:Y:S02]  /*2750*/  IMAD.MOV.U32 R7, RZ, RZ, R11 ;  /* 0x000000ffff077224 */ /* 0x000fe400078e000b */
[----:B------:R-:W-:Y:S01]  /*2760*/  IMAD.MOV.U32 R6, RZ, RZ, R8 ;  /* 0x000000ffff067224 */ /* 0x000fe200078e0008 */
        /* <DEDUP_REMOVED lines=23> */
.L_x_619:
[----:B------:R-:W-:Y:S05]  /*28e0*/  BSYNC.RECONVERGENT B1 ;  /* 0x0000000000017941 */ /* 0x000fea0003800200 */
.L_x_618:
[C---:B------:R-:W-:Y:S01]  /*28f0*/  ISETP.GE.AND P1, PT, R9.reuse, 0xa1, PT ;  /* 0x000000a10900780c */ /* 0x040fe20003f26270 */
[----:B------:R-:W-:Y:S01]  /*2900*/  IMAD.MOV.U32 R3, RZ, RZ, R2 ;  /* 0x000000ffff037224 */ /* 0x000fe200078e0002 */
[C---:B------:R-:W-:Y:S01]  /*2910*/  ISETP.GE.AND P5, PT, R9.reuse, 0xc1, PT ;  /* 0x000000c10900780c */ /* 0x040fe20003fa6270 */
[----:B------:R-:W-:Y:S01]  /*2920*/  IMAD.MOV.U32 R8, RZ, RZ, R6 ;  /* 0x000000ffff087224 */ /* 0x000fe200078e0006 */
[----:B------:R-:W-:Y:S01]  /*2930*/  ISETP.GE.AND P6, PT, R9, 0xe1, PT ;  /* 0x000000e10900780c */ /* 0x000fe20003fc6270 */
[----:B------:R-:W-:Y:S01]  /*2940*/  IMAD.MOV.U32 R9, RZ, RZ, R7 ;  /* 0x000000ffff097224 */ /* 0x000fe200078e0007 */
[----:B------:R-:W-:Y:S11]  /*2950*/  @!P4 BRA `(.L_x_620) ;  /* 0x00000000005cc947 */ /* 0x000ff60003800000 */
        /* <DEDUP_REMOVED lines=13> */
[----:B0-----:R-:W-:Y:S01]  /*2a30*/  @P4 ISETP.GE.U32.AND P0, PT, R7, R10, PT ;  /* 0x0000000a0700420c */ /* 0x001fe20003f06070 */
[----:B------:R-:W-:Y:S02]  /*2a40*/  IMAD.MOV.U32 R9, RZ, RZ, R10 ;  /* 0x000000ffff097224 */ /* 0x000fe400078e000a */
[----:B------:R-:W-:Y:S01]  /*2a50*/  IMAD.MOV.U32 R8, RZ, RZ, R11 ;  /* 0x000000ffff087224 */ /* 0x000fe200078e000b */
[----:B------:R-:W-:-:S04]  /*2a60*/  @P4 ISETP.GE.AND.EX P0, PT, R6, R11, PT, P0 ;  /* 0x0000000b0600420c */ /* 0x000fc80003f06300 */
[----:B------:R-:W-:Y:S02]  /*2a70*/  @P4 SEL R3, R2, R5, !P0 ;  /* 0x0000000502034207 */ /* 0x000fe40004000000 */
[----:B------:R-:W-:-:S04]  /*2a80*/  @P4 ISETP.LT.U32.AND P0, PT, R7, R10, PT ;  /* 0x0000000a0700420c */ /* 0x000fc80003f01070 */
[----:B------:R-:W-:-:S04]  /*2a90*/  @P4 ISETP.LT.AND.EX P0, PT, R6, R11, PT, P0 ;  /* 0x0000000b0600420c */ /* 0x000fc80003f01300 */
[----:B------:R-:W-:Y:S02]  /*2aa0*/  @P4 SEL R9, R7, R10, P0 ;  /* 0x0000000a07094207 */ /* 0x000fe40000000000 */
[----:B------:R-:W-:-:S07]  /*2ab0*/  @P4 SEL R8, R6, R11, P0 ;  /* 0x0000000b06084207 */ /* 0x000fce0000000000 */
.L_x_621:
[----:B------:R-:W-:Y:S05]  /*2ac0*/  BSYNC.RECONVERGENT B1 ;  /* 0x0000000000017941 */ /* 0x000fea0003800200 */
.L_x_620:
        /* <DEDUP_REMOVED lines=26> */
.L_x_623:
[----:B------:R-:W-:Y:S05]  /*2c70*/  BSYNC.RECONVERGENT B1 ;  /* 0x0000000000017941 */ /* 0x000fea0003800200 */
.L_x_622:
        /* <DEDUP_REMOVED lines=8> */
[----:B0-----:R-:W-:Y:S01]  /*2d00*/  LEA R8, R4, R3, 0x18 ;  /* 0x0000000304087211 */ /* 0x001fe200078ec0ff */
[----:B------:R-:W-:Y:S02]  /*2d10*/  IMAD.MOV.U32 R3, RZ, RZ, R2 ;  /* 0x000000ffff037224 */ /* 0x000fe400078e0002 */
[----:B------:R-:W-:Y:S02]  /*2d20*/  IMAD.MOV.U32 R4, RZ, RZ, R6 ;  /* 0x000000ffff047224 */ /* 0x000fe400078e0006 */
        /* <DEDUP_REMOVED lines=15> */
.L_x_625:
[----:B------:R-:W-:Y:S05]  /*2e20*/  BSYNC.RECONVERGENT B1 ;  /* 0x0000000000017941 */ /* 0x000fea0003800200 */
.L_x_624:
        /* <DEDUP_REMOVED lines=26> */
.L_x_627:
[----:B------:R-:W-:Y:S05]  /*2fd0*/  BSYNC.RECONVERGENT B1 ;  /* 0x0000000000017941 */ /* 0x000fea0003800200 */
.L_x_626:
[----:B------:R-:W-:Y:S02]  /*2fe0*/  IMAD.MOV.U32 R4, RZ, RZ, R5 ;  /* 0x000000ffff047224 */ /* 0x000fe400078e0005 */
[----:B------:R-:W-:Y:S02]  /*2ff0*/  IMAD.MOV.U32 R3, RZ, RZ, R7 ;  /* 0x000000ffff037224 */ /* 0x000fe400078e0007 */
[----:B------:R-:W-:Y:S01]  /*3000*/  IMAD.MOV.U32 R2, RZ, RZ, R8 ;  /* 0x000000ffff027224 */ /* 0x000fe200078e0008 */
[----:B------:R-:W-:Y:S06]  /*3010*/  @!P6 BRA `(.L_x_591) ;  /* 0x000000280074e947 */ /* 0x000fec0003800000 */
[----:B------:R-:W0:Y:S01]  /*3020*/  S2R R3, SR_CgaCtaId ;  /* 0x0000000000037919 */ /* 0x000e220000008800 */
[----:B------:R-:W-:Y:S01]  /*3030*/  MOV R2, 0x400 ;  /* 0x0000040000027802 */ /* 0x000fe20000000f00 */
[----:B------:R-:W-:-:S03]  /*3040*/  IMAD.MOV.U32 R4, RZ, RZ, R5 ;  /* 0x000000ffff047224 */ /* 0x000fc600078e0005 */
        /* <DEDUP_REMOVED lines=20> */
.L_x_559:
[----:B------:R-:W0:Y:S01]  /*3190*/  S2R R5, SR_TID.X ;  /* 0x0000000000057919 */ /* 0x000e220000002100 */
[----:B------:R-:W1:Y:S02]  /*31a0*/  LDCU.128 UR12, c[0x0][0x380] ;  /* 0x00007000ff0c77ac */ /* 0x000e640008000c00 */
[----:B-1----:R-:W-:Y:S02]  /*31b0*/  IMAD.U32 R10, RZ, RZ, UR12 ;  /* 0x0000000cff0a7e24 */ /* 0x002fe4000f8e00ff */
[----:B------:R-:W-:Y:S01]  /*31c0*/  IMAD.U32 R11, RZ, RZ, UR13 ;  /* 0x0000000dff0b7e24 */ /* 0x000fe2000f8e00ff */
[----:B0-----:R-:W-:-:S05]  /*31d0*/  IADD3 R3, P0, PT, R7, R5, RZ ;  /* 0x0000000507037210 */ /* 0x001fca0007f1e0ff */
[----:B------:R-:W-:Y:S01]  /*31e0*/  IMAD.X R4, RZ, RZ, RZ, P0 ;  /* 0x000000ffff047224 */ /* 0x000fe200000e06ff */
[----:B------:R-:W-:-:S04]  /*31f0*/  LEA R2, P0, R3, R10, 0x2 ;  /* 0x0000000a03027211 */ /* 0x000fc800078010ff */
[----:B------:R-:W-:-:S05]  /*3200*/  LEA.HI.X R3, R3, R11, R4, 0x2, P0 ;  /* 0x0000000b03037211 */ /* 0x000fca00000f1404 */
[----:B------:R-:W2:Y:S04]  /*3210*/  LDG.E R4, desc[UR10][R2.64] ;  /* 0x0000000a02047981 */ /* 0x000ea8000c1e1900 */
[----:B------:R-:W2:Y:S04]  /*3220*/  LDG.E R9, desc[UR10][R2.64+0x400] ;  /* 0x0004000a02097981 */ /* 0x000ea8000c1e1900 */
[----:B------:R-:W3:Y:S04]  /*3230*/  LDG.E R6, desc[UR10][R2.64+0x800] ;  /* 0x0008000a02067981 */ /* 0x000ee8000c1e1900 */
[----:B------:R-:W4:Y:S04]  /*3240*/  LDG.E R8, desc[UR10][R2.64+0xc00] ;  /* 0x000c000a02087981 */ /* 0x000f28000c1e1900 */
[----:B------:R0:W5:Y:S01]  /*3250*/  LDG.E R16, desc[UR10][R2.64+0x1000] ;  /* 0x0010000a02107981 */ /* 0x000162000c1e1900 */
[----:B------:R-:W-:Y:S01]  /*3260*/  VIADD R19, R5, 0x200 ;  /* 0x0000020005137836 */ /* 0x000fe20000000000 */
[----:B------:R-:W-:Y:S01]  /*3270*/  ISETP.LE.U32.AND P0, PT, R15, UR6, PT ;  /* 0x000000060f007c0c */ /* 0x000fe2000bf03070 */
[----:B------:R-:W-:Y:S01]  /*3280*/  IMAD.U32 R14, RZ, RZ, UR15 ;  /* 0x0000000fff0e7e24 */ /* 0x000fe2000f8e00ff */
[----:B------:R-:W-:Y:S02]  /*3290*/  BSSY.RECONVERGENT B1, `(.L_x_628) ;  /* 0x0000021000017945 */ /* 0x000fe40003800200 */
[----:B------:R-:W-:-:S02]  /*32a0*/  ISETP.GE.U32.AND.EX P0, PT, RZ, R12, PT, P0 ;  /* 0x0000000cff00720c */ /* 0x000fc40003f06100 */
[----:B0-----:R-:W-:Y:S02]  /*32b0*/  LOP3.LUT R2, R5, 0x400, RZ, 0xfc, !PT ;  /* 0x0000040005027812 */ /* 0x001fe400078efcff */
[----:B--2---:R-:W-:Y:S02]  /*32c0*/  VIMNMX R13, PT, PT, R4, R9, PT ;  /* 0x00000009040d7248 */ /* 0x004fe40003fe0100 */
[----:B------:R-:W-:Y:S01]  /*32d0*/  ISETP.GE.AND P1, PT, R9, R4, PT ;  /* 0x000000040900720c */ /* 0x000fe20003f26270 */
[----:B------:R-:W-:Y:S01]  /*32e0*/  VIADD R4, R5, 0x100 ;  /* 0x0000010005047836 */ /* 0x000fe20000000000 */
[CC--:B---3--:R-:W-:Y:S02]  /*32f0*/  ISETP.GE.AND P2, PT, R6.reuse, R13.reuse, PT ;  /* 0x0000000d0600720c */ /* 0x0c8fe40003f46270 */
[----:B------:R-:W-:Y:S01]  /*3300*/  VIMNMX R17, PT, PT, R6, R13, PT ;  /* 0x0000000d06117248 */ /* 0x000fe20003fe0100 */
[----:B------:R-:W-:-:S03]  /*3310*/  IMAD.U32 R13, RZ, RZ, UR14 ;  /* 0x0000000eff0d7e24 */ /* 0x000fc6000f8e00ff */
[CC--:B----4-:R-:W-:Y:S02]  /*3320*/  ISETP.GE.AND P3, PT, R8.reuse, R17.reuse, PT ;  /* 0x000000110800720c */ /* 0x0d0fe40003f66270 */
[----:B------:R-:W-:-:S05]  /*3330*/  VIMNMX R17, PT, PT, R8, R17, PT ;  /* 0x0000001108117248 */ /* 0x000fca0003fe0100 */
[----:B------:R-:W-:Y:S01]  /*3340*/  @P2 SEL R19, R4, R5, !P1 ;  /* 0x0000000504132207 */ /* 0x000fe20004800000 */
[----:B------:R-:W-:Y:S01]  /*3350*/  IMAD.MOV.U32 R9, RZ, RZ, R17 ;  /* 0x000000ffff097224 */ /* 0x000fe200078e0011 */
[----:B------:R-:W-:-:S04]  /*3360*/  IADD3 R7, P1, PT, R7, R13, RZ ;  /* 0x0000000d07077210 */ /* 0x000fc80007f3e0ff */
[----:B------:R-:W-:Y:S01]  /*3370*/  @!P3 VIADD R19, R5, 0x300 ;  /* 0x000003000513b836 */ /* 0x000fe20000000000 */
[-C--:B------:R-:W-:Y:S01]  /*3380*/  IADD3 R18, P2, PT, R2, R7.reuse, RZ ;  /* 0x0000000702127210 */ /* 0x080fe20007f5e0ff */
[----:B------:R-:W-:Y:S01]  /*3390*/  IMAD.X R4, RZ, RZ, R14, P1 ;  /* 0x000000ffff047224 */ /* 0x000fe200008e060e */
[----:B-----5:R-:W-:Y:S02]  /*33a0*/  ISETP.GE.AND P1, PT, R17, R16, PT ;  /* 0x000000101100720c */ /* 0x020fe40003f26270 */
[----:B------:R-:W-:Y:S01]  /*33b0*/  IADD3 R3, P3, PT, R19, R7, RZ ;  /* 0x0000000713037210 */ /* 0x000fe20007f7e0ff */
[----:B------:R-:W-:-:S04]  /*33c0*/  IMAD.X R7, RZ, RZ, R4, P2 ;  /* 0x000000ffff077224 */ /* 0x000fc800010e0604 */
[----:B------:R-:W-:Y:S02]  /*33d0*/  IMAD.X R6, RZ, RZ, R4, P3 ;  /* 0x000000ffff067224 */ /* 0x000fe400018e0604 */
[----:B------:R-:W-:Y:S02]  /*33e0*/  IMAD.MOV.U32 R8, RZ, RZ, R3 ;  /* 0x000000ffff087224 */ /* 0x000fe400078e0003 */
[----:B------:R-:W-:Y:S02]  /*33f0*/  IMAD.MOV.U32 R4, RZ, RZ, R6 ;  /* 0x000000ffff047224 */ /* 0x000fe400078e0006 */
[----:B------:R-:W-:Y:S05]  /*3400*/  @!P1 BRA `(.L_x_629) ;  /* 0x0000000000249947 */ /* 0x000fea0003800000 */
[----:B------:R-:W-:Y:S01]  /*3410*/  ISETP.GE.AND P2, PT, R16, R17, PT ;  /* 0x000000111000720c */ /* 0x000fe20003f46270 */
[----:B------:R-:W-:Y:S02]  /*3420*/  IMAD.MOV.U32 R9, RZ, RZ, R16 ;  /* 0x000000ffff097224 */ /* 0x000fe400078e0010 */
[----:B------:R-:W-:Y:S02]  /*3430*/  IMAD.MOV.U32 R8, RZ, RZ, R18 ;  /* 0x000000ffff087224 */ /* 0x000fe400078e0012 */
[----:B------:R-:W-:-:S08]  /*3440*/  IMAD.MOV.U32 R4, RZ, RZ, R7 ;  /* 0x000000ffff047224 */ /* 0x000fd000078e0007 */
[----:B------:R-:W-:-:S04]  /*3450*/  @P2 ISETP.GE.U32.AND P1, PT, R19, R2, PT ;  /* 0x000000021300220c */ /* 0x000fc80003f26070 */
[----:B------:R-:W-:-:S04]  /*3460*/  @P2 ISETP.GE.U32.AND.EX P1, PT, RZ, RZ, PT, P1 ;  /* 0x000000ffff00220c */ /* 0x000fc80003f26110 */
[----:B------:R-:W-:Y:S02]  /*3470*/  @P2 SEL R9, R17, R16, !P1 ;  /* 0x0000001011092207 */ /* 0x000fe40004800000 */
[----:B------:R-:W-:Y:S02]  /*3480*/  @P2 SEL R8, R3, R18, !P1 ;  /* 0x0000001203082207 */ /* 0x000fe40004800000 */
[----:B------:R-:W-:-:S07]  /*3490*/  @P2 SEL R4, R6, R7, !P1 ;  /* 0x0000000706042207 */ /* 0x000fce0004800000 */
.L_x_629:
[----:B------:R-:W-:Y:S05]  /*34a0*/  BSYNC.RECONVERGENT B1 ;  /* 0x0000000000017941 */ /* 0x000fea0003800200 */
.L_x_628:
[----:B------:R-:W-:Y:S05]  /*34b0*/  @P0 BRA `(.L_x_630) ;  /* 0x0000001400200947 */ /* 0x000fea0003800000 */
[----:B------:R-:W0:Y:S01]  /*34c0*/  LDCU.64 UR8, c[0x0][0x3e8] ;  /* 0x00007d00ff0877ac */ /* 0x000e220008000a00 */
[----:B------:R-:W-:Y:S01]  /*34d0*/  ISETP.NE.AND P0, PT, R5, RZ, PT ;  /* 0x000000ff0500720c */ /* 0x000fe20003f05270 */
[----:B------:R-:W-:Y:S01]  /*34e0*/  BSSY.RECONVERGENT B1, `(.L_x_631) ;  /* 0x0000012000017945 */ /* 0x000fe20003800200 */
[----:B------:R-:W-:Y:S01]  /*34f0*/  UMOV UR4, 0x8 ;  /* 0x0000000800047882 */ /* 0x000fe20000000000 */
[----:B------:R-:W-:Y:S02]  /*3500*/  UMOV UR5, 0x0 ;  /* 0x0000000000057882 */ /* 0x000fe40000000000 */
[----:B0-----:R-:W-:-:S04]  /*3510*/  UIMAD.WIDE.U32 UR4, UR8, 0x1, UR4 ;  /* 0x00000001080478a5 */ /* 0x001fc8000f8e0004 */
[----:B------:R-:W-:Y:S02]  /*3520*/  UIADD3 UR7, UPT, UPT, UR5, UR9, URZ ;  /* 0x0000000905077290 */ /* 0x000fe4000fffe0ff */
[----:B------:R-:W-:Y:S02]  /*3530*/  IMAD.U32 R7, RZ, RZ, UR5 ;  /* 0x00000005ff077e24 */ /* 0x000fe4000f8e00ff */
[----:B------:R-:W-:Y:S02]  /*3540*/  IMAD.U32 R6, RZ, RZ, UR4 ;  /* 0x00000004ff067e24 */ /* 0x000fe4000f8e00ff */
[----:B------:R-:W-:Y:S01]  /*3550*/  IMAD.U32 R7, RZ, RZ, UR7 ;  /* 0x00000007ff077e24 */ /* 0x000fe2000f8e00ff */
[----:B------:R-:W-:Y:S06]  /*3560*/  @P0 BRA `(.L_x_632) ;  /* 0x0000000000240947 */ /* 0x000fec0003800000 */
[----:B------:R-:W-:Y:S02]  /*3570*/  IMAD.MOV.U32 R16, RZ, RZ, 0x500 ;  /* 0x00000500ff107424 */ /* 0x000fe400078e00ff */
[----:B------:R-:W-:-:S05]  /*3580*/  IMAD.MOV.U32 R17, RZ, RZ, 0x0 ;  /* 0x00000000ff117424 */ /* 0x000fca00078e00ff */
[----:B------:R-:W2:Y:S01]  /*3590*/  ATOMG.E.ADD.64.STRONG.GPU PT, R2, desc[UR10][R6.64], R16 ;  /* 0x80000010060279a8 */ /* 0x000ea200081ef50a */
[----:B------:R-:W0:Y:S01]  /*35a0*/  S2UR UR5, SR_CgaCtaId ;  /* 0x00000000000579c3 */ /* 0x000e220000008800 */
[----:B------:R-:W-:Y:S02]  /*35b0*/  UMOV UR4, 0x400 ;  /* 0x0000040000047882 */ /* 0x000fe40000000000 */
[----:B0-----:R-:W-:Y:S01]  /*35c0*/  ULEA UR4, UR5, UR4, 0x18 ;  /* 0x0000000405047291 */ /* 0x001fe2000f8ec0ff */
[----:B--2---:R-:W-:-:S05]  /*35d0*/  IADD3 R2, P0, PT, R2, UR6, RZ ;  /* 0x0000000602027c10 */ /* 0x004fca000ff1e0ff */
[----:B------:R-:W-:-:S05]  /*35e0*/  IMAD.X R3, RZ, RZ, R3, P0 ;  /* 0x000000ffff037224 */ /* 0x000fca00000e0603 */
[----:B------:R0:W-:Y:S03]  /*35f0*/  STS.64 [UR4+0x98], R2 ;  /* 0x00009802ff007988 */ /* 0x0001e60008000a04 */
.L_x_632:
[----:B------:R-:W-:Y:S05]  /*3600*/  BSYNC.RECONVERGENT B1 ;  /* 0x0000000000017941 */ /* 0x000fea0003800200 */
.L_x_631:
[----:B------:R-:W1:Y:S08]  /*3610*/  S2UR UR5, SR_CgaCtaId ;  /* 0x00000000000579c3 */ /* 0x000e700000008800 */
[----:B------:R-:W-:Y:S06]  /*3620*/  BAR.SYNC.DEFER_BLOCKING 0x0 ;  /* 0x0000000000007b1d */ /* 0x000fec0000010000 */
[----:B------:R-:W-:-:S02]  /*3630*/  UMOV UR4, 0x400 ;  /* 0x0000040000047882 */ /* 0x000fc40000000000 */
[----:B-1----:R-:W-:-:S06]  /*3640*/  ULEA UR4, UR5, UR4, 0x18 ;  /* 0x0000000405047291 */ /* 0x002fcc000f8ec0ff */
[----:B------:R-:W-:-:S05]  /*3650*/  IMAD.U32 R16, RZ, RZ, UR4 ;  /* 0x00000004ff107e24 */ /* 0x000fca000f8e00ff */
[----:B0-----:R-:W0:Y:S02]  /*3660*/  LDS.64 R2, [R16+0x98] ;  /* 0x0000980010027984 */ /* 0x001e240000000a00 */
[----:B0-----:R-:W-:-:S04]  /*3670*/  IADD3 R18, P1, PT, R2, 0x500, RZ ;  /* 0x0000050002127810 */ /* 0x001fc80007f3e0ff */
[----:B------:R-:W-:Y:S01]  /*3680*/  ISETP.GT.U32.AND P0, PT, R18, R15, PT ;  /* 0x0000000f1200720c */ /* 0x000fe20003f04070 */
[----:B------:R-:W-:-:S05]  /*3690*/  IMAD.X R17, RZ, RZ, R3, P1 ;  /* 0x000000ffff117224 */ /* 0x000fca00008e0603 */
[----:B------:R-:W-:-:S13]  /*36a0*/  ISETP.GT.AND.EX P0, PT, R17, R12, PT, P0 ;  /* 0x0000000c1100720c */ /* 0x000fda0003f04300 */
[----:B------:R-:W-:Y:S05]  /*36b0*/  @P0 BRA `(.L_x_633) ;  /* 0x0000000800340947 */ /* 0x000fea0003800000 */
[----:B------:R-:W-:Y:S01]  /*36c0*/  BSSY.RECONVERGENT B1, `(.L_x_633) ;  /* 0x000008c000017945 */ /* 0x000fe20003800200 */
[----:B------:R-:W0:Y:S01]  /*36d0*/  LDCU.64 UR8, c[0x0][0x398] ;  /* 0x00007300ff0877ac */ /* 0x000e220008000a00 */
[----:B------:R-:W1:Y:S02]  /*36e0*/  LDCU.128 UR12, c[0x0][0x380] ;  /* 0x00007000ff0c77ac */ /* 0x000e640008000c00 */
.L_x_646:
[----:B------:R-:W-:Y:S01]  /*36f0*/  IADD3 R22, P0, PT, R5, R2, RZ ;  /* 0x0000000205167210 */ /* 0x000fe20007f1e0ff */
[----:B-1----:R-:W-:Y:S02]  /*3700*/  IMAD.U32 R10, RZ, RZ, UR12 ;  /* 0x0000000cff0a7e24 */ /* 0x002fe4000f8e00ff */
[----:B------:R-:W-:Y:S02]  /*3710*/  IMAD.U32 R11, RZ, RZ, UR13 ;  /* 0x0000000dff0b7e24 */ /* 0x000fe4000f8e00ff */
[----:B------:R-:W-:Y:S01]  /*3720*/  IMAD.X R15, RZ, RZ, R3, P0 ;  /* 0x000000ffff0f7224 */ /* 0x000fe200000e0603 */
[----:B------:R-:W-:-:S04]  /*3730*/  LEA R18, P0, R22, R10, 0x2 ;  /* 0x0000000a16127211 */ /* 0x000fc800078010ff */
[----:B------:R-:W-:-:S05]  /*3740*/  LEA.HI.X R19, R22, R11, R15, 0x2, P0 ;  /* 0x0000000b16137211 */ /* 0x000fca00000f140f */
[----:B------:R-:W2:Y:S04]  /*3750*/  LDG.E R24, desc[UR10][R18.64] ;  /* 0x0000000a12187981 */ /* 0x000ea8000c1e1900 */
[----:B------:R1:W5:Y:S04]  /*3760*/  LDG.E R20, desc[UR10][R18.64+0x400] ;  /* 0x0004000a12147981 */ /* 0x000368000c1e1900 */
[----:B------:R1:W5:Y:S04]  /*3770*/  LDG.E R17, desc[UR10][R18.64+0x800] ;  /* 0x0008000a12117981 */ /* 0x000368000c1e1900 */
[----:B------:R1:W5:Y:S04]  /*3780*/  LDG.E R2, desc[UR10][R18.64+0xc00] ;  /* 0x000c000a12027981 */ /* 0x000368000c1e1900 */
[----:B------:R1:W5:Y:S01]  /*3790*/  LDG.E R12, desc[UR10][R18.64+0x1000] ;  /* 0x0010000a120c7981 */ /* 0x000362000c1e1900 */
[----:B------:R-:W-:Y:S01]  /*37a0*/  IMAD.U32 R13, RZ, RZ, UR14 ;  /* 0x0000000eff0d7e24 */ /* 0x000fe2000f8e00ff */
[----:B------:R-:W-:Y:S01]  /*37b0*/  BSSY.RECONVERGENT B2, `(.L_x_634) ;  /* 0x0000014000027945 */ /* 0x000fe20003800200 */
[----:B------:R-:W-:-:S02]  /*37c0*/  IMAD.U32 R14, RZ, RZ, UR15 ;  /* 0x0000000fff0e7e24 */ /* 0x000fc4000f8e00ff */
[----:B------:R-:W-:Y:S01]  /*37d0*/  IMAD.MOV.U32 R21, RZ, RZ, R9 ;  /* 0x000000ffff157224 */ /* 0x000fe200078e0009 */
[----:B------:R-:W-:Y:S01]  /*37e0*/  IADD3 R3, P1, PT, R22, R13, RZ ;  /* 0x0000000d16037210 */ /* 0x000fe20007f3e0ff */
[----:B------:R-:W-:Y:S02]  /*37f0*/  IMAD.MOV.U32 R22, RZ, RZ, R8 ;  /* 0x000000ffff167224 */ /* 0x000fe400078e0008 */
[----:B------:R-:W-:Y:S02]  /*3800*/  IMAD.MOV.U32 R23, RZ, RZ, R4 ;  /* 0x000000ffff177224 */ /* 0x000fe400078e0004 */
[----:B------:R-:W-:Y:S01]  /*3810*/  IMAD.X R15, R15, 0x1, R14, P1 ;  /* 0x000000010f0f7824 */ /* 0x000fe200008e060e */
[----:B--2---:R-:W-:-:S13]  /*3820*/  ISETP.GE.AND P0, PT, R9, R24, PT ;  /* 0x000000180900720c */ /* 0x004fda0003f06270 */
[----:B-1----:R-:W-:Y:S05]  /*3830*/  @!P0 BRA `(.L_x_635) ;  /* 0x00000000002c8947 */ /* 0x002fea0003800000 */
        /* <DEDUP_REMOVED lines=11> */
.L_x_635:
[----:B0-----:R-:W-:Y:S05]  /*38f0*/  BSYNC.RECONVERGENT B2 ;  /* 0x0000000000027941 */ /* 0x001fea0003800200 */
.L_x_634:
[----:B-----5:R-:W-:Y:S01]  /*3900*/  ISETP.GE.AND P0, PT, R21, R20, PT ;  /* 0x000000141500720c */ /* 0x020fe20003f06270 */
[----:B------:R-:W-:Y:S01]  /*3910*/  BSSY.RECONVERGENT B2, `(.L_x_636) ;  /* 0x0000012000027945 */ /* 0x000fe20003800200 */
[----:B------:R-:W-:Y:S01]  /*3920*/  IADD3 R9, P1, PT, R3, 0x100, RZ ;  /* 0x0000010003097810 */ /* 0x000fe20007f3e0ff */
[----:B------:R-:W-:Y:S02]  /*3930*/  IMAD.MOV.U32 R4, RZ, RZ, R21 ;  /* 0x000000ffff047224 */ /* 0x000fe400078e0015 */
[----:B------:R-:W-:Y:S02]  /*3940*/  IMAD.MOV.U32 R18, RZ, RZ, R22 ;  /* 0x000000ffff127224 */ /* 0x000fe400078e0016 */
[----:B------:R-:W-:Y:S02]  /*3950*/  IMAD.X R8, RZ, RZ, R15, P1 ;  /* 0x000000ffff087224 */ /* 0x000fe400008e060f */
[----:B------:R-:W-:-:S04]  /*3960*/  IMAD.MOV.U32 R19, RZ, RZ, R23 ;  /* 0x000000ffff137224 */ /* 0x000fc800078e0017 */
        /* <DEDUP_REMOVED lines=12> */
.L_x_637:
[----:B------:R-:W-:Y:S05]  /*3a30*/  BSYNC.RECONVERGENT B2 ;  /* 0x0000000000027941 */ /* 0x000fea0003800200 */
.L_x_636:
[----:B------:R-:W-:Y:S01]  /*3a40*/  ISETP.GE.AND P0, PT, R4, R17, PT ;  /* 0x000000110400720c */ /* 0x000fe20003f06270 */
        /* <DEDUP_REMOVED lines=18> */
.L_x_639:
[----:B------:R-:W-:Y:S05]  /*3b70*/  BSYNC.RECONVERGENT B2 ;  /* 0x0000000000027941 */ /* 0x000fea0003800200 */
.L_x_638:
        /* <DEDUP_REMOVED lines=19> */
.L_x_641:
[----:B------:R-:W-:Y:S05]  /*3cb0*/  BSYNC.RECONVERGENT B2 ;  /* 0x0000000000027941 */ /* 0x000fea0003800200 */
.L_x_640:
        /* <DEDUP_REMOVED lines=19> */
.L_x_643:
[----:B------:R-:W-:Y:S05]  /*3df0*/  BSYNC.RECONVERGENT B2 ;  /* 0x0000000000027941 */ /* 0x000fea0003800200 */
.L_x_642:
[----:B------:R-:W-:Y:S01]  /*3e00*/  BAR.SYNC.DEFER_BLOCKING 0x0 ;  /* 0x0000000000007b1d */ /* 0x000fe20000010000 */
[----:B------:R-:W-:-:S05]  /*3e10*/  ISETP.NE.AND P0, PT, R5, RZ, PT ;  /* 0x000000ff0500720c */ /* 0x000fca0003f05270 */
[----:B------:R-:W-:Y:S08]  /*3e20*/  BSSY.RECONVERGENT B2, `(.L_x_644) ;  /* 0x000000c000027945 */ /* 0x000ff00003800200 */
[----:B------:R-:W-:Y:S05]  /*3e30*/  @P0 BRA `(.L_x_645) ;  /* 0x0000000000280947 */ /* 0x000fea0003800000 */
[----:B------:R-:W-:Y:S02]  /*3e40*/  IMAD.MOV.U32 R18, RZ, RZ, 0x500 ;  /* 0x00000500ff127424 */ /* 0x000fe400078e00ff */
[----:B------:R-:W-:-:S05]  /*3e50*/  IMAD.MOV.U32 R19, RZ, RZ, 0x0 ;  /* 0x00000000ff137424 */ /* 0x000fca00078e00ff */
[----:B------:R-:W2:Y:S01]  /*3e60*/  ATOMG.E.ADD.64.STRONG.GPU PT, R2, desc[UR10][R6.64], R18 ;  /* 0x80000012060279a8 */ /* 0x000ea200081ef50a */
[----:B------:R-:W0:Y:S01]  /*3e70*/  S2UR UR5, SR_CgaCtaId ;  /* 0x00000000000579c3 */ /* 0x000e220000008800 */
[----:B------:R-:W-:Y:S02]  /*3e80*/  UMOV UR4, 0x400 ;  /* 0x0000040000047882 */ /* 0x000fe40000000000 */
[----:B0-----:R-:W-:-:S06]  /*3e90*/  ULEA UR4, UR5, UR4, 0x18 ;  /* 0x0000000405047291 */ /* 0x001fcc000f8ec0ff */
[----:B------:R-:W-:Y:S01]  /*3ea0*/  IMAD.U32 R16, RZ, RZ, UR4 ;  /* 0x00000004ff107e24 */ /* 0x000fe2000f8e00ff */
[----:B--2---:R-:W-:-:S05]  /*3eb0*/  IADD3 R2, P0, PT, R2, UR6, RZ ;  /* 0x0000000602027c10 */ /* 0x004fca000ff1e0ff */
[----:B------:R-:W-:-:S05]  /*3ec0*/  IMAD.X R3, RZ, RZ, R3, P0 ;  /* 0x000000ffff037224 */ /* 0x000fca00000e0603 */
[----:B------:R0:W-:Y:S03]  /*3ed0*/  STS.64 [R16+0x98], R2 ;  /* 0x0000980210007388 */ /* 0x0001e60000000a00 */
.L_x_645:
[----:B------:R-:W-:Y:S05]  /*3ee0*/  BSYNC.RECONVERGENT B2 ;  /* 0x0000000000027941 */ /* 0x000fea0003800200 */
.L_x_644:
[----:B------:R-:W-:Y:S01]  /*3ef0*/  BAR.SYNC.DEFER_BLOCKING 0x0 ;  /* 0x0000000000007b1d */ /* 0x000fe20000010000 */
[----:B------:R-:W-:Y:S02]  /*3f00*/  IMAD.U32 R15, RZ, RZ, UR8 ;  /* 0x00000008ff0f7e24 */ /* 0x000fe4000f8e00ff */
[----:B------:R-:W-:-:S03]  /*3f10*/  IMAD.U32 R12, RZ, RZ, UR9 ;  /* 0x00000009ff0c7e24 */ /* 0x000fc6000f8e00ff */
[----:B0-----:R-:W0:Y:S02]  /*3f20*/  LDS.64 R2, [R16+0x98] ;  /* 0x0000980010027984 */ /* 0x001e240000000a00 */
[----:B0-----:R-:W-:-:S04]  /*3f30*/  IADD3 R18, P1, PT, R2, 0x500, RZ ;  /* 0x0000050002127810 */ /* 0x001fc80007f3e0ff */
[----:B------:R-:W-:Y:S01]  /*3f40*/  ISETP.GT.U32.AND P0, PT, R18, R15, PT ;  /* 0x0000000f1200720c */ /* 0x000fe20003f04070 */
[----:B------:R-:W-:-:S05]  /*3f50*/  IMAD.X R17, RZ, RZ, R3, P1 ;  /* 0x000000ffff117224 */ /* 0x000fca00008e0603 */
[----:B------:R-:W-:-:S13]  /*3f60*/  ISETP.GT.AND.EX P0, PT, R17, R12, PT, P0 ;  /* 0x0000000c1100720c */ /* 0x000fda0003f04300 */
[----:B------:R-:W-:Y:S05]  /*3f70*/  @!P0 BRA `(.L_x_646) ;  /* 0xfffffff400dc8947 */ /* 0x000fea000383ffff */
[----:B------:R-:W-:Y:S05]  /*3f80*/  BSYNC.RECONVERGENT B1 ;  /* 0x0000000000017941 */ /* 0x000fea0003800200 */
.L_x_633:
[----:B------:R-:W-:Y:S01]  /*3f90*/  ISETP.GE.U32.AND P0, PT, R2, R15, PT ;  /* 0x0000000f0200720c */ /* 0x000fe20003f06070 */
[----:B------:R-:W-:Y:S03]  /*3fa0*/  BSSY.RECONVERGENT B1, `(.L_x_630) ;  /* 0x0000099000017945 */ /* 0x000fe60003800200 */
[----:B------:R-:W-:-:S13]  /*3fb0*/  ISETP.GE.AND.EX P0, PT, R3, R12, PT, P0 ;  /* 0x0000000c0300720c */ /* 0x000fda0003f06300 */
[----:B------:R-:W-:Y:S05]  /*3fc0*/  @P0 BRA `(.L_x_647) ;  /* 0x0000000800580947 */ /* 0x000fea0003800000 */
[----:B------:R-:W-:-:S05]  /*3fd0*/  IMAD.IADD R12, R15, 0x1, -R2 ;  /* 0x000000010f0c7824 */ /* 0x000fca00078e0a02 */
[----:B------:R-:W-:-:S13]  /*3fe0*/  ISETP.GE.AND P0, PT, R5, R12, PT ;  /* 0x0000000c0500720c */ /* 0x000fda0003f06270 */
[----:B------:R-:W-:Y:S05]  /*3ff0*/  @P0 BRA `(.L_x_647) ;  /* 0x00000008004c0947 */ /* 0x000fea0003800000 */
[----:B------:R-:W-:Y:S01]  /*4000*/  LOP3.LUT R16, RZ, R5, RZ, 0x33, !PT ;  /* 0x00000005ff107212 */ /* 0x000fe200078e33ff */
[----:B------:R-:W-:Y:S03]  /*4010*/  BSSY.RECONVERGENT B2, `(.L_x_648) ;  /* 0x000002d000027945 */ /* 0x000fe60003800200 */
[----:B------:R-:W-:Y:S01]  /*4020*/  IADD3 R16, PT, PT, -R2, R15, R16 ;  /* 0x0000000f02107210 */ /* 0x000fe20007ffe110 */
[----:B------:R-:W-:-:S03]  /*4030*/  IMAD.MOV.U32 R15, RZ, RZ, R5 ;  /* 0x000000ffff0f7224 */ /* 0x000fc600078e0005 */
[----:B------:R-:W-:-:S04]  /*4040*/  LOP3.LUT R6, R16, 0x300, RZ, 0xc0, !PT ;  /* 0x0000030010067812 */ /* 0x000fc800078ec0ff */
[----:B------:R-:W-:-:S13]  /*4050*/  ISETP.NE.AND P0, PT, R6, 0x300, PT ;  /* 0x000003000600780c */ /* 0x000fda0003f05270 */
[----:B------:R-:W-:Y:S05]  /*4060*/  @!P0 BRA `(.L_x_649) ;  /* 0x00000000009c8947 */ /* 0x000fea0003800000 */
[----:B------:R-:W-:Y:S01]  /*4070*/  IADD3 R18, P0, PT, R5, R2, RZ ;  /* 0x0000000205127210 */ /* 0x000fe20007f1e0ff */
[----:B------:R-:W-:Y:S01]  /*4080*/  IMAD.MOV.U32 R15, RZ, RZ, R5 ;  /* 0x000000ffff0f7224 */ /* 0x000fe200078e0005 */
[----:B------:R-:W-:Y:S02]  /*4090*/  LEA.HI R6, R16, 0x1, RZ, 0x18 ;  /* 0x0000000110067811 */ /* 0x000fe400078fc0ff */
[C---:B------:R-:W-:Y:S01]  /*40a0*/  LEA R17, P1, R18.reuse, R10, 0x2 ;  /* 0x0000000a12117211 */ /* 0x040fe200078210ff */
[----:B------:R-:W-:Y:S01]  /*40b0*/  IMAD.X R7, RZ, RZ, R3, P0 ;  /* 0x000000ffff077224 */ /* 0x000fe200000e0603 */
[----:B------:R-:W-:Y:S02]  /*40c0*/  IADD3 R20, P0, PT, R18, R13, RZ ;  /* 0x0000000d12147210 */ /* 0x000fe40007f1e0ff */
[----:B------:R-:W-:Y:S02]  /*40d0*/  LOP3.LUT R6, R6, 0x3, RZ, 0xc0, !PT ;  /* 0x0000000306067812 */ /* 0x000fe400078ec0ff */
[----:B------:R-:W-:Y:S01]  /*40e0*/  LEA.HI.X R18, R18, R11, R7, 0x2, P1 ;  /* 0x0000000b12127211 */ /* 0x000fe200008f1407 */
[----:B------:R-:W-:-:S02]  /*40f0*/  IMAD.X R14, R7, 0x1, R14, P0 ;  /* 0x00000001070e7824 */ /* 0x000fc400000e060e */
[----:B------:R-:W-:-:S07]  /*4100*/  IMAD.MOV R10, RZ, RZ, -R6 ;  /* 0x000000ffff0a7224 */ /* 0x000fce00078e0a06 */
.L_x_652:
[----:B------:R-:W-:Y:S02]  /*4110*/  IMAD.MOV.U32 R6, RZ, RZ, R17 ;  /* 0x000000ffff067224 */ /* 0x000fe400078e0011 */
[----:B------:R-:W-:-:S05]  /*4120*/  IMAD.MOV.U32 R7, RZ, RZ, R18 ;  /* 0x000000ffff077224 */ /* 0x000fca00078e0012 */
[----:B------:R-:W2:Y:S01]  /*4130*/  LDG.E R22, desc[UR10][R6.64] ;  /* 0x0000000a06167981 */ /* 0x000ea2000c1e1900 */
[----:B------:R-:W-:Y:S01]  /*4140*/  VIADD R10, R10, 0x1 ;  /* 0x000000010a0a7836 */ /* 0x000fe20000000000 */
[----:B------:R-:W-:Y:S01]  /*4150*/  BSSY.RECONVERGENT B3, `(.L_x_650) ;  /* 0x0000013000037945 */ /* 0x000fe20003800200 */
[----:B------:R-:W-:-:S03]  /*4160*/  IADD3 R17, P3, PT, R17, 0x400, RZ ;  /* 0x0000040011117810 */ /* 0x000fc60007f7e0ff */
[----:B------:R-:W-:Y:S02]  /*4170*/  ISETP.NE.AND P2, PT, R10, RZ, PT ;  /* 0x000000ff0a00720c */ /* 0x000fe40003f45270 */
[----:B--2---:R-:W-:-:S13]  /*4180*/  ISETP.GE.AND P0, PT, R9, R22, PT ;  /* 0x000000160900720c */ /* 0x004fda0003f06270 */
        /* <DEDUP_REMOVED lines=15> */
.L_x_651:
[----:B------:R-:W-:Y:S05]  /*4280*/  BSYNC.RECONVERGENT B3 ;  /* 0x0000000000037941 */ /* 0x000fea0003800200 */
.L_x_650:
[----:B------:R-:W-:Y:S01]  /*4290*/  IADD3 R20, P0, PT, R20, 0x100, RZ ;  /* 0x0000010014147810 */ /* 0x000fe20007f1e0ff */
[----:B------:R-:W-:Y:S02]  /*42a0*/  VIADD R15, R15, 0x100 ;  /* 0x000001000f0f7836 */ /* 0x000fe40000000000 */
[----:B------:R-:W-:Y:S02]  /*42b0*/  IMAD.X R18, RZ, RZ, R18, P3 ;  /* 0x000000ffff127224 */ /* 0x000fe400018e0612 */
[----:B------:R-:W-:Y:S01]  /*42c0*/  IMAD.X R14, RZ, RZ, R14, P0 ;  /* 0x000000ffff0e7224 */ /* 0x000fe200000e060e */
[----:B------:R-:W-:Y:S07]  /*42d0*/  @P2 BRA `(.L_x_652) ;  /* 0xfffffffc008c2947 */ /* 0x000fee000383ffff */
.L_x_649:
[----:B------:R-:W-:Y:S05]  /*42e0*/  BSYNC.RECONVERGENT B2 ;  /* 0x0000000000027941 */ /* 0x000fea0003800200 */
.L_x_648:
[----:B------:R-:W-:-:S13]  /*42f0*/  ISETP.GE.U32.AND P0, PT, R16, 0x300, PT ;  /* 0x000003001000780c */ /* 0x000fda0003f06070 */
[----:B------:R-:W-:Y:S05]  /*4300*/  @!P0 BRA `(.L_x_647) ;  /* 0x0000000400888947 */ /* 0x000fea0003800000 */
[----:B------:R-:W0:Y:S01]  /*4310*/  LDC.64 R10, c[0x0][0x380] ;  /* 0x0000e000ff0a7b82 */ /* 0x000e220000000a00 */
[----:B------:R-:W-:-:S07]  /*4320*/  VIADD R13, R15, 0x200 ;  /* 0x000002000f0d7836 */ /* 0x000fce0000000000 */
[----:B------:R-:W1:Y:S02]  /*4330*/  LDC.64 R6, c[0x0][0x388] ;  /* 0x0000e200ff067b82 */ /* 0x000e640000000a00 */
.L_x_661:
[----:B------:R-:W-:-:S05]  /*4340*/  VIADD R15, R13, 0xfffffe00 ;  /* 0xfffffe000d0f7836 */ /* 0x000fca0000000000 */
[----:B------:R-:W-:-:S05]  /*4350*/  IADD3 R21, P0, PT, R15, R2, RZ ;  /* 0x000000020f157210 */ /* 0x000fca0007f1e0ff */
[----:B------:R-:W-:Y:S01]  /*4360*/  IMAD.X R22, RZ, RZ, R3, P0 ;  /* 0x000000ffff167224 */ /* 0x000fe200000e0603 */
[----:B0-----:R-:W-:-:S04]  /*4370*/  LEA R16, P0, R21, R10, 0x2 ;  /* 0x0000000a15107211 */ /* 0x001fc800078010ff */
[----:B------:R-:W-:-:S05]  /*4380*/  LEA.HI.X R17, R21, R11, R22, 0x2, P0 ;  /* 0x0000000b15117211 */ /* 0x000fca00000f1416 */
[----:B------:R-:W2:Y:S04]  /*4390*/  LDG.E R24, desc[UR10][R16.64] ;  /* 0x0000000a10187981 */ /* 0x000ea8000c1e1900 */
[----:B------:R0:W5:Y:S04]  /*43a0*/  LDG.E R18, desc[UR10][R16.64+0x400] ;  /* 0x0004000a10127981 */ /* 0x000168000c1e1900 */
        /* <DEDUP_REMOVED lines=22> */
.L_x_654:
[----:B------:R-:W-:Y:S05]  /*4510*/  BSYNC.RECONVERGENT B2 ;  /* 0x0000000000027941 */ /* 0x000fea0003800200 */
.L_x_653:
[----:B-----5:R-:W-:Y:S01]  /*4520*/  ISETP.GE.AND P0, PT, R19, R18, PT ;  /* 0x000000121300720c */ /* 0x020fe20003f06270 */
[----:B------:R-:W-:Y:S01]  /*4530*/  BSSY.RECONVERGENT B2, `(.L_x_655) ;  /* 0x0000013000027945 */ /* 0x000fe20003800200 */
[----:B------:R-:W-:Y:S01]  /*4540*/  IADD3 R16, P1, P2, R2, R6, R23 ;  /* 0x0000000602107210 */ /* 0x000fe20007a3e017 */
[----:B------:R-:W-:Y:S02]  /*4550*/  VIADD R17, R13, 0x100 ;  /* 0x000001000d117836 */ /* 0x000fe40000000000 */
[----:B------:R-:W-:Y:S01]  /*4560*/  IMAD.MOV.U32 R9, RZ, RZ, R19 ;  /* 0x000000ffff097224 */ /* 0x000fe200078e0013 */
[----:B------:R-:W-:Y:S01]  /*4570*/  IADD3.X R23, PT, PT, R3, R7, RZ, P1, P2 ;  /* 0x0000000703177210 */ /* 0x000fe20000fe44ff */
[----:B------:R-:W-:Y:S02]  /*4580*/  IMAD.MOV.U32 R4, RZ, RZ, R21 ;  /* 0x000000ffff047224 */ /* 0x000fe400078e0015 */
        /* <DEDUP_REMOVED lines=13> */
.L_x_656:
[----:B------:R-:W-:Y:S05]  /*4660*/  BSYNC.RECONVERGENT B2 ;  /* 0x0000000000027941 */ /* 0x000fea0003800200 */
.L_x_655:
[----:B------:R-:W-:Y:S01]  /*4670*/  ISETP.GE.AND P0, PT, R9, R14, PT ;  /* 0x0000000e0900720c */ /* 0x000fe20003f06270 */
[----:B------:R-:W-:Y:S01]  /*4680*/  BSSY.RECONVERGENT B2, `(.L_x_657) ;  /* 0x0000013000027945 */ /* 0x000fe20003800200 */
[CC--:B------:R-:W-:Y:S01]  /*4690*/  IADD3 R19, P1, P4, R2.reuse, R6.reuse, R13 ;  /* 0x0000000602137210 */ /* 0x0c0fe20007c3e00d */
[----:B------:R-:W-:Y:S01]  /*46a0*/  IMAD.MOV.U32 R16, RZ, RZ, R9 ;  /* 0x000000ffff107224 */ /* 0x000fe200078e0009 */
[----:B------:R-:W-:Y:S01]  /*46b0*/  IADD3 R20, P2, P3, R2, R6, R17 ;  /* 0x0000000602147210 */ /* 0x000fe20007b5e011 */
        /* <DEDUP_REMOVED lines=15> */
.L_x_658:
[----:B------:R-:W-:Y:S05]  /*47b0*/  BSYNC.RECONVERGENT B2 ;  /* 0x0000000000027941 */ /* 0x000fea0003800200 */
.L_x_657:
[----:B------:R-:W-:Y:S01]  /*47c0*/  ISETP.GE.AND P0, PT, R16, R15, PT ;  /* 0x0000000f1000720c */ /* 0x000fe20003f06270 */
[----:B------:R-:W-:Y:S01]  /*47d0*/  BSSY.RECONVERGENT B2, `(.L_x_659) ;  /* 0x0000011000027945 */ /* 0x000fe20003800200 */
[----:B------:R-:W-:Y:S01]  /*47e0*/  IADD3.X R19, PT, PT, R3, R7, RZ, P2, P3 ;  /* 0x0000000703137210 */ /* 0x000fe200017e64ff */
        /* <DEDUP_REMOVED lines=15> */
.L_x_660:
[----:B------:R-:W-:Y:S05]  /*48e0*/  BSYNC.RECONVERGENT B2 ;  /* 0x0000000000027941 */ /* 0x000fea0003800200 */
.L_x_659:
[C---:B------:R-:W-:Y:S02]  /*48f0*/  VIADD R15, R13.reuse, 0x200 ;  /* 0x000002000d0f7836 */ /* 0x040fe40000000000 */
[----:B------:R-:W-:-:S03]  /*4900*/  VIADD R13, R13, 0x400 ;  /* 0x000004000d0d7836 */ /* 0x000fc60000000000 */
[----:B------:R-:W-:-:S13]  /*4910*/  ISETP.GE.AND P0, PT, R15, R12, PT ;  /* 0x0000000c0f00720c */ /* 0x000fda0003f06270 */
[----:B------:R-:W-:Y:S05]  /*4920*/  @!P0 BRA `(.L_x_661) ;  /* 0xfffffff800848947 */ /* 0x000fea000383ffff */
.L_x_647:
[----:B------:R-:W-:Y:S05]  /*4930*/  BSYNC.RECONVERGENT B1 ;  /* 0x0000000000017941 */ /* 0x000fea0003800200 */
.L_x_630:
        /* <DEDUP_REMOVED lines=22> */
.L_x_663:
[----:B------:R-:W-:Y:S05]  /*4aa0*/  BSYNC.RECONVERGENT B1 ;  /* 0x0000000000017941 */ /* 0x000fea0003800200 */
.L_x_662:
        /* <DEDUP_REMOVED lines=21> */
.L_x_665:
[----:B------:R-:W-:Y:S05]  /*4c00*/  BSYNC.RECONVERGENT B1 ;  /* 0x0000000000017941 */ /* 0x000fea0003800200 */
.L_x_664:
        /* <DEDUP_REMOVED lines=21> */
.L_x_667:
[----:B------:R-:W-:Y:S05]  /*4d60*/  BSYNC.RECONVERGENT B1 ;  /* 0x0000000000017941 */ /* 0x000fea0003800200 */
.L_x_666:
        /* <DEDUP_REMOVED lines=21> */
.L_x_669:
[----:B------:R-:W-:Y:S05]  /*4ec0*/  BSYNC.RECONVERGENT B1 ;  /* 0x0000000000017941 */ /* 0x000fea0003800200 */
.L_x_668:
        /* <DEDUP_REMOVED lines=22> */
.L_x_671:
[----:B------:R-:W-:Y:S05]  /*5030*/  BSYNC.RECONVERGENT B1 ;  /* 0x0000000000017941 */ /* 0x000fea0003800200 */
.L_x_670:
[----:B------:R-:W-:Y:S04]  /*5040*/  BSSY.RECONVERGENT B1, `(.L_x_672) ;  /* 0x000000c000017945 */ /* 0x000fe80003800200 */
[----:B------:R-:W-:Y:S05]  /*5050*/  @P3 BRA `(.L_x_673) ;  /* 0x0000000000283947 */ /* 0x000fea0003800000 */
[----:B------:R-:W0:Y:S01]  /*5060*/  S2R R8, SR_CgaCtaId ;  /* 0x0000000000087919 */ /* 0x000e220000008800 */
[----:B------:R-:W-:Y:S02]  /*5070*/  MOV R7, 0x400 ;  /* 0x0000040000077802 */ /* 0x000fe40000000f00 */
[----:B------:R-:W-:-:S04]  /*5080*/  SHF.R.U32.HI R6, RZ, 0x1, R5 ;  /* 0x00000001ff067819 */ /* 0x000fc80000011605 */
[----:B------:R-:W-:Y:S02]  /*5090*/  LOP3.LUT R6, R6, 0x1f0, RZ, 0xc0, !PT ;  /* 0x000001f006067812 */ /* 0x000fe400078ec0ff */
[----:B0-----:R-:W-:-:S05]  /*50a0*/  LEA R7, R8, R7, 0x18 ;  /* 0x0000000708077211 */ /* 0x001fca00078ec0ff */
[----:B------:R-:W-:Y:S02]  /*50b0*/  IMAD.IADD R9, R6, 0x1, R7 ;  /* 0x0000000106097824 */ /* 0x000fe400078e0207 */
[----:B------:R-:W-:Y:S02]  /*50c0*/  IMAD.MOV.U32 R6, RZ, RZ, R3 ;  /* 0x000000ffff067224 */ /* 0x000fe400078e0003 */
[----:B------:R-:W-:Y:S01]  /*50d0*/  IMAD.MOV.U32 R7, RZ, RZ, R2 ;  /* 0x000000ffff077224 */ /* 0x000fe200078e0002 */
[----:B------:R0:W-:Y:S04]  /*50e0*/  STS [R9+0x8], R4 ;  /* 0x0000080409007388 */ /* 0x0001e80000000800 */
[----:B------:R0:W-:Y:S02]  /*50f0*/  STS.64 [R9+0x10], R6 ;  /* 0x0000100609007388 */ /* 0x0001e40000000a00 */
.L_x_673:
[----:B------:R-:W-:Y:S05]  /*5100*/  BSYNC.RECONVERGENT B1 ;  /* 0x0000000000017941 */ /* 0x000fea0003800200 */
.L_x_672:
        /* <DEDUP_REMOVED lines=24> */
[CC--:B------:R-:W-:Y:S02]  /*5290*/  @P3 ISETP.LT.U32.AND P1, PT, R3.reuse, R10.reuse, PT ;  /* 0x0000000a0300320c */ /* 0x0c0fe40003f21070 */
[CC--:B------:R-:W-:Y:S02]  /*52a0*/  @P3 ISETP.GE.AND.EX P0, PT, R2.reuse, R11.reuse, PT, P0 ;  /* 0x0000000b0200320c */ /* 0x0c0fe40003f06300 */
[----:B------:R-:W-:Y:S02]  /*52b0*/  @P3 ISETP.LT.AND.EX P1, PT, R2, R11, PT, P1 ;  /* 0x0000000b0200320c */ /* 0x000fe40003f21310 */
[----:B------:R-:W-:Y:S02]  /*52c0*/  @P3 SEL R12, R4, R13, !P0 ;  /* 0x0000000d040c3207 */ /* 0x000fe40004000000 */
[----:B------:R-:W-:-:S02]  /*52d0*/  @P3 SEL R10, R3, R10, P1 ;  /* 0x0000000a030a3207 */ /* 0x000fc40000800000 */
[----:B------:R-:W-:-:S07]  /*52e0*/  @P3 SEL R14, R2, R11, P1 ;  /* 0x0000000b020e3207 */ /* 0x000fce0000800000 */
.L_x_675:
[----:B------:R-:W-:Y:S05]  /*52f0*/  BSYNC.RECONVERGENT B1 ;  /* 0x0000000000017941 */ /* 0x000fea0003800200 */
.L_x_674:
        /* <DEDUP_REMOVED lines=11> */
[-C--:B------:R-:W-:Y:S02]  /*53b0*/  @P3 ISETP.LT.U32.AND P1, PT, R10, R2.reuse, PT ;  /* 0x000000020a00320c */ /* 0x080fe40003f21070 */
[CC--:B------:R-:W-:Y:S02]  /*53c0*/  @P3 ISETP.GE.AND.EX P0, PT, R14.reuse, R3.reuse, PT, P0 ;  /* 0x000000030e00320c */ /* 0x0c0fe40003f06300 */
[----:B------:R-:W-:Y:S02]  /*53d0*/  @P3 ISETP.LT.AND.EX P1, PT, R14, R3, PT, P1 ;  /* 0x000000030e00320c */ /* 0x000fe40003f21310 */
[----:B------:R-:W-:Y:S02]  /*53e0*/  @P3 SEL R4, R12, R15, !P0 ;  /* 0x0000000f0c043207 */ /* 0x000fe40004000000 */
[----:B------:R-:W-:-:S02]  /*53f0*/  @P3 SEL R11, R10, R2, P1 ;  /* 0x000000020a0b3207 */ /* 0x000fc40000800000 */
[----:B------:R-:W-:-:S07]  /*5400*/  @P3 SEL R3, R14, R3, P1 ;  /* 0x000000030e033207 */ /* 0x000fce0000800000 */
.L_x_677:
[----:B------:R-:W-:Y:S05]  /*5410*/  BSYNC.RECONVERGENT B1 ;  /* 0x0000000000017941 */ /* 0x000fea0003800200 */
.L_x_676:
        /* <DEDUP_REMOVED lines=18> */
.L_x_679:
[----:B------:R-:W-:Y:S05]  /*5540*/  BSYNC.RECONVERGENT B1 ;  /* 0x0000000000017941 */ /* 0x000fea0003800200 */
.L_x_678:
        /* <DEDUP_REMOVED lines=18> */
.L_x_681:
[----:B------:R-:W-:Y:S05]  /*5670*/  BSYNC.RECONVERGENT B1 ;  /* 0x0000000000017941 */ /* 0x000fea0003800200 */
.L_x_680:
        /* <DEDUP_REMOVED lines=18> */
.L_x_683:
[----:B------:R-:W-:Y:S05]  /*57a0*/  BSYNC.RECONVERGENT B1 ;  /* 0x0000000000017941 */ /* 0x000fea0003800200 */
.L_x_682:
        /* <DEDUP_REMOVED lines=18> */
.L_x_685:
[----:B------:R-:W-:Y:S05]  /*58d0*/  BSYNC.RECONVERGENT B1 ;  /* 0x0000000000017941 */ /* 0x000fea0003800200 */
.L_x_684:
        /* <DEDUP_REMOVED lines=17> */
.L_x_591:
[----:B------:R-:W-:Y:S05]  /*59f0*/  BSYNC.RECONVERGENT B0 ;  /* 0x0000000000007941 */ /* 0x000fea0003800200 */
.L_x_558:
[----:B------:R-:W-:Y:S05]  /*5a00*/  @P2 EXIT ;  /* 0x000000000000294d */ /* 0x000fea0003800000 */
[----:B0-----:R-:W0:Y:S01]  /*5a10*/  LDC.64 R6, c[0x0][0x390] ;  /* 0x0000e400ff067b82 */ /* 0x001e220000000a00 */
[----:B------:R-:W-:-:S04]  /*5a20*/  LOP3.LUT R3, R3, R2, RZ, 0x3c, !PT ;  /* 0x0000000203037212 */ /* 0x000fc800078e3cff */
[----:B------:R-:W-:-:S04]  /*5a30*/  LOP3.LUT R2, R3, R2, RZ, 0x3c, !PT ;  /* 0x0000000203027212 */ /* 0x000fc800078e3cff */
[----:B------:R-:W-:Y:S01]  /*5a40*/  LOP3.LUT R3, R3, R2, RZ, 0x3c, !PT ;  /* 0x0000000203037212 */ /* 0x000fe200078e3cff */
[----:B0-----:R-:W-:-:S05]  /*5a50*/  IMAD.WIDE.U32 R6, R0, 0x10, R6 ;  /* 0x0000001000067825 */ /* 0x001fca00078e0006 */
[----:B------:R-:W-:Y:S04]  /*5a60*/  STG.E.64 desc[UR10][R6.64+0x8], R2 ;  /* 0x0000080206007986 */ /* 0x000fe8000c101b0a */
[----:B------:R-:W-:Y:S01]  /*5a70*/  STG.E desc[UR10][R6.64], R4 ;  /* 0x0000000406007986 */ /* 0x000fe2000c10190a */
[----:B------:R-:W-:Y:S05]  /*5a80*/  EXIT ;  /* 0x000000000000794d */ /* 0x000fea0003800000 */
.L_x_686:
        /* <DEDUP_REMOVED lines=15> */
.L_x_1898:


//--------------------- .text._ZN6thrust24THRUST_300001_SM_1000_NS8cuda_cub4core6detail13_kernel_agentINS1_8__reduce11ReduceAgentINS0_12zip_iteratorIN4cuda3std3__45tupleIJNS0_10device_ptrIiEENS0_17counting_iteratorIlNS0_11use_defaultESF_SF_EEEEEEEPNSB_IJilEEESJ_lNS1_9__extrema9arg_min_fIilNSA_4lessIiEEEEEEJSI_SK_lSP_EEEvDpT0_ --------------------------
	.section	.text._ZN6thrust24THRUST_300001_SM_1000_NS8cuda_cub4core6detail13_kernel_agentINS1_8__reduce11ReduceAgentINS0_12zip_iteratorIN4cuda3std3__45tupleIJNS0_10device_ptrIiEENS0_17counting_iteratorIlNS0_11use_defaultESF_SF_EEEEEEEPNSB_IJilEEESJ_lNS1_9__extrema9arg_min_fIilNSA_4lessIiEEEEEEJSI_SK_lSP_EEEvDpT0_,"ax",@progbits
	.align	128
        .global         _ZN6thrust24THRUST_300001_SM_1000_NS8cuda_cub4core6detail13_kernel_agentINS1_8__reduce11ReduceAgentINS0_12zip_iteratorIN4cuda3std3__45tupleIJNS0_10device_ptrIiEENS0_17counting_iteratorIlNS0_11use_defaultESF_SF_EEEEEEEPNSB_IJilEEESJ_lNS1_9__extrema9arg_min_fIilNSA_4lessIiEEEEEEJSI_SK_lSP_EEEvDpT0_
        .type           _ZN6thrust24THRUST_300001_SM_1000_NS8cuda_cub4core6detail13_kernel_agentINS1_8__reduce11ReduceAgentINS0_12zip_iteratorIN4cuda3std3__45tupleIJNS0_10device_ptrIiEENS0_17counting_iteratorIlNS0_11use_defaultESF_SF_EEEEEEEPNSB_IJilEEESJ_lNS1_9__extrema9arg_min_fIilNSA_4lessIiEEEEEEJSI_SK_lSP_EEEvDpT0_,@function
        .size           _ZN6thrust24THRUST_300001_SM_1000_NS8cuda_cub4core6detail13_kernel_agentINS1_8__reduce11ReduceAgentINS0_12zip_iteratorIN4cuda3std3__45tupleIJNS0_10device_ptrIiEENS0_17counting_iteratorIlNS0_11use_defaultESF_SF_EEEEEEEPNSB_IJilEEESJ_lNS1_9__extrema9arg_min_fIilNSA_4lessIiEEEEEEJSI_SK_lSP_EEEvDpT0_,(.L_x_1899 - _ZN6thrust24THRUST_300001_SM_1000_NS8cuda_cub4core6detail13_kernel_agentINS1_8__reduce11ReduceAgentINS0_12zip_iteratorIN4cuda3std3__45tupleIJNS0_10device_ptrIiEENS0_17counting_iteratorIlNS0_11use_defaultESF_SF_EEEEEEEPNSB_IJilEEESJ_lNS1_9__extrema9arg_min_fIilNSA_4lessIiEEEEEEJSI_SK_lSP_EEEvDpT0_)
        .other          _ZN6thrust24THRUST_300001_SM_1000_NS8cuda_cub4core6detail13_kernel_agentINS1_8__reduce11ReduceAgentINS0_12zip_iteratorIN4cuda3std3__45tupleIJNS0_10device_ptrIiEENS0_17counting_iteratorIlNS0_11use_defaultESF_SF_EEEEEEEPNSB_IJilEEESJ_lNS1_9__extrema9arg_min_fIilNSA_4lessIiEEEEEEJSI_SK_lSP_EEEvDpT0_,@"STO_CUDA_ENTRY STV_DEFAULT"
_ZN6thrust24THRUST_300001_SM_1000_NS8cuda_cub4core6detail13_kernel_agentINS1_8__reduce11ReduceAgentINS0_12zip_iteratorIN4cuda3std3__45tupleIJNS0_10device_ptrIiEENS0_17counting_iteratorIlNS0_11use_defaultESF_SF_EEEEEEEPNSB_IJilEEESJ_lNS1_9__extrema9arg_min_fIilNSA_4lessIiEEEEEEJSI_SK_lSP_EEEvDpT0_:
.text._ZN6thrust24THRUST_300001_SM_1000_NS8cuda_cub4core6detail13_kernel_agentINS1_8__reduce11ReduceAgentINS0_12zip_iteratorIN4cuda3std3__45tupleIJNS0_10device_ptrIiEENS0_17counting_iteratorIlNS0_11use_defaultESF_SF_EEEEEEEPNSB_IJilEEESJ_lNS1_9__extrema9arg_min_fIilNSA_4lessIiEEEEEEJSI_SK_lSP_EEEvDpT0_:
[----:B------:R-:W-:Y:S01]  /*0000*/  LDC R1, c[0x0][0x37c] ;  /* 0x0000df00ff017b82 */ /* 0x000fe20000000800 */
[----:B------:R-:W0:Y:S02]  /*0010*/  LDCU.64 UR4, c[0x0][0x398] ;  /* 0x00007300ff0477ac */ /* 0x000e240008000a00 */
[----:B0-----:R-:W-:-:S04]  /*0020*/  ISETP.NE.U32.AND P0, PT, RZ, UR4, PT ;  /* 0x00000004ff007c0c */ /* 0x001fc8000bf05070 */
[----:B------:R-:W-:-:S13]  /*0030*/  ISETP.NE.AND.EX P0, PT, RZ, UR5, PT, P0 ;  /* 0x00000005ff007c0c */ /* 0x000fda000bf05300 */
[----:B------:R-:W-:Y:S05]  /*0040*/  @!P0 EXIT ;  /* 0x000000000000894d */ /* 0x000fea0003800000 */
[----:B------:R-:W-:Y:S01]  /*0050*/  UISETP.GT.U32.AND UP0, UPT, UR4, 0x4ff, UPT ;  /* 0x000004ff0400788c */ /* 0x000fe2000bf04070 */
[----:B------:R-:W-:Y:S01]  /*0060*/  BSSY.RECONVERGENT B0, `(.L_x_687) ;  /* 0x000054f000007945 */ /* 0x000fe20003800200 */
[----:B------:R-:W0:Y:S02]  /*0070*/  LDCU.64 UR8, c[0x0][0x358] ;  /* 0x00006b00ff0877ac */ /* 0x000e240008000a00 */
[----:B------:R-:W-:-:S09]  /*0080*/  UISETP.GT.AND.EX UP0, UPT, UR5, URZ, UPT, UP0 ;  /* 0x000000ff0500728c */ /* 0x000fd2000bf04300 */
        /* <DEDUP_REMOVED lines=9> */
[----:B------:R-:W1:Y:S01]  /*0120*/  LDC.64 R4, c[0x0][0x380] ;  /* 0x0000e000ff047b82 */ /* 0x000e620000000a00 */
[----:B------:R-:W2:Y:S01]  /*0130*/  LDCU.64 UR6, c[0x0][0x388] ;  /* 0x00007100ff0677ac */ /* 0x000ea20008000a00 */
[----:B-1----:R-:W-:-:S06]  /*0140*/  IMAD.WIDE.U32 R4, R0, 0x4, R4 ;  /* 0x0000000400047825 */ /* 0x002fcc00078e0004 */
[----:B0-----:R1:W5:Y:S01]  /*0150*/  LDG.E R4, desc[UR8][R4.64] ;  /* 0x0000000804047981 */ /* 0x001362000c1e1900 */
[C---:B--2---:R-:W-:Y:S01]  /*0160*/  IADD3 R3, P0, PT, R0.reuse, UR6, RZ ;  /* 0x0000000600037c10 */ /* 0x044fe2000ff1e0ff */
[----:B------:R-:W-:-:S04]  /*0170*/  VIADD R11, R0, 0x100 ;  /* 0x00000100000b7836 */ /* 0x000fc80000000000 */
[----:B------:R-:W-:-:S08]  /*0180*/  IMAD.X R2, RZ, RZ, UR7, P0 ;  /* 0x00000007ff027e24 */ /* 0x000fd000080e06ff */
.L_x_690:
[----:B0-----:R-:W-:Y:S05]  /*0190*/  BSYNC.RECONVERGENT B1 ;  /* 0x0000000000017941 */ /* 0x001fea0003800200 */
.L_x_689:
        /* <DEDUP_REMOVED lines=10> */
[----:B------:R-:W1:Y:S01]  /*0240*/  LDCU.64 UR6, c[0x0][0x388] ;  /* 0x00007100ff0677ac */ /* 0x000e620008000a00 */
[----:B------:R-:W-:-:S04]  /*0250*/  LEA.HI R5, R14, 0x1, RZ, 0x18 ;  /* 0x000000010e057811 */ /* 0x000fc800078fc0ff */
[----:B------:R-:W-:-:S05]  /*0260*/  LOP3.LUT R5, R5, 0x3, RZ, 0xc0, !PT ;  /* 0x0000000305057812 */ /* 0x000fca00078ec0ff */
[----:B------:R-:W-:Y:S01]  /*0270*/  IMAD.MOV R5, RZ, RZ, -R5 ;  /* 0x000000ffff057224 */ /* 0x000fe200078e0a05 */
[C---:B-1----:R-:W-:Y:S01]  /*0280*/  IADD3 R12, P0, PT, R11.reuse, UR6, RZ ;  /* 0x000000060b0c7c10 */ /* 0x042fe2000ff1e0ff */
[----:B0-----:R-:W-:-:S04]  /*0290*/  IMAD.WIDE.U32 R6, R11, 0x4, R6 ;  /* 0x000000040b067825 */ /* 0x001fc800078e0006 */
[----:B------:R-:W-:Y:S02]  /*02a0*/  IMAD.MOV.U32 R9, RZ, RZ, R6 ;  /* 0x000000ffff097224 */ /* 0x000fe400078e0006 */
[----:B------:R-:W-:Y:S02]  /*02b0*/  IMAD.MOV.U32 R10, RZ, RZ, R7 ;  /* 0x000000ffff0a7224 */ /* 0x000fe400078e0007 */
[----:B------:R-:W-:-:S07]  /*02c0*/  IMAD.X R13, RZ, RZ, UR7, P0 ;  /* 0x00000007ff0d7e24 */ /* 0x000fce00080e06ff */
.L_x_697:
        /* <DEDUP_REMOVED lines=17> */
[CC--:B------:R-:W-:Y:S02]  /*03e0*/  @P4 ISETP.LT.U32.AND P0, PT, R7.reuse, R12.reuse, PT ;  /* 0x0000000c0700420c */ /* 0x0c0fe40003f01070 */
[CC--:B------:R-:W-:Y:S02]  /*03f0*/  @P4 ISETP.GE.AND.EX P1, PT, R8.reuse, R13.reuse, PT, P1 ;  /* 0x0000000d0800420c */ /* 0x0c0fe40003f26310 */
[----:B------:R-:W-:Y:S02]  /*0400*/  @P4 ISETP.LT.AND.EX P0, PT, R8, R13, PT, P0 ;  /* 0x0000000d0800420c */ /* 0x000fe40003f01300 */
[----:B------:R-:W-:Y:S02]  /*0410*/  @P4 SEL R4, R6, R15, !P1 ;  /* 0x0000000f06044207 */ /* 0x000fe40004800000 */
[----:B------:R-:W-:-:S02]  /*0420*/  @P4 SEL R3, R7, R12, P0 ;  /* 0x0000000c07034207 */ /* 0x000fc40000000000 */
[----:B------:R-:W-:-:S07]  /*0430*/  @P4 SEL R2, R8, R13, P0 ;  /* 0x0000000d08024207 */ /* 0x000fce0000000000 */
.L_x_696:
[----:B------:R-:W-:Y:S05]  /*0440*/  BSYNC.RECONVERGENT B3 ;  /* 0x0000000000037941 */ /* 0x000fea0003800200 */
.L_x_695:
[----:B------:R-:W-:Y:S01]  /*0450*/  IADD3 R12, P0, PT, R12, 0x100, RZ ;  /* 0x000001000c0c7810 */ /* 0x000fe20007f1e0ff */
[----:B------:R-:W-:Y:S02]  /*0460*/  VIADD R11, R11, 0x100 ;  /* 0x000001000b0b7836 */ /* 0x000fe40000000000 */
[----:B------:R-:W-:Y:S02]  /*0470*/  IMAD.X R10, RZ, RZ, R10, P3 ;  /* 0x000000ffff0a7224 */ /* 0x000fe400018e060a */
[----:B------:R-:W-:Y:S01]  /*0480*/  IMAD.X R13, RZ, RZ, R13, P0 ;  /* 0x000000ffff0d7224 */ /* 0x000fe200000e060d */
[----:B------:R-:W-:Y:S07]  /*0490*/  @P2 BRA `(.L_x_697) ;  /* 0xfffffffc008c2947 */ /* 0x000fee000383ffff */
.L_x_694:
[----:B------:R-:W-:Y:S05]  /*04a0*/  BSYNC.RECONVERGENT B2 ;  /* 0x0000000000027941 */ /* 0x000fea0003800200 */
.L_x_693:
[----:B------:R-:W-:-:S13]  /*04b0*/  ISETP.GE.U32.AND P0, PT, R14, 0x300, PT ;  /* 0x000003000e00780c */ /* 0x000fda0003f06070 */
[----:B------:R-:W-:Y:S05]  /*04c0*/  @!P0 BRA `(.L_x_692) ;  /* 0x00000004007c8947 */ /* 0x000fea0003800000 */
[----:B------:R-:W0:Y:S01]  /*04d0*/  LDC.64 R8, c[0x0][0x380] ;  /* 0x0000e000ff087b82 */ /* 0x000e220000000a00 */
[----:B------:R-:W-:-:S07]  /*04e0*/  VIADD R10, R11, 0x200 ;  /* 0x000002000b0a7836 */ /* 0x000fce0000000000 */
[----:B------:R-:W1:Y:S02]  /*04f0*/  LDC.64 R6, c[0x0][0x388] ;  /* 0x0000e200ff067b82 */ /* 0x000e640000000a00 */
.L_x_706:
[----:B------:R-:W-:-:S04]  /*0500*/  VIADD R15, R10, 0xfffffe00 ;  /* 0xfffffe000a0f7836 */ /* 0x000fc80000000000 */
[----:B0-----:R-:W-:-:S05]  /*0510*/  IMAD.WIDE R12, R15, 0x4, R8 ;  /* 0x000000040f0c7825 */ /* 0x001fca00078e0208 */
[----:B------:R-:W2:Y:S04]  /*0520*/  LDG.E R19, desc[UR8][R12.64] ;  /* 0x000000080c137981 */ /* 0x000ea8000c1e1900 */
[----:B-----5:R0:W5:Y:S04]  /*0530*/  LDG.E R21, desc[UR8][R12.64+0x400] ;  /* 0x000400080c157981 */ /* 0x020168000c1e1900 */
[----:B------:R0:W5:Y:S04]  /*0540*/  LDG.E R5, desc[UR8][R12.64+0x800] ;  /* 0x000800080c057981 */ /* 0x000168000c1e1900 */
[----:B------:R0:W5:Y:S01]  /*0550*/  LDG.E R11, desc[UR8][R12.64+0xc00] ;  /* 0x000c00080c0b7981 */ /* 0x000162000c1e1900 */
[----:B-1----:R-:W-:Y:S01]  /*0560*/  IADD3 R20, P1, PT, R15, R6, RZ ;  /* 0x000000060f147210 */ /* 0x002fe20007f3e0ff */
[----:B------:R-:W-:Y:S01]  /*0570*/  BSSY.RECONVERGENT B2, `(.L_x_698) ;  /* 0x0000013000027945 */ /* 0x000fe20003800200 */
[----:B------:R-:W-:-:S02]  /*0580*/  IMAD.MOV.U32 R17, RZ, RZ, R3 ;  /* 0x000000ffff117224 */ /* 0x000fc400078e0003 */
[----:B------:R-:W-:Y:S01]  /*0590*/  IMAD.MOV.U32 R18, RZ, RZ, R2 ;  /* 0x000000ffff127224 */ /* 0x000fe200078e0002 */
[----:B------:R-:W-:Y:S01]  /*05a0*/  LEA.HI.X.SX32 R15, R15, R7, 0x1, P1 ;  /* 0x000000070f0f7211 */ /* 0x000fe200008f0eff */
[----:B------:R-:W-:Y:S02]  /*05b0*/  IMAD.MOV.U32 R14, RZ, RZ, R4 ;  /* 0x000000ffff0e7224 */ /* 0x000fe400078e0004 */
[----:B------:R-:W-:Y:S01]  /*05c0*/  VIADD R16, R10, 0xffffff00 ;  /* 0xffffff000a107836 */ /* 0x000fe20000000000 */
[----:B--2---:R-:W-:-:S13]  /*05d0*/  ISETP.GE.AND P0, PT, R4, R19, PT ;  /* 0x000000130400720c */ /* 0x004fda0003f06270 */
[----:B0-----:R-:W-:Y:S05]  /*05e0*/  @!P0 BRA `(.L_x_699) ;  /* 0x00000000002c8947 */ /* 0x001fea0003800000 */
        /* <DEDUP_REMOVED lines=11> */
.L_x_699:
[----:B------:R-:W-:Y:S05]  /*06a0*/  BSYNC.RECONVERGENT B2 ;  /* 0x0000000000027941 */ /* 0x000fea0003800200 */
.L_x_698:
[----:B-----5:R-:W-:Y:S01]  /*06b0*/  ISETP.GE.AND P0, PT, R14, R21, PT ;  /* 0x000000150e00720c */ /* 0x020fe20003f06270 */
[----:B------:R-:W-:Y:S01]  /*06c0*/  BSSY.RECONVERGENT B2, `(.L_x_700) ;  /* 0x0000013000027945 */ /* 0x000fe20003800200 */
[----:B------:R-:W-:Y:S01]  /*06d0*/  IADD3 R12, P1, PT, R16, R6, RZ ;  /* 0x00000006100c7210 */ /* 0x000fe20007f3e0ff */
[----:B------:R-:W-:Y:S02]  /*06e0*/  VIADD R3, R10, 0x100 ;  /* 0x000001000a037836 */ /* 0x000fe40000000000 */
[----:B------:R-:W-:Y:S01]  /*06f0*/  IMAD.MOV.U32 R4, RZ, RZ, R17 ;  /* 0x000000ffff047224 */ /* 0x000fe200078e0011 */
[----:B------:R-:W-:Y:S01]  /*0700*/  LEA.HI.X.SX32 R13, R16, R7, 0x1, P1 ;  /* 0x00000007100d7211 */ /* 0x000fe200008f0eff */
        /* <DEDUP_REMOVED lines=14> */
.L_x_701:
[----:B------:R-:W-:Y:S05]  /*07f0*/  BSYNC.RECONVERGENT B2 ;  /* 0x0000000000027941 */ /* 0x000fea0003800200 */
.L_x_700:
[----:B------:R-:W-:Y:S01]  /*0800*/  ISETP.GE.AND P0, PT, R2, R5, PT ;  /* 0x000000050200720c */ /* 0x000fe20003f06270 */
[----:B------:R-:W-:Y:S01]  /*0810*/  BSSY.RECONVERGENT B2, `(.L_x_702) ;  /* 0x0000013000027945 */ /* 0x000fe20003800200 */
[CC--:B------:R-:W-:Y:S01]  /*0820*/  IADD3 R17, P1, PT, R10.reuse, R6.reuse, RZ ;  /* 0x000000060a117210 */ /* 0x0c0fe20007f3e0ff */
[----:B------:R-:W-:Y:S01]  /*0830*/  IMAD.MOV.U32 R13, RZ, RZ, R4 ;  /* 0x000000ffff0d7224 */ /* 0x000fe200078e0004 */
[----:B------:R-:W-:Y:S01]  /*0840*/  IADD3 R18, P2, PT, R3, R6, RZ ;  /* 0x0000000603127210 */ /* 0x000fe20007f5e0ff */
[----:B------:R-:W-:Y:S01]  /*0850*/  IMAD.MOV.U32 R14, RZ, RZ, R15 ;  /* 0x000000ffff0e7224 */ /* 0x000fe200078e000f */
[----:B------:R-:W-:Y:S01]  /*0860*/  LEA.HI.X.SX32 R16, R10, R7, 0x1, P1 ;  /* 0x000000070a107211 */ /* 0x000fe200008f0eff */
        /* <DEDUP_REMOVED lines=13> */
.L_x_703:
[----:B------:R-:W-:Y:S05]  /*0940*/  BSYNC.RECONVERGENT B2 ;  /* 0x0000000000027941 */ /* 0x000fea0003800200 */
.L_x_702:
[----:B------:R-:W-:Y:S01]  /*0950*/  ISETP.GE.AND P0, PT, R12, R11, PT ;  /* 0x0000000b0c00720c */ /* 0x000fe20003f06270 */
[----:B------:R-:W-:Y:S01]  /*0960*/  BSSY.RECONVERGENT B2, `(.L_x_704) ;  /* 0x0000011000027945 */ /* 0x000fe20003800200 */
[----:B------:R-:W-:Y:S01]  /*0970*/  LEA.HI.X.SX32 R5, R3, R7, 0x1, P2 ;  /* 0x0000000703057211 */ /* 0x000fe200010f0eff */
        /* <DEDUP_REMOVED lines=15> */
.L_x_705:
[----:B------:R-:W-:Y:S05]  /*0a70*/  BSYNC.RECONVERGENT B2 ;  /* 0x0000000000027941 */ /* 0x000fea0003800200 */
.L_x_704:
[C---:B------:R-:W-:Y:S02]  /*0a80*/  VIADD R5, R10.reuse, 0x200 ;  /* 0x000002000a057836 */ /* 0x040fe40000000000 */
[----:B------:R-:W-:-:S03]  /*0a90*/  VIADD R10, R10, 0x400 ;  /* 0x000004000a0a7836 */ /* 0x000fc60000000000 */
[----:B------:R-:W-:-:S13]  /*0aa0*/  ISETP.GE.AND P0, PT, R5, UR5, PT ;  /* 0x0000000505007c0c */ /* 0x000fda000bf06270 */
[----:B------:R-:W-:Y:S05]  /*0ab0*/  @!P0 BRA `(.L_x_706) ;  /* 0xfffffff800908947 */ /* 0x000fea000383ffff */
.L_x_692:
[----:B------:R-:W-:Y:S05]  /*0ac0*/  BSYNC.RECONVERGENT B1 ;  /* 0x0000000000017941 */ /* 0x000fea0003800200 */
.L_x_691:
[----:B------:R-:W0:Y:S02]  /*0ad0*/  LDCU UR4, c[0x0][0x398] ;  /* 0x00007300ff0477ac */ /* 0x000e240008000800 */
[----:B0-----:R-:W-:-:S09]  /*0ae0*/  UISETP.GE.AND UP0, UPT, UR4, 0x100, UPT ;  /* 0x000001000400788c */ /* 0x001fd2000bf06270 */
[----:B------:R-:W-:Y:S05]  /*0af0*/  BRA.U !UP0, `(.L_x_707) ;  /* 0x00000011083c7547 */ /* 0x000fea000b800000 */
[----:B------:R-:W0:Y:S01]  /*0b00*/  S2R R12, SR_LANEID ;  /* 0x00000000000c7919 */ /* 0x000e220000000000 */
[----:B------:R-:W-:Y:S01]  /*0b10*/  BSSY.RECONVERGENT B1, `(.L_x_708) ;  /* 0x0000015000017945 */ /* 0x000fe20003800200 */
[----:B------:R-:W-:Y:S01]  /*0b20*/  IMAD.MOV.U32 R8, RZ, RZ, R3 ;  /* 0x000000ffff087224 */ /* 0x000fe200078e0003 */
[----:B-----5:R-:W2:Y:S01]  /*0b30*/  SHFL.DOWN PT, R7, R4, 0x1, 0x1f ;  /* 0x08201f0004077f89 */ /* 0x020ea200000e0000 */
[----:B------:R-:W-:Y:S02]  /*0b40*/  IMAD.MOV.U32 R9, RZ, RZ, R2 ;  /* 0x000000ffff097224 */ /* 0x000fe400078e0002 */
[----:B-1----:R-:W-:Y:S01]  /*0b50*/  IMAD.MOV.U32 R5, RZ, RZ, R4 ;  /* 0x000000ffff057224 */ /* 0x002fe200078e0004 */
[----:B------:R1:W3:Y:S04]  /*0b60*/  SHFL.DOWN PT, R6, R3, 0x1, 0x1f ;  /* 0x08201f0003067f89 */ /* 0x0002e800000e0000 */
[----:B------:R1:W4:Y:S01]  /*0b70*/  SHFL.DOWN PT, R11, R2, 0x1, 0x1f ;  /* 0x08201f00020b7f89 */ /* 0x00032200000e0000 */
[----:B--2---:R-:W-:-:S04]  /*0b80*/  ISETP.GE.AND P0, PT, R4, R7, PT ;  /* 0x000000070400720c */ /* 0x004fc80003f06270 */
[----:B0-----:R-:W-:-:S13]  /*0b90*/  ISETP.GT.OR P0, PT, R12, 0x1e, !P0 ;  /* 0x0000001e0c00780c */ /* 0x001fda0004704670 */
[----:B-1-34-:R-:W-:Y:S05]  /*0ba0*/  @P0 BRA `(.L_x_709) ;  /* 0x00000000002c0947 */ /* 0x01afea0003800000 */
        /* <DEDUP_REMOVED lines=11> */
.L_x_709:
[----:B------:R-:W-:Y:S05]  /*0c60*/  BSYNC.RECONVERGENT B1 ;  /* 0x0000000000017941 */ /* 0x000fea0003800200 */
.L_x_708:
        /* <DEDUP_REMOVED lines=21> */
.L_x_711:
[----:B------:R-:W-:Y:S05]  /*0dc0*/  BSYNC.RECONVERGENT B1 ;  /* 0x0000000000017941 */ /* 0x000fea0003800200 */
.L_x_710:
        /* <DEDUP_REMOVED lines=21> */
.L_x_713:
[----:B------:R-:W-:Y:S05]  /*0f20*/  BSYNC.RECONVERGENT B1 ;  /* 0x0000000000017941 */ /* 0x000fea0003800200 */
.L_x_712:
        /* <DEDUP_REMOVED lines=21> */
.L_x_715:
[----:B------:R-:W-:Y:S05]  /*1080*/  BSYNC.RECONVERGENT B1 ;  /* 0x0000000000017941 */ /* 0x000fea0003800200 */
.L_x_714:
        /* <DEDUP_REMOVED lines=22> */
.L_x_717:
[----:B------:R-:W-:Y:S05]  /*11f0*/  BSYNC.RECONVERGENT B1 ;  /* 0x0000000000017941 */ /* 0x000fea0003800200 */
.L_x_716:
        /* <DEDUP_REMOVED lines=12> */
.L_x_719:
[----:B------:R-:W-:Y:S05]  /*12c0*/  BSYNC.RECONVERGENT B1 ;  /* 0x0000000000017941 */ /* 0x000fea0003800200 */
.L_x_718:
        /* <DEDUP_REMOVED lines=31> */
.L_x_722:
[----:B------:R-:W-:Y:S05]  /*14c0*/  BSYNC.RECONVERGENT B1 ;  /* 0x0000000000017941 */ /* 0x000fea0003800200 */
.L_x_721:
        /* <DEDUP_REMOVED lines=18> */
.L_x_724:
[----:B------:R-:W-:Y:S05]  /*15f0*/  BSYNC.RECONVERGENT B1 ;  /* 0x0000000000017941 */ /* 0x000fea0003800200 */
.L_x_723:
        /* <DEDUP_REMOVED lines=18> */
.L_x_726:
[----:B------:R-:W-:Y:S05]  /*1720*/  BSYNC.RECONVERGENT B1 ;  /* 0x0000000000017941 */ /* 0x000fea0003800200 */
.L_x_725:
        /* <DEDUP_REMOVED lines=18> */
.L_x_728:
[----:B------:R-:W-:Y:S05]  /*1850*/  BSYNC.RECONVERGENT B1 ;  /* 0x0000000000017941 */ /* 0x000fea0003800200 */
.L_x_727:
        /* <DEDUP_REMOVED lines=18> */
.L_x_730:
[----:B------:R-:W-:Y:S05]  /*1980*/  BSYNC.RECONVERGENT B1 ;  /* 0x0000000000017941 */ /* 0x000fea0003800200 */
.L_x_729:
        /* <DEDUP_REMOVED lines=18> */
.L_x_732:
[----:B------:R-:W-:Y:S05]  /*1ab0*/  BSYNC.RECONVERGENT B1 ;  /* 0x0000000000017941 */ /* 0x000fea0003800200 */
.L_x_731:
        /* <DEDUP_REMOVED lines=19> */
.L_x_707:
[----:B-1----:R-:W-:Y:S01]  /*1bf0*/  LOP3.LUT R5, R0, 0x3e0, RZ, 0xc0, !PT ;  /* 0x000003e000057812 */ /* 0x002fe200078ec0ff */
[----:B------:R-:W-:Y:S01]  /*1c00*/  BSSY.RECONVERGENT B1, `(.L_x_733) ;  /* 0x000001b000017945 */ /* 0x000fe20003800200 */
[----:B-----5:R-:W-:Y:S02]  /*1c10*/  IMAD.MOV.U32 R7, RZ, RZ, R4 ;  /* 0x000000ffff077224 */ /* 0x020fe400078e0004 */
[----:B------:R-:W-:Y:S02]  /*1c20*/  IMAD.MOV.U32 R13, RZ, RZ, R3 ;  /* 0x000000ffff0d7224 */ /* 0x000fe400078e0003 */
[----:B------:R-:W-:Y:S01]  /*1c30*/  VIADD R6, R5, 0x20 ;  /* 0x0000002005067836 */ /* 0x000fe20000000000 */
[----:B------:R-:W-:Y:S01]  /*1c40*/  LOP3.LUT R5, RZ, R5, RZ, 0x33, !PT ;  /* 0x00000005ff057212 */ /* 0x000fe200078e33ff */
[----:B------:R-:W-:-:S03]  /*1c50*/  IMAD.MOV.U32 R15, RZ, RZ, R2 ;  /* 0x000000ffff0f7224 */ /* 0x000fc600078e0002 */
[----:B------:R-:W-:Y:S01]  /*1c60*/  ISETP.GT.AND P0, PT, R6, UR4, PT ;  /* 0x0000000406007c0c */ /* 0x000fe2000bf04270 */
[----:B------:R-:W-:-:S05]  /*1c70*/  VIADD R5, R5, UR4 ;  /* 0x0000000405057c36 */ /* 0x000fca0008000000 */
        /* <DEDUP_REMOVED lines=19> */
.L_x_734:
[----:B------:R-:W-:Y:S05]  /*1db0*/  BSYNC.RECONVERGENT B1 ;  /* 0x0000000000017941 */ /* 0x000fea0003800200 */
.L_x_733:
        /* <DEDUP_REMOVED lines=22> */
.L_x_736:
[----:B------:R-:W-:Y:S05]  /*1f20*/  BSYNC.RECONVERGENT B1 ;  /* 0x0000000000017941 */ /* 0x000fea0003800200 */
.L_x_735:
        /* <DEDUP_REMOVED lines=22> */
.L_x_738:
[----:B------:R-:W-:Y:S05]  /*2090*/  BSYNC.RECONVERGENT B1 ;  /* 0x0000000000017941 */ /* 0x000fea0003800200 */
.L_x_737:
        /* <DEDUP_REMOVED lines=22> */
.L_x_740:
[----:B------:R-:W-:Y:S05]  /*2200*/  BSYNC.RECONVERGENT B1 ;  /* 0x0000000000017941 */ /* 0x000fea0003800200 */
.L_x_739:
        /* <DEDUP_REMOVED lines=23> */
.L_x_742:
[----:B------:R-:W-:Y:S05]  /*2380*/  BSYNC.RECONVERGENT B1 ;  /* 0x0000000000017941 */ /* 0x000fea0003800200 */
.L_x_741:
        /* <DEDUP_REMOVED lines=12> */
.L_x_744:
[----:B------:R-:W-:Y:S05]  /*2450*/  BSYNC.RECONVERGENT B1 ;  /* 0x0000000000017941 */ /* 0x000fea0003800200 */
.L_x_743:
        /* <DEDUP_REMOVED lines=30> */
.L_x_746:
[----:B------:R-:W-:Y:S05]  /*2640*/  BSYNC.RECONVERGENT B1 ;  /* 0x0000000000017941 */ /* 0x000fea0003800200 */
.L_x_745:
        /* <DEDUP_REMOVED lines=27> */
.L_x_748:
[----:B------:R-:W-:Y:S05]  /*2800*/  BSYNC.RECONVERGENT B1 ;  /* 0x0000000000017941 */ /* 0x000fea0003800200 */
.L_x_747:
        /* <DEDUP_REMOVED lines=27> */
.L_x_750:
[----:B------:R-:W-:Y:S05]  /*29c0*/  BSYNC.RECONVERGENT B1 ;  /* 0x0000000000017941 */ /* 0x000fea0003800200 */
.L_x_749:
        /* <DEDUP_REMOVED lines=27> */
.L_x_752:
[----:B------:R-:W-:Y:S05]  /*2b80*/  BSYNC.RECONVERGENT B1 ;  /* 0x0000000000017941 */ /* 0x000fea0003800200 */
.L_x_751:
        /* <DEDUP_REMOVED lines=27> */
.L_x_754:
[----:B------:R-:W-:Y:S05]  /*2d40*/  BSYNC.RECONVERGENT B1 ;  /* 0x0000000000017941 */ /* 0x000fea0003800200 */
.L_x_753:
        /* <DEDUP_REMOVED lines=27> */
.L_x_756:
[----:B------:R-:W-:Y:S05]  /*2f00*/  BSYNC.RECONVERGENT B1 ;  /* 0x0000000000017941 */ /* 0x000fea0003800200 */
.L_x_755:
        /* <DEDUP_REMOVED lines=28> */
.L_x_688:
[----:B------:R-:W1:Y:S01]  /*30d0*/  S2R R0, SR_TID.X ;  /* 0x0000000000007919 */ /* 0x000e620000002100 */
[----:B------:R-:W1:Y:S01]  /*30e0*/  LDC.64 R2, c[0x0][0x380] ;  /* 0x0000e000ff027b82 */ /* 0x000e620000000a00 */
[----:B------:R-:W2:Y:S01]  /*30f0*/  LDCU.64 UR6, c[0x0][0x388] ;  /* 0x00007100ff0677ac */ /* 0x000ea20008000a00 */
[----:B-1----:R-:W-:-:S05]  /*3100*/  IMAD.WIDE.U32 R2, R0, 0x4, R2 ;  /* 0x0000000400027825 */ /* 0x002fca00078e0002 */
[----:B0-----:R-:W3:Y:S04]  /*3110*/  LDG.E R4, desc[UR8][R2.64] ;  /* 0x0000000802047981 */ /* 0x001ee8000c1e1900 */
[----:B------:R-:W3:Y:S04]  /*3120*/  LDG.E R5, desc[UR8][R2.64+0x400] ;  /* 0x0004000802057981 */ /* 0x000ee8000c1e1900 */
[----:B------:R-:W4:Y:S04]  /*3130*/  LDG.E R6, desc[UR8][R2.64+0x800] ;  /* 0x0008000802067981 */ /* 0x000f28000c1e1900 */
[----:B------:R-:W5:Y:S04]  /*3140*/  LDG.E R7, desc[UR8][R2.64+0xc00] ;  /* 0x000c000802077981 */ /* 0x000f68000c1e1900 */
[----:B------:R-:W2:Y:S01]  /*3150*/  LDG.E R9, desc[UR8][R2.64+0x1000] ;  /* 0x0010000802097981 */ /* 0x000ea2000c1e1900 */
[----:B------:R-:W-:Y:S01]  /*3160*/  VIADD R13, R0, 0x200 ;  /* 0x00000200000d7836 */ /* 0x000fe20000000000 */
[----:B------:R-:W-:Y:S01]  /*3170*/  BSSY.RECONVERGENT B1, `(.L_x_757) ;  /* 0x000001d000017945 */ /* 0x000fe20003800200 */
[----:B---3--:R-:W-:-:S02]  /*3180*/  VIMNMX R11, PT, PT, R4, R5, PT ;  /* 0x00000005040b7248 */ /* 0x008fc40003fe0100 */
[----:B------:R-:W-:Y:S01]  /*3190*/  ISETP.GE.AND P0, PT, R5, R4, PT ;  /* 0x000000040500720c */ /* 0x000fe20003f06270 */
[----:B------:R-:W-:Y:S01]  /*31a0*/  VIADD R5, R0, 0x100 ;  /* 0x0000010000057836 */ /* 0x000fe20000000000 */
[CC--:B----4-:R-:W-:Y:S02]  /*31b0*/  ISETP.GE.AND P1, PT, R6.reuse, R11.reuse, PT ;  /* 0x0000000b0600720c */ /* 0x0d0fe40003f26270 */
[----:B------:R-:W-:Y:S02]  /*31c0*/  VIMNMX R6, PT, PT, R6, R11, PT ;  /* 0x0000000b06067248 */ /* 0x000fe40003fe0100 */
[----:B------:R-:W-:Y:S02]  /*31d0*/  LOP3.LUT R4, R0, 0x400, RZ, 0xfc, !PT ;  /* 0x0000040000047812 */ /* 0x000fe400078efcff */
[CC--:B-----5:R-:W-:Y:S02]  /*31e0*/  ISETP.GE.AND P2, PT, R7.reuse, R6.reuse, PT ;  /* 0x000000060700720c */ /* 0x0e0fe40003f46270 */
[----:B------:R-:W-:-:S05]  /*31f0*/  VIMNMX R10, PT, PT, R7, R6, PT ;  /* 0x00000006070a7248 */ /* 0x000fca0003fe0100 */
[----:B------:R-:W-:Y:S01]  /*3200*/  @P1 SEL R13, R5, R0, !P0 ;  /* 0x00000000050d1207 */ /* 0x000fe20004000000 */
[----:B------:R-:W-:Y:S01]  /*3210*/  IMAD.MOV.U32 R6, RZ, RZ, R10 ;  /* 0x000000ffff067224 */ /* 0x000fe200078e000a */
[----:B--2---:R-:W-:Y:S02]  /*3220*/  ISETP.GE.AND P0, PT, R10, R9, PT ;  /* 0x000000090a00720c */ /* 0x004fe40003f06270 */
[----:B------:R-:W-:Y:S02]  /*3230*/  IADD3 R12, P1, PT, R4, UR6, RZ ;  /* 0x00000006040c7c10 */ /* 0x000fe4000ff3e0ff */
[----:B------:R-:W-:-:S03]  /*3240*/  @!P2 VIADD R13, R0, 0x300 ;  /* 0x00000300000da836 */ /* 0x000fc60000000000 */
[----:B------:R-:W-:Y:S02]  /*3250*/  IMAD.X R14, RZ, RZ, UR7, P1 ;  /* 0x00000007ff0e7e24 */ /* 0x000fe400088e06ff */
[----:B------:R-:W-:-:S05]  /*3260*/  IADD3 R5, P2, PT, R13, UR6, RZ ;  /* 0x000000060d057c10 */ /* 0x000fca000ff5e0ff */
[----:B------:R-:W-:Y:S02]  /*3270*/  IMAD.X R11, RZ, RZ, UR7, P2 ;  /* 0x00000007ff0b7e24 */ /* 0x000fe400090e06ff */
[----:B------:R-:W-:Y:S02]  /*3280*/  IMAD.MOV.U32 R7, RZ, RZ, R5 ;  /* 0x000000ffff077224 */ /* 0x000fe400078e0005 */
[----:B------:R-:W-:Y:S01]  /*3290*/  IMAD.MOV.U32 R8, RZ, RZ, R11 ;  /* 0x000000ffff087224 */ /* 0x000fe200078e000b */
[----:B------:R-:W-:Y:S06]  /*32a0*/  @!P0 BRA `(.L_x_758) ;  /* 0x0000000000248947 */ /* 0x000fec0003800000 */
        /* <DEDUP_REMOVED lines=9> */
.L_x_758:
[----:B------:R-:W-:Y:S05]  /*3340*/  BSYNC.RECONVERGENT B1 ;  /* 0x0000000000017941 */ /* 0x000fea0003800200 */
.L_x_757:
[----:B------:R-:W-:Y:S01]  /*3350*/  UISETP.GE.U32.AND UP0, UPT, UR4, 0xa00, UPT ;  /* 0x00000a000400788c */ /* 0x000fe2000bf06070 */
[----:B------:R-:W-:Y:S02]  /*3360*/  IMAD.MOV.U32 R9, RZ, RZ, 0x500 ;  /* 0x00000500ff097424 */ /* 0x000fe400078e00ff */
[----:B------:R-:W-:Y:S01]  /*3370*/  IMAD.MOV.U32 R10, RZ, RZ, RZ ;  /* 0x000000ffff0a7224 */ /* 0x000fe200078e00ff */
[----:B------:R-:W-:-:S09]  /*3380*/  UISETP.GE.U32.AND.EX UP0, UPT, UR5, URZ, UPT, UP0 ;  /* 0x000000ff0500728c */ /* 0x000fd2000bf06100 */
[----:B------:R-:W-:Y:S05]  /*3390*/  BRA.U !UP0, `(.L_x_759) ;  /* 0x0000000508c87547 */ /* 0x000fea000b800000 */
[----:B------:R-:W-:Y:S01]  /*33a0*/  IMAD.MOV.U32 R9, RZ, RZ, 0x500 ;  /* 0x00000500ff097424 */ /* 0x000fe200078e00ff */
[----:B------:R-:W0:Y:S01]  /*33b0*/  LDCU.64 UR6, c[0x0][0x388] ;  /* 0x00007100ff0677ac */ /* 0x000e220008000a00 */
[----:B------:R-:W-:Y:S01]  /*33c0*/  IMAD.MOV.U32 R10, RZ, RZ, RZ ;  /* 0x000000ffff0a7224 */ /* 0x000fe200078e00ff */
[----:B------:R-:W1:Y:S06]  /*33d0*/  LDCU.64 UR4, c[0x0][0x398] ;  /* 0x00007300ff0477ac */ /* 0x000e6c0008000a00 */
.L_x_770:
[----:B------:R-:W-:-:S04]  /*33e0*/  LEA R14, P0, R9, R2, 0x2 ;  /* 0x00000002090e7211 */ /* 0x000fc800078010ff */
[----:B------:R-:W-:-:S05]  /*33f0*/  LEA.HI.X R15, R9, R3, R10, 0x2, P0 ;  /* 0x00000003090f7211 */ /* 0x000fca00000f140a */
[----:B------:R-:W2:Y:S04]  /*3400*/  LDG.E R21, desc[UR8][R14.64] ;  /* 0x000000080e157981 */ /* 0x000ea8000c1e1900 */
[----:B------:R3:W5:Y:S04]  /*3410*/  LDG.E R18, desc[UR8][R14.64+0x400] ;  /* 0x000400080e127981 */ /* 0x000768000c1e1900 */
[----:B------:R3:W5:Y:S04]  /*3420*/  LDG.E R23, desc[UR8][R14.64+0x800] ;  /* 0x000800080e177981 */ /* 0x000768000c1e1900 */
[----:B------:R3:W5:Y:S04]  /*3430*/  LDG.E R4, desc[UR8][R14.64+0xc00] ;  /* 0x000c00080e047981 */ /* 0x000768000c1e1900 */
[----:B------:R3:W5:Y:S01]  /*3440*/  LDG.E R11, desc[UR8][R14.64+0x1000] ;  /* 0x001000080e0b7981 */ /* 0x000762000c1e1900 */
[----:B0-----:R-:W-:Y:S01]  /*3450*/  IADD3 R12, P1, P2, R9, UR6, R0 ;  /* 0x00000006090c7c10 */ /* 0x001fe2000fa3e000 */
[----:B------:R-:W-:Y:S01]  /*3460*/  BSSY.RECONVERGENT B1, `(.L_x_760) ;  /* 0x0000012000017945 */ /* 0x000fe20003800200 */
[----:B------:R-:W-:-:S02]  /*3470*/  IMAD.MOV.U32 R13, RZ, RZ, R6 ;  /* 0x000000ffff0d7224 */ /* 0x000fc400078e0006 */
[----:B------:R-:W-:Y:S01]  /*3480*/  IMAD.MOV.U32 R17, RZ, RZ, R7 ;  /* 0x000000ffff117224 */ /* 0x000fe200078e0007 */
[----:B------:R-:W-:Y:S01]  /*3490*/  IADD3.X R5, PT, PT, R10, UR7, RZ, P1, P2 ;  /* 0x000000070a057c10 */ /* 0x000fe20008fe44ff */
[----:B------:R-:W-:Y:S01]  /*34a0*/  IMAD.MOV.U32 R19, RZ, RZ, R8 ;  /* 0x000000ffff137224 */ /* 0x000fe200078e0008 */
[----:B--2---:R-:W-:-:S13]  /*34b0*/  ISETP.GE.AND P0, PT, R6, R21, PT ;  /* 0x000000150600720c */ /* 0x004fda0003f06270 */
[----:B---3--:R-:W-:Y:S05]  /*34c0*/  @!P0 BRA `(.L_x_761) ;  /* 0x00000000002c8947 */ /* 0x008fea0003800000 */
        /* <DEDUP_REMOVED lines=11> */
.L_x_761:
[----:B-1----:R-:W-:Y:S05]  /*3580*/  BSYNC.RECONVERGENT B1 ;  /* 0x0000000000017941 */ /* 0x002fea0003800200 */
.L_x_760:
[----:B-----5:R-:W-:Y:S01]  /*3590*/  ISETP.GE.AND P0, PT, R13, R18, PT ;  /* 0x000000120d00720c */ /* 0x020fe20003f06270 */
[----:B------:R-:W-:Y:S01]  /*35a0*/  BSSY.RECONVERGENT B1, `(.L_x_762) ;  /* 0x0000010000017945 */ /* 0x000fe20003800200 */
[----:B------:R-:W-:Y:S02]  /*35b0*/  IMAD.MOV.U32 R6, RZ, RZ, R13 ;  /* 0x000000ffff067224 */ /* 0x000fe400078e000d */
[----:B------:R-:W-:Y:S02]  /*35c0*/  IMAD.MOV.U32 R14, RZ, RZ, R17 ;  /* 0x000000ffff0e7224 */ /* 0x000fe400078e0011 */
[----:B------:R-:W-:-:S07]  /*35d0*/  IMAD.MOV.U32 R16, RZ, RZ, R19 ;  /* 0x000000ffff107224 */ /* 0x000fce00078e0013 */
[----:B------:R-:W-:Y:S05]  /*35e0*/  @!P0 BRA `(.L_x_763) ;  /* 0x00000000002c8947 */ /* 0x000fea0003800000 */
[----:B------:R-:W-:Y:S01]  /*35f0*/  ISETP.GE.AND P2, PT, R18, R13, PT ;  /* 0x0000000d1200720c */ /* 0x000fe20003f46270 */
[----:B------:R-:W-:Y:S01]  /*3600*/  IMAD.MOV.U32 R6, RZ, RZ, R18 ;  /* 0x000000ffff067224 */ /* 0x000fe200078e0012 */
[----:B------:R-:W-:-:S05]  /*3610*/  IADD3 R14, P1, PT, R12, 0x100, RZ ;  /* 0x000001000c0e7810 */ /* 0x000fca0007f3e0ff */
[----:B------:R-:W-:-:S06]  /*3620*/  IMAD.X R16, RZ, RZ, R5, P1 ;  /* 0x000000ffff107224 */ /* 0x000fcc00008e0605 */
[CC--:B------:R-:W-:Y:S02]  /*3630*/  @P2 ISETP.GE.U32.AND P0, PT, R17.reuse, R14.reuse, PT ;  /* 0x0000000e1100220c */ /* 0x0c0fe40003f06070 */
[----:B------:R-:W-:Y:S02]  /*3640*/  @P2 ISETP.LT.U32.AND P1, PT, R17, R14, PT ;  /* 0x0000000e1100220c */ /* 0x000fe40003f21070 */
[CC--:B------:R-:W-:Y:S02]  /*3650*/  @P2 ISETP.GE.AND.EX P0, PT, R19.reuse, R16.reuse, PT, P0 ;  /* 0x000000101300220c */ /* 0x0c0fe40003f06300 */
[----:B------:R-:W-:Y:S02]  /*3660*/  @P2 ISETP.LT.AND.EX P1, PT, R19, R16, PT, P1 ;  /* 0x000000101300220c */ /* 0x000fe40003f21310 */
[----:B------:R-:W-:Y:S02]  /*3670*/  @P2 SEL R6, R13, R18, !P0 ;  /* 0x000000120d062207 */ /* 0x000fe40004000000 */
[----:B------:R-:W-:-:S02]  /*3680*/  @P2 SEL R14, R17, R14, P1 ;  /* 0x0000000e110e2207 */ /* 0x000fc40000800000 */
[----:B------:R-:W-:-:S07]  /*3690*/  @P2 SEL R16, R19, R16, P1 ;  /* 0x0000001013102207 */ /* 0x000fce0000800000 */
.L_x_763:
[----:B------:R-:W-:Y:S05]  /*36a0*/  BSYNC.RECONVERGENT B1 ;  /* 0x0000000000017941 */ /* 0x000fea0003800200 */
.L_x_762:
        /* <DEDUP_REMOVED lines=19> */
.L_x_765:
[----:B------:R-:W-:Y:S05]  /*37e0*/  BSYNC.RECONVERGENT B1 ;  /* 0x0000000000017941 */ /* 0x000fea0003800200 */
.L_x_764:
        /* <DEDUP_REMOVED lines=19> */
.L_x_767:
[----:B------:R-:W-:Y:S05]  /*3920*/  BSYNC.RECONVERGENT B1 ;  /* 0x0000000000017941 */ /* 0x000fea0003800200 */
.L_x_766:
[----:B------:R-:W-:Y:S01]  /*3930*/  ISETP.GE.AND P0, PT, R14, R11, PT ;  /* 0x0000000b0e00720c */ /* 0x000fe20003f06270 */
        /* <DEDUP_REMOVED lines=16> */
.L_x_769:
[----:B------:R-:W-:Y:S05]  /*3a40*/  BSYNC.RECONVERGENT B1 ;  /* 0x0000000000017941 */ /* 0x000fea0003800200 */
.L_x_768:
[----:B------:R-:W-:-:S04]  /*3a50*/  IADD3 R4, P1, PT, R9, 0xa00, RZ ;  /* 0x00000a0009047810 */ /* 0x000fc80007f3e0ff */
[----:B------:R-:W-:Y:S01]  /*3a60*/  ISETP.GT.U32.AND P0, PT, R4, UR4, PT ;  /* 0x0000000404007c0c */ /* 0x000fe2000bf04070 */
[----:B------:R-:W-:Y:S01]  /*3a70*/  IMAD.X R4, RZ, RZ, R10, P1 ;  /* 0x000000ffff047224 */ /* 0x000fe200008e060a */
[----:B------:R-:W-:-:S04]  /*3a80*/  IADD3 R9, P1, PT, R9, 0x500, RZ ;  /* 0x0000050009097810 */ /* 0x000fc80007f3e0ff */
[----:B------:R-:W-:Y:S01]  /*3a90*/  ISETP.GT.AND.EX P0, PT, R4, UR5, PT, P0 ;  /* 0x0000000504007c0c */ /* 0x000fe2000bf04300 */
[----:B------:R-:W-:-:S12]  /*3aa0*/  IMAD.X R10, RZ, RZ, R10, P1 ;  /* 0x000000ffff0a7224 */ /* 0x000fd800008e060a */
[----:B------:R-:W-:Y:S05]  /*3ab0*/  @!P0 BRA `(.L_x_770) ;  /* 0xfffffff800488947 */ /* 0x000fea000383ffff */
.L_x_759:
        /* <DEDUP_REMOVED lines=8> */
[----:B------:R-:W-:Y:S01]  /*3b40*/  BSSY.RECONVERGENT B2, `(.L_x_773) ;  /* 0x000002e000027945 */ /* 0x000fe20003800200 */
[----:B------:R-:W-:Y:S02]  /*3b50*/  IMAD.MOV.U32 R12, RZ, RZ, R0 ;  /* 0x000000ffff0c7224 */ /* 0x000fe400078e0000 */
[----:B------:R-:W-:-:S04]  /*3b60*/  IADD3 R15, PT, PT, -R9, UR4, R2 ;  /* 0x00000004090f7c10 */ /* 0x000fc8000fffe102 */
[----:B------:R-:W-:-:S04]  /*3b70*/  LOP3.LUT R2, R15, 0x300, RZ, 0xc0, !PT ;  /* 0x000003000f027812 */ /* 0x000fc800078ec0ff */
[----:B------:R-:W-:-:S13]  /*3b80*/  ISETP.NE.AND P0, PT, R2, 0x300, PT ;  /* 0x000003000200780c */ /* 0x000fda0003f05270 */
[----:B------:R-:W-:Y:S05]  /*3b90*/  @!P0 BRA `(.L_x_774) ;  /* 0x0000000000a08947 */ /* 0x000fea0003800000 */
[----:B------:R-:W0:Y:S01]  /*3ba0*/  LDCU.64 UR10, c[0x0][0x380] ;  /* 0x00007000ff0a77ac */ /* 0x000e220008000a00 */
[----:B------:R-:W-:Y:S01]  /*3bb0*/  IADD3 R14, P0, PT, R0, R9, RZ ;  /* 0x00000009000e7210 */ /* 0x000fe20007f1e0ff */
[----:B------:R-:W-:Y:S01]  /*3bc0*/  IMAD.MOV.U32 R12, RZ, RZ, R0 ;  /* 0x000000ffff0c7224 */ /* 0x000fe200078e0000 */
[----:B------:R-:W-:-:S03]  /*3bd0*/  LEA.HI R2, R15, 0x1, RZ, 0x18 ;  /* 0x000000010f027811 */ /* 0x000fc600078fc0ff */
[----:B------:R-:W-:Y:S01]  /*3be0*/  IMAD.X R3, RZ, RZ, R10, P0 ;  /* 0x000000ffff037224 */ /* 0x000fe200000e060a */
[----:B------:R-:W-:Y:S02]  /*3bf0*/  LOP3.LUT R2, R2, 0x3, RZ, 0xc0, !PT ;  /* 0x0000000302027812 */ /* 0x000fe400078ec0ff */
[----:B------:R-:W-:-:S03]  /*3c00*/  IADD3 R16, P0, PT, R14, UR6, RZ ;  /* 0x000000060e107c10 */ /* 0x000fc6000ff1e0ff */
[----:B------:R-:W-:Y:S01]  /*3c10*/  IMAD.MOV R4, RZ, RZ, -R2 ;  /* 0x000000ffff047224 */ /* 0x000fe200078e0a02 */
[----:B------:R-:W-:Y:S02]  /*3c20*/  IADD3.X R18, PT, PT, R3, UR7, RZ, P0, !PT ;  /* 0x0000000703127c10 */ /* 0x000fe400087fe4ff */
[----:B0-----:R-:W-:-:S04]  /*3c30*/  LEA R13, P1, R14, UR10, 0x2 ;  /* 0x0000000a0e0d7c11 */ /* 0x001fc8000f8210ff */
[----:B------:R-:W-:-:S09]  /*3c40*/  LEA.HI.X R14, R14, UR11, R3, 0x2, P1 ;  /* 0x0000000b0e0e7c11 */ /* 0x000fd200088f1403 */
.L_x_777:
        /* <DEDUP_REMOVED lines=23> */
.L_x_776:
[----:B------:R-:W-:Y:S05]  /*3dc0*/  BSYNC.RECONVERGENT B3 ;  /* 0x0000000000037941 */ /* 0x000fea0003800200 */
.L_x_775:
[----:B------:R-:W-:Y:S01]  /*3dd0*/  IADD3 R16, P0, PT, R16, 0x100, RZ ;  /* 0x0000010010107810 */ /* 0x000fe20007f1e0ff */
[----:B------:R-:W-:Y:S02]  /*3de0*/  VIADD R12, R12, 0x100 ;  /* 0x000001000c0c7836 */ /* 0x000fe40000000000 */
[----:B------:R-:W-:Y:S02]  /*3df0*/  IMAD.X R14, RZ, RZ, R14, P3 ;  /* 0x000000ffff0e7224 */ /* 0x000fe400018e060e */
[----:B------:R-:W-:Y:S01]  /*3e00*/  IMAD.X R18, RZ, RZ, R18, P0 ;  /* 0x000000ffff127224 */ /* 0x000fe200000e0612 */
[----:B------:R-:W-:Y:S07]  /*3e10*/  @P2 BRA `(.L_x_777) ;  /* 0xfffffffc008c2947 */ /* 0x000fee000383ffff */
.L_x_774:
[----:B------:R-:W-:Y:S05]  /*3e20*/  BSYNC.RECONVERGENT B2 ;  /* 0x0000000000027941 */ /* 0x000fea0003800200 */
.L_x_773:
[----:B------:R-:W-:-:S13]  /*3e30*/  ISETP.GE.U32.AND P0, PT, R15, 0x300, PT ;  /* 0x000003000f00780c */ /* 0x000fda0003f06070 */
[----:B------:R-:W-:Y:S05]  /*3e40*/  @!P0 BRA `(.L_x_772) ;  /* 0x0000000400888947 */ /* 0x000fea0003800000 */
[----:B------:R-:W0:Y:S01]  /*3e50*/  LDC.64 R4, c[0x0][0x380] ;  /* 0x0000e000ff047b82 */ /* 0x000e220000000a00 */
[----:B------:R-:W-:-:S07]  /*3e60*/  VIADD R12, R12, 0x200 ;  /* 0x000002000c0c7836 */ /* 0x000fce0000000000 */
[----:B------:R-:W1:Y:S02]  /*3e70*/  LDC.64 R2, c[0x0][0x388] ;  /* 0x0000e200ff027b82 */ /* 0x000e640000000a00 */
.L_x_786:
        /* <DEDUP_REMOVED lines=29> */
.L_x_779:
[----:B------:R-:W-:Y:S05]  /*4050*/  BSYNC.RECONVERGENT B2 ;  /* 0x0000000000027941 */ /* 0x000fea0003800200 */
.L_x_778:
        /* <DEDUP_REMOVED lines=20> */
.L_x_781:
[----:B------:R-:W-:Y:S05]  /*41a0*/  BSYNC.RECONVERGENT B2 ;  /* 0x0000000000027941 */ /* 0x000fea0003800200 */
.L_x_780:
        /* <DEDUP_REMOVED lines=20> */
.L_x_783:
[----:B------:R-:W-:Y:S05]  /*42f0*/  BSYNC.RECONVERGENT B2 ;  /* 0x0000000000027941 */ /* 0x000fea0003800200 */
.L_x_782:
        /* <DEDUP_REMOVED lines=18> */
.L_x_785:
[----:B------:R-:W-:Y:S05]  /*4420*/  BSYNC.RECONVERGENT B2 ;  /* 0x0000000000027941 */ /* 0x000fea0003800200 */
.L_x_784:
[C---:B------:R-:W-:Y:S02]  /*4430*/  VIADD R14, R12.reuse, 0x200 ;  /* 0x000002000c0e7836 */ /* 0x040fe40000000000 */
[----:B------:R-:W-:-:S03]  /*4440*/  VIADD R12, R12, 0x400 ;  /* 0x000004000c0c7836 */ /* 0x000fc60000000000 */
[----:B------:R-:W-:-:S13]  /*4450*/  ISETP.GE.AND P0, PT, R14, R11, PT ;  /* 0x0000000b0e00720c */ /* 0x000fda0003f06270 */
[----:B------:R-:W-:Y:S05]  /*4460*/  @!P0 BRA `(.L_x_786) ;  /* 0xfffffff800848947 */ /* 0x000fea000383ffff */
.L_x_772:
[----:B------:R-:W-:Y:S05]  /*4470*/  BSYNC.RECONVERGENT B1 ;  /* 0x0000000000017941 */ /* 0x000fea0003800200 */
.L_x_771:
        /* <DEDUP_REMOVED lines=22> */
.L_x_788:
[----:B------:R-:W-:Y:S05]  /*45e0*/  BSYNC.RECONVERGENT B1 ;  /* 0x0000000000017941 */ /* 0x000fea0003800200 */
.L_x_787:
        /* <DEDUP_REMOVED lines=21> */
.L_x_790:
[----:B------:R-:W-:Y:S05]  /*4740*/  BSYNC.RECONVERGENT B1 ;  /* 0x0000000000017941 */ /* 0x000fea0003800200 */
.L_x_789:
        /* <DEDUP_REMOVED lines=21> */
.L_x_792:
[----:B------:R-:W-:Y:S05]  /*48a0*/  BSYNC.RECONVERGENT B1 ;  /* 0x0000000000017941 */ /* 0x000fea0003800200 */
.L_x_791:
        /* <DEDUP_REMOVED lines=21> */
.L_x_794:
[----:B------:R-:W-:Y:S05]  /*4a00*/  BSYNC.RECONVERGENT B1 ;  /* 0x0000000000017941 */ /* 0x000fea0003800200 */
.L_x_793:
        /* <DEDUP_REMOVED lines=22> */
.L_x_796:
[----:B------:R-:W-:Y:S05]  /*4b70*/  BSYNC.RECONVERGENT B1 ;  /* 0x0000000000017941 */ /* 0x000fea0003800200 */
.L_x_795:
        /* <DEDUP_REMOVED lines=12> */
.L_x_798:
[----:B------:R-:W-:Y:S05]  /*4c40*/  BSYNC.RECONVERGENT B1 ;  /* 0x0000000000017941 */ /* 0x000fea0003800200 */
.L_x_797:
        /* <DEDUP_REMOVED lines=31> */
.L_x_800:
[----:B------:R-:W-:Y:S05]  /*4e40*/  BSYNC.RECONVERGENT B1 ;  /* 0x0000000000017941 */ /* 0x000fea0003800200 */
.L_x_799:
        /* <DEDUP_REMOVED lines=18> */
.L_x_802:
[----:B------:R-:W-:Y:S05]  /*4f70*/  BSYNC.RECONVERGENT B1 ;  /* 0x0000000000017941 */ /* 0x000fea0003800200 */
.L_x_801:
        /* <DEDUP_REMOVED lines=18> */
.L_x_804:
[----:B------:R-:W-:Y:S05]  /*50a0*/  BSYNC.RECONVERGENT B1 ;  /* 0x0000000000017941 */ /* 0x000fea0003800200 */
.L_x_803:
        /* <DEDUP_REMOVED lines=18> */
.L_x_806:
[----:B------:R-:W-:Y:S05]  /*51d0*/  BSYNC.RECONVERGENT B1 ;  /* 0x0000000000017941 */ /* 0x000fea0003800200 */
.L_x_805:
        /* <DEDUP_REMOVED lines=18> */
.L_x_808:
[----:B------:R-:W-:Y:S05]  /*5300*/  BSYNC.RECONVERGENT B1 ;  /* 0x0000000000017941 */ /* 0x000fea0003800200 */
.L_x_807:
        /* <DEDUP_REMOVED lines=18> */
.L_x_810:
[----:B------:R-:W-:Y:S05]  /*5430*/  BSYNC.RECONVERGENT B1 ;  /* 0x0000000000017941 */ /* 0x000fea0003800200 */
.L_x_809:
        /* <DEDUP_REMOVED lines=17> */
.L_x_720:
[----:B------:R-:W-:Y:S05]  /*5550*/  BSYNC.RECONVERGENT B0 ;  /* 0x0000000000007941 */ /* 0x000fea0003800200 */
.L_x_687:
[----:B------:R-:W-:Y:S05]  /*5560*/  @P1 EXIT ;  /* 0x000000000000194d */ /* 0x000fea0003800000 */
[----:B0-----:R-:W0:Y:S01]  /*5570*/  LDC.64 R6, c[0x0][0x390] ;  /* 0x0000e400ff067b82 */ /* 0x001e220000000a00 */
[----:B------:R-:W-:Y:S02]  /*5580*/  IMAD.MOV.U32 R5, RZ, RZ, R4 ;  /* 0x000000ffff057224 */ /* 0x000fe400078e0004 */
[----:B------:R-:W-:-:S05]  /*5590*/  IMAD.MOV.U32 R4, RZ, RZ, R3 ;  /* 0x000000ffff047224 */ /* 0x000fca00078e0003 */
[----:B0-----:R-:W-:Y:S04]  /*55a0*/  STG.E.64 desc[UR8][R6.64+0x8], R4 ;  /* 0x0000080406007986 */ /* 0x001fe8000c101b08 */
[----:B------:R-:W-:Y:S01]  /*55b0*/  STG.E desc[UR8][R6.64], R2 ;  /* 0x0000000206007986 */ /* 0x000fe2000c101908 */
[----:B------:R-:W-:Y:S05]  /*55c0*/  EXIT ;  /* 0x000000000000794d */ /* 0x000fea0003800000 */
.L_x_811:
        /* <DEDUP_REMOVED lines=11> */
.L_x_1899:


//--------------------- .text._ZN6thrust24THRUST_300001_SM_1000_NS8cuda_cub4core6detail13_kernel_agentINS1_8__reduce11ReduceAgentIPN4cuda3std3__45tupleIJilEEESC_SB_iNS1_9__extrema9arg_min_fIilNS9_4lessIiEEEEEEJSC_SC_iSH_EEEvDpT0_ --------------------------
	.section	.text._ZN6thrust24THRUST_300001_SM_1000_NS8cuda_cub4core6detail13_kernel_agentINS1_8__reduce11ReduceAgentIPN4cuda3std3__45tupleIJilEEESC_SB_iNS1_9__extrema9arg_min_fIilNS9_4lessIiEEEEEEJSC_SC_iSH_EEEvDpT0_,"ax",@progbits
	.align	128
        .global         _ZN6thrust24THRUST_300001_SM_1000_NS8cuda_cub4core6detail13_kernel_agentINS1_8__reduce11ReduceAgentIPN4cuda3std3__45tupleIJilEEESC_SB_iNS1_9__extrema9arg_min_fIilNS9_4lessIiEEEEEEJSC_SC_iSH_EEEvDpT0_
        .type           _ZN6thrust24THRUST_300001_SM_1000_NS8cuda_cub4core6detail13_kernel_agentINS1_8__reduce11ReduceAgentIPN4cuda3std3__45tupleIJilEEESC_SB_iNS1_9__extrema9arg_min_fIilNS9_4lessIiEEEEEEJSC_SC_iSH_EEEvDpT0_,@function
        .size           _ZN6thrust24THRUST_300001_SM_1000_NS8cuda_cub4core6detail13_kernel_agentINS1_8__reduce11ReduceAgentIPN4cuda3std3__45tupleIJilEEESC_SB_iNS1_9__extrema9arg_min_fIilNS9_4lessIiEEEEEEJSC_SC_iSH_EEEvDpT0_,(.L_x_1900 - _ZN6thrust24THRUST_300001_SM_1000_NS8cuda_cub4core6detail13_kernel_agentINS1_8__reduce11ReduceAgentIPN4cuda3std3__45tupleIJilEEESC_SB_iNS1_9__extrema9arg_min_fIilNS9_4lessIiEEEEEEJSC_SC_iSH_EEEvDpT0_)
        .other          _ZN6thrust24THRUST_300001_SM_1000_NS8cuda_cub4core6detail13_kernel_agentINS1_8__reduce11ReduceAgentIPN4cuda3std3__45tupleIJilEEESC_SB_iNS1_9__extrema9arg_min_fIilNS9_4lessIiEEEEEEJSC_SC_iSH_EEEvDpT0_,@"STO_CUDA_ENTRY STV_DEFAULT"
_ZN6thrust24THRUST_300001_SM_1000_NS8cuda_cub4core6detail13_kernel_agentINS1_8__reduce11ReduceAgentIPN4cuda3std3__45tupleIJilEEESC_SB_iNS1_9__extrema9arg_min_fIilNS9_4lessIiEEEEEEJSC_SC_iSH_EEEvDpT0_:
.text._ZN6thrust24THRUST_300001_SM_1000_NS8cuda_cub4core6detail13_kernel_agentINS1_8__reduce11ReduceAgentIPN4cuda3std3__45tupleIJilEEESC_SB_iNS1_9__extrema9arg_min_fIilNS9_4lessIiEEEEEEJSC_SC_iSH_EEEvDpT0_:
        /* <DEDUP_REMOVED lines=21> */
.L_x_815:
[----:B0-----:R-:W-:Y:S05]  /*0150*/  BSYNC.RECONVERGENT B1 ;  /* 0x0000000000017941 */ /* 0x001fea0003800200 */
.L_x_814:
        /* <DEDUP_REMOVED lines=15> */
.L_x_822:
        /* <DEDUP_REMOVED lines=24> */
.L_x_821:
[----:B------:R-:W-:Y:S05]  /*03d0*/  BSYNC.RECONVERGENT B3 ;  /* 0x0000000000037941 */ /* 0x000fea0003800200 */
.L_x_820:
[----:B------:R-:W-:Y:S02]  /*03e0*/  IMAD.X R7, RZ, RZ, R7, P3 ;  /* 0x000000ffff077224 */ /* 0x000fe400018e0607 */
[----:B------:R-:W-:Y:S01]  /*03f0*/  VIADD R4, R4, 0x100 ;  /* 0x0000010004047836 */ /* 0x000fe20000000000 */
[----:B------:R-:W-:Y:S06]  /*0400*/  @P2 BRA `(.L_x_822) ;  /* 0xfffffffc00902947 */ /* 0x000fec000383ffff */
.L_x_819:
[----:B------:R-:W-:Y:S05]  /*0410*/  BSYNC.RECONVERGENT B2 ;  /* 0x0000000000027941 */ /* 0x000fea0003800200 */
.L_x_818:
[----:B------:R-:W0:Y:S01]  /*0420*/  LDC.64 R6, c[0x0][0x380] ;  /* 0x0000e000ff067b82 */ /* 0x000e220000000a00 */
[----:B------:R-:W-:-:S13]  /*0430*/  ISETP.GE.U32.AND P0, PT, R14, 0x300, PT ;  /* 0x000003000e00780c */ /* 0x000fda0003f06070 */
[----:B------:R-:W-:Y:S05]  /*0440*/  @!P0 BRA `(.L_x_817) ;  /* 0x0000000400508947 */ /* 0x000fea0003800000 */
.L_x_831:
        /* <DEDUP_REMOVED lines=23> */
.L_x_824:
[----:B------:R-:W-:Y:S05]  /*05c0*/  BSYNC.RECONVERGENT B2 ;  /* 0x0000000000027941 */ /* 0x000fea0003800200 */
.L_x_823:
        /* <DEDUP_REMOVED lines=18> */
.L_x_826:
[----:B------:R-:W-:Y:S05]  /*06f0*/  BSYNC.RECONVERGENT B2 ;  /* 0x0000000000027941 */ /* 0x000fea0003800200 */
.L_x_825:
        /* <DEDUP_REMOVED lines=18> */
.L_x_828:
[----:B------:R-:W-:Y:S05]  /*0820*/  BSYNC.RECONVERGENT B2 ;  /* 0x0000000000027941 */ /* 0x000fea0003800200 */
.L_x_827:
        /* <DEDUP_REMOVED lines=18> */
.L_x_830:
[----:B------:R-:W-:Y:S05]  /*0950*/  BSYNC.RECONVERGENT B2 ;  /* 0x0000000000027941 */ /* 0x000fea0003800200 */
.L_x_829:
[----:B------:R-:W-:-:S05]  /*0960*/  VIADD R4, R4, 0x400 ;  /* 0x0000040004047836 */ /* 0x000fca0000000000 */
[----:B------:R-:W-:-:S13]  /*0970*/  ISETP.GE.AND P0, PT, R4, UR5, PT ;  /* 0x0000000504007c0c */ /* 0x000fda000bf06270 */
[----:B------:R-:W-:Y:S05]  /*0980*/  @!P0 BRA `(.L_x_831) ;  /* 0xfffffff800b08947 */ /* 0x000fea000383ffff */
.L_x_817:
[----:B------:R-:W-:Y:S05]  /*0990*/  BSYNC.RECONVERGENT B1 ;  /* 0x0000000000017941 */ /* 0x000fea0003800200 */
.L_x_816:
        /* <DEDUP_REMOVED lines=25> */
.L_x_834:
[----:B------:R-:W-:Y:S05]  /*0b30*/  BSYNC.RECONVERGENT B1 ;  /* 0x0000000000017941 */ /* 0x000fea0003800200 */
.L_x_833:
        /* <DEDUP_REMOVED lines=21> */
.L_x_836:
[----:B------:R-:W-:Y:S05]  /*0c90*/  BSYNC.RECONVERGENT B1 ;  /* 0x0000000000017941 */ /* 0x000fea0003800200 */
.L_x_835:
        /* <DEDUP_REMOVED lines=21> */
.L_x_838:
[----:B------:R-:W-:Y:S05]  /*0df0*/  BSYNC.RECONVERGENT B1 ;  /* 0x0000000000017941 */ /* 0x000fea0003800200 */
.L_x_837:
        /* <DEDUP_REMOVED lines=21> */
.L_x_840:
[----:B------:R-:W-:Y:S05]  /*0f50*/  BSYNC.RECONVERGENT B1 ;  /* 0x0000000000017941 */ /* 0x000fea0003800200 */
.L_x_839:
        /* <DEDUP_REMOVED lines=22> */
.L_x_842:
[----:B------:R-:W-:Y:S05]  /*10c0*/  BSYNC.RECONVERGENT B1 ;  /* 0x0000000000017941 */ /* 0x000fea0003800200 */
.L_x_841:
        /* <DEDUP_REMOVED lines=12> */
.L_x_844:
[----:B------:R-:W-:Y:S05]  /*1190*/  BSYNC.RECONVERGENT B1 ;  /* 0x0000000000017941 */ /* 0x000fea0003800200 */
.L_x_843:
        /* <DEDUP_REMOVED lines=31> */
.L_x_847:
[----:B------:R-:W-:Y:S05]  /*1390*/  BSYNC.RECONVERGENT B1 ;  /* 0x0000000000017941 */ /* 0x000fea0003800200 */
.L_x_846:
        /* <DEDUP_REMOVED lines=18> */
.L_x_849:
[----:B------:R-:W-:Y:S05]  /*14c0*/  BSYNC.RECONVERGENT B1 ;  /* 0x0000000000017941 */ /* 0x000fea0003800200 */
.L_x_848:
        /* <DEDUP_REMOVED lines=18> */
.L_x_851:
[----:B------:R-:W-:Y:S05]  /*15f0*/  BSYNC.RECONVERGENT B1 ;  /* 0x0000000000017941 */ /* 0x000fea0003800200 */
.L_x_850:
        /* <DEDUP_REMOVED lines=18> */
.L_x_853:
[----:B------:R-:W-:Y:S05]  /*1720*/  BSYNC.RECONVERGENT B1 ;  /* 0x0000000000017941 */ /* 0x000fea0003800200 */
.L_x_852:
        /* <DEDUP_REMOVED lines=18> */
.L_x_855:
[----:B------:R-:W-:Y:S05]  /*1850*/  BSYNC.RECONVERGENT B1 ;  /* 0x0000000000017941 */ /* 0x000fea0003800200 */
.L_x_854:
        /* <DEDUP_REMOVED lines=18> */
.L_x_857:
[----:B------:R-:W-:Y:S05]  /*1980*/  BSYNC.RECONVERGENT B1 ;  /* 0x0000000000017941 */ /* 0x000fea0003800200 */
.L_x_856:
        /* <DEDUP_REMOVED lines=19> */
.L_x_832:
        /* <DEDUP_REMOVED lines=28> */
.L_x_859:
[----:B------:R-:W-:Y:S05]  /*1c80*/  BSYNC.RECONVERGENT B1 ;  /* 0x0000000000017941 */ /* 0x000fea0003800200 */
.L_x_858:
        /* <DEDUP_REMOVED lines=22> */
.L_x_861:
[----:B------:R-:W-:Y:S05]  /*1df0*/  BSYNC.RECONVERGENT B1 ;  /* 0x0000000000017941 */ /* 0x000fea0003800200 */
.L_x_860:
        /* <DEDUP_REMOVED lines=22> */
.L_x_863:
[----:B------:R-:W-:Y:S05]  /*1f60*/  BSYNC.RECONVERGENT B1 ;  /* 0x0000000000017941 */ /* 0x000fea0003800200 */
.L_x_862:
        /* <DEDUP_REMOVED lines=22> */
.L_x_865:
[----:B------:R-:W-:Y:S05]  /*20d0*/  BSYNC.RECONVERGENT B1 ;  /* 0x0000000000017941 */ /* 0x000fea0003800200 */
.L_x_864:
        /* <DEDUP_REMOVED lines=23> */
.L_x_867:
[----:B------:R-:W-:Y:S05]  /*2250*/  BSYNC.RECONVERGENT B1 ;  /* 0x0000000000017941 */ /* 0x000fea0003800200 */
.L_x_866:
        /* <DEDUP_REMOVED lines=12> */
.L_x_869:
[----:B------:R-:W-:Y:S05]  /*2320*/  BSYNC.RECONVERGENT B1 ;  /* 0x0000000000017941 */ /* 0x000fea0003800200 */
.L_x_868:
        /* <DEDUP_REMOVED lines=30> */
.L_x_871:
[----:B------:R-:W-:Y:S05]  /*2510*/  BSYNC.RECONVERGENT B1 ;  /* 0x0000000000017941 */ /* 0x000fea0003800200 */
.L_x_870:
        /* <DEDUP_REMOVED lines=27> */
.L_x_873:
[----:B------:R-:W-:Y:S05]  /*26d0*/  BSYNC.RECONVERGENT B1 ;  /* 0x0000000000017941 */ /* 0x000fea0003800200 */
.L_x_872:
        /* <DEDUP_REMOVED lines=27> */
.L_x_875:
[----:B------:R-:W-:Y:S05]  /*2890*/  BSYNC.RECONVERGENT B1 ;  /* 0x0000000000017941 */ /* 0x000fea0003800200 */
.L_x_874:
        /* <DEDUP_REMOVED lines=27> */
.L_x_877:
[----:B------:R-:W-:Y:S05]  /*2a50*/  BSYNC.RECONVERGENT B1 ;  /* 0x0000000000017941 */ /* 0x000fea0003800200 */
.L_x_876:
        /* <DEDUP_REMOVED lines=27> */
.L_x_879:
[----:B------:R-:W-:Y:S05]  /*2c10*/  BSYNC.RECONVERGENT B1 ;  /* 0x0000000000017941 */ /* 0x000fea0003800200 */
.L_x_878:
        /* <DEDUP_REMOVED lines=27> */
.L_x_881:
[----:B------:R-:W-:Y:S05]  /*2dd0*/  BSYNC.RECONVERGENT B1 ;  /* 0x0000000000017941 */ /* 0x000fea0003800200 */
.L_x_880:
        /* <DEDUP_REMOVED lines=28> */
.L_x_813:
        /* <DEDUP_REMOVED lines=22> */
[-C--:B------:R-:W-:Y:S02]  /*3100*/  @P2 ISETP.LT.U32.AND P1, PT, R14, R8.reuse, PT ;  /* 0x000000080e00220c */ /* 0x080fe40003f21070 */
[CC--:B------:R-:W-:Y:S02]  /*3110*/  @P2 ISETP.GE.AND.EX P0, PT, R15.reuse, R9.reuse, PT, P0 ;  /* 0x000000090f00220c */ /* 0x0c0fe40003f06300 */
[----:B------:R-:W-:Y:S02]  /*3120*/  @P2 ISETP.LT.AND.EX P1, PT, R15, R9, PT, P1 ;  /* 0x000000090f00220c */ /* 0x000fe40003f21310 */
[----:B------:R-:W-:Y:S02]  /*3130*/  @P2 SEL R19, R18, R11, !P0 ;  /* 0x0000000b12132207 */ /* 0x000fe40004000000 */
[----:B------:R-:W-:-:S02]  /*3140*/  @P2 SEL R11, R14, R8, P1 ;  /* 0x000000080e0b2207 */ /* 0x000fc40000800000 */
[----:B------:R-:W-:-:S03]  /*3150*/  @P2 SEL R14, R15, R9, P1 ;  /* 0x000000090f0e2207 */ /* 0x000fc60000800000 */
[----:B------:R-:W-:Y:S02]  /*3160*/  @P2 IMAD.MOV.U32 R8, RZ, RZ, R11 ;  /* 0x000000ffff082224 */ /* 0x000fe400078e000b */
[----:B------:R-:W-:-:S07]  /*3170*/  @P2 IMAD.MOV.U32 R9, RZ, RZ, R14 ;  /* 0x000000ffff092224 */ /* 0x000fce00078e000e */
.L_x_883:
[----:B------:R-:W-:Y:S05]  /*3180*/  BSYNC.RECONVERGENT B1 ;  /* 0x0000000000017941 */ /* 0x000fea0003800200 */
.L_x_882:
        /* <DEDUP_REMOVED lines=17> */
.L_x_885:
[----:B------:R-:W-:Y:S05]  /*32a0*/  BSYNC.RECONVERGENT B1 ;  /* 0x0000000000017941 */ /* 0x000fea0003800200 */
.L_x_884:
        /* <DEDUP_REMOVED lines=17> */
.L_x_887:
[----:B------:R-:W-:Y:S05]  /*33c0*/  BSYNC.RECONVERGENT B1 ;  /* 0x0000000000017941 */ /* 0x000fea0003800200 */
.L_x_886:
        /* <DEDUP_REMOVED lines=17> */
.L_x_889:
[----:B------:R-:W-:Y:S05]  /*34e0*/  BSYNC.RECONVERGENT B1 ;  /* 0x0000000000017941 */ /* 0x000fea0003800200 */
.L_x_888:
[----:B------:R-:W-:Y:S01]  /*34f0*/  UISETP.GE.U32.AND UP0, UPT, UR4, 0xa00, UPT ;  /* 0x00000a000400788c */ /* 0x000fe2000bf06070 */
[----:B------:R-:W-:-:S08]  /*3500*/  IMAD.MOV.U32 R5, RZ, RZ, 0x500 ;  /* 0x00000500ff057424 */ /* 0x000fd000078e00ff */
[----:B------:R-:W-:Y:S05]  /*3510*/  BRA.U !UP0, `(.L_x_890) ;  /* 0x0000000508b47547 */ /* 0x000fea000b800000 */
[----:B------:R-:W0:Y:S01]  /*3520*/  LDC.64 R6, c[0x0][0x380] ;  /* 0x0000e000ff067b82 */ /* 0x000e220000000a00 */
[----:B------:R-:W-:Y:S01]  /*3530*/  IMAD.MOV.U32 R5, RZ, RZ, 0x500 ;  /* 0x00000500ff057424 */ /* 0x000fe200078e00ff */
[----:B------:R-:W1:Y:S06]  /*3540*/  LDCU UR4, c[0x0][0x390] ;  /* 0x00007200ff0477ac */ /* 0x000e6c0008000800 */
.L_x_901:
[----:B------:R-:W-:-:S04]  /*3550*/  IMAD.IADD R17, R0, 0x1, R5 ;  /* 0x0000000100117824 */ /* 0x000fc800078e0205 */
[----:B0-----:R-:W-:-:S05]  /*3560*/  IMAD.WIDE.U32 R16, R17, 0x10, R6 ;  /* 0x0000001011107825 */ /* 0x001fca00078e0006 */
        /* <DEDUP_REMOVED lines=27> */
.L_x_892:
[----:B-1----:R-:W-:Y:S05]  /*3720*/  BSYNC.RECONVERGENT B1 ;  /* 0x0000000000017941 */ /* 0x002fea0003800200 */
.L_x_891:
        /* <DEDUP_REMOVED lines=17> */
.L_x_894:
[----:B------:R-:W-:Y:S05]  /*3840*/  BSYNC.RECONVERGENT B1 ;  /* 0x0000000000017941 */ /* 0x000fea0003800200 */
.L_x_893:
        /* <DEDUP_REMOVED lines=17> */
.L_x_896:
[----:B------:R-:W-:Y:S05]  /*3960*/  BSYNC.RECONVERGENT B1 ;  /* 0x0000000000017941 */ /* 0x000fea0003800200 */
.L_x_895:
        /* <DEDUP_REMOVED lines=17> */
.L_x_898:
[----:B------:R-:W-:Y:S05]  /*3a80*/  BSYNC.RECONVERGENT B1 ;  /* 0x0000000000017941 */ /* 0x000fea0003800200 */
.L_x_897:
        /* <DEDUP_REMOVED lines=17> */
.L_x_900:
[----:B------:R-:W-:Y:S05]  /*3ba0*/  BSYNC.RECONVERGENT B1 ;  /* 0x0000000000017941 */ /* 0x000fea0003800200 */
.L_x_899:
[C---:B------:R-:W-:Y:S02]  /*3bb0*/  VIADD R8, R5.reuse, 0xa00 ;  /* 0x00000a0005087836 */ /* 0x040fe40000000000 */
[----:B------:R-:W-:-:S03]  /*3bc0*/  VIADD R5, R5, 0x500 ;  /* 0x0000050005057836 */ /* 0x000fc60000000000 */
[----:B------:R-:W-:-:S13]  /*3bd0*/  ISETP.GT.AND P0, PT, R8, UR4, PT ;  /* 0x0000000408007c0c */ /* 0x000fda000bf04270 */
[----:B------:R-:W-:Y:S05]  /*3be0*/  @!P0 BRA `(.L_x_901) ;  /* 0xfffffff800588947 */ /* 0x000fea000383ffff */
.L_x_890:
[----:B------:R-:W-:-:S13]  /*3bf0*/  ISETP.GE.AND P0, PT, R5, UR4, PT ;  /* 0x0000000405007c0c */ /* 0x000fda000bf06270 */
        /* <DEDUP_REMOVED lines=12> */
[----:B------:R-:W0:Y:S01]  /*3cc0*/  LDC.64 R6, c[0x0][0x380] ;  /* 0x0000e000ff067b82 */ /* 0x000e220000000a00 */
[----:B------:R-:W-:Y:S01]  /*3cd0*/  LEA.HI R8, R16, 0x1, RZ, 0x18 ;  /* 0x0000000110087811 */ /* 0x000fe200078fc0ff */
[----:B------:R-:W-:Y:S02]  /*3ce0*/  IMAD.IADD R13, R0, 0x1, R5 ;  /* 0x00000001000d7824 */ /* 0x000fe400078e0205 */
[----:B------:R-:W-:Y:S01]  /*3cf0*/  IMAD.MOV.U32 R10, RZ, RZ, R0 ;  /* 0x000000ffff0a7224 */ /* 0x000fe200078e0000 */
[----:B------:R-:W-:-:S05]  /*3d00*/  LOP3.LUT R8, R8, 0x3, RZ, 0xc0, !PT ;  /* 0x0000000308087812 */ /* 0x000fca00078ec0ff */
[----:B------:R-:W-:-:S07]  /*3d10*/  IMAD.MOV R12, RZ, RZ, -R8 ;  /* 0x000000ffff0c7224 */ /* 0x000fce00078e0a08 */
.L_x_908:
[----:B0-----:R-:W-:-:S05]  /*3d20*/  IMAD.WIDE.U32 R8, R13, 0x10, R6 ;  /* 0x000000100d087825 */ /* 0x001fca00078e0006 */
[----:B------:R-:W2:Y:S01]  /*3d30*/  LDG.E.CONSTANT R19, desc[UR6][R8.64] ;  /* 0x0000000608137981 */ /* 0x000ea2000c1e9900 */
[----:B------:R-:W-:Y:S01]  /*3d40*/  VIADD R12, R12, 0x1 ;  /* 0x000000010c0c7836 */ /* 0x000fe20000000000 */
[----:B------:R-:W-:Y:S04]  /*3d50*/  BSSY.RECONVERGENT B3, `(.L_x_906) ;  /* 0x0000013000037945 */ /* 0x000fe80003800200 */
        /* <DEDUP_REMOVED lines=18> */
.L_x_907:
[----:B------:R-:W-:Y:S05]  /*3e80*/  BSYNC.RECONVERGENT B3 ;  /* 0x0000000000037941 */ /* 0x000fea0003800200 */
.L_x_906:
[----:B------:R-:W-:Y:S02]  /*3e90*/  VIADD R10, R10, 0x100 ;  /* 0x000001000a0a7836 */ /* 0x000fe40000000000 */
[----:B------:R-:W-:Y:S01]  /*3ea0*/  VIADD R13, R13, 0x100 ;  /* 0x000001000d0d7836 */ /* 0x000fe20000000000 */
[----:B------:R-:W-:Y:S06]  /*3eb0*/  @P2 BRA `(.L_x_908) ;  /* 0xfffffffc00982947 */ /* 0x000fec000383ffff */
.L_x_905:
[----:B------:R-:W-:Y:S05]  /*3ec0*/  BSYNC.RECONVERGENT B2 ;  /* 0x0000000000027941 */ /* 0x000fea0003800200 */
.L_x_904:
[----:B------:R-:W-:-:S13]  /*3ed0*/  ISETP.GE.U32.AND P0, PT, R16, 0x300, PT ;  /* 0x000003001000780c */ /* 0x000fda0003f06070 */
[----:B------:R-:W-:Y:S05]  /*3ee0*/  @!P0 BRA `(.L_x_903) ;  /* 0x0000000400808947 */ /* 0x000fea0003800000 */
[----:B------:R-:W0:Y:S01]  /*3ef0*/  LDCU.64 UR8, c[0x0][0x380] ;  /* 0x00007000ff0877ac */ /* 0x000e220008000a00 */
[----:B------:R-:W1:Y:S01]  /*3f00*/  LDC.64 R6, c[0x0][0x380] ;  /* 0x0000e000ff067b82 */ /* 0x000e620000000a00 */
[C---:B------:R-:W-:Y:S01]  /*3f10*/  IADD3 R9, P0, PT, R10.reuse, R5, RZ ;  /* 0x000000050a097210 */ /* 0x040fe20007f1e0ff */
[----:B------:R-:W-:-:S04]  /*3f20*/  IMAD.IADD R13, R10, 0x1, R5 ;  /* 0x000000010a0d7824 */ /* 0x000fc800078e0205 */
[----:B------:R-:W-:Y:S01]  /*3f30*/  IMAD.X R12, RZ, RZ, RZ, P0 ;  /* 0x000000ffff0c7224 */ /* 0x000fe200000e06ff */
[----:B0-----:R-:W-:-:S04]  /*3f40*/  LEA R8, P1, R9, UR8, 0x4 ;  /* 0x0000000809087c11 */ /* 0x001fc8000f8220ff */
[----:B------:R-:W-:Y:S02]  /*3f50*/  IADD3 R8, P0, PT, R8, 0x3008, RZ ;  /* 0x0000300808087810 */ /* 0x000fe40007f1e0ff */
[----:B------:R-:W-:-:S05]  /*3f60*/  LEA.HI.X R9, R9, UR9, R12, 0x4, P1 ;  /* 0x0000000909097c11 */ /* 0x000fca00088f240c */
[----:B------:R-:W-:-:S07]  /*3f70*/  IMAD.X R9, RZ, RZ, R9, P0 ;  /* 0x000000ffff097224 */ /* 0x000fce00000e0609 */
.L_x_917:
[----:B-1----:R-:W-:Y:S01]  /*3f80*/  IMAD.WIDE.U32 R14, R13, 0x10, R6 ;  /* 0x000000100d0e7825 */ /* 0x002fe200078e0006 */
[----:B------:R0:W5:Y:S04]  /*3f90*/  LDG.E.CONSTANT R25, desc[UR6][R8.64+-0x2008] ;  /* 0xffdff80608197981 */ /* 0x000168000c1e9900 */
[----:B------:R-:W2:Y:S04]  /*3fa0*/  LDG.E.CONSTANT R21, desc[UR6][R14.64] ;  /* 0x000000060e157981 */ /* 0x000ea8000c1e9900 */
        /* <DEDUP_REMOVED lines=20> */
.L_x_910:
[----:B------:R-:W-:Y:S05]  /*40f0*/  BSYNC.RECONVERGENT B2 ;  /* 0x0000000000027941 */ /* 0x000fea0003800200 */
.L_x_909:
        /* <DEDUP_REMOVED lines=18> */
.L_x_912:
[----:B------:R-:W-:Y:S05]  /*4220*/  BSYNC.RECONVERGENT B2 ;  /* 0x0000000000027941 */ /* 0x000fea0003800200 */
.L_x_911:
        /* <DEDUP_REMOVED lines=18> */
.L_x_914:
[----:B------:R-:W-:Y:S05]  /*4350*/  BSYNC.RECONVERGENT B2 ;  /* 0x0000000000027941 */ /* 0x000fea0003800200 */
.L_x_913:
        /* <DEDUP_REMOVED lines=18> */
.L_x_916:
[----:B------:R-:W-:Y:S05]  /*4480*/  BSYNC.RECONVERGENT B2 ;  /* 0x0000000000027941 */ /* 0x000fea0003800200 */
.L_x_915:
[----:B------:R-:W-:Y:S01]  /*4490*/  VIADD R10, R10, 0x400 ;  /* 0x000004000a0a7836 */ /* 0x000fe20000000000 */
[----:B------:R-:W-:Y:S01]  /*44a0*/  IADD3 R8, P1, PT, R8, 0x4000, RZ ;  /* 0x0000400008087810 */ /* 0x000fe20007f3e0ff */
[----:B------:R-:W-:-:S03]  /*44b0*/  VIADD R13, R13, 0x400 ;  /* 0x000004000d0d7836 */ /* 0x000fc60000000000 */
[----:B------:R-:W-:Y:S01]  /*44c0*/  ISETP.GE.AND P0, PT, R10, R11, PT ;  /* 0x0000000b0a00720c */ /* 0x000fe20003f06270 */
[----:B------:R-:W-:-:S12]  /*44d0*/  IMAD.X R9, RZ, RZ, R9, P1 ;  /* 0x000000ffff097224 */ /* 0x000fd800008e0609 */
[----:B------:R-:W-:Y:S05]  /*44e0*/  @!P0 BRA `(.L_x_917) ;  /* 0xfffffff800a48947 */ /* 0x000fea000383ffff */
.L_x_903:
[----:B------:R-:W-:Y:S05]  /*44f0*/  BSYNC.RECONVERGENT B1 ;  /* 0x0000000000017941 */ /* 0x000fea0003800200 */
.L_x_902:
        /* <DEDUP_REMOVED lines=22> */
.L_x_919:
[----:B------:R-:W-:Y:S05]  /*4660*/  BSYNC.RECONVERGENT B1 ;  /* 0x0000000000017941 */ /* 0x000fea0003800200 */
.L_x_918:
        /* <DEDUP_REMOVED lines=21> */
.L_x_921:
[----:B------:R-:W-:Y:S05]  /*47c0*/  BSYNC.RECONVERGENT B1 ;  /* 0x0000000000017941 */ /* 0x000fea0003800200 */
.L_x_920:
        /* <DEDUP_REMOVED lines=21> */
.L_x_923:
[----:B------:R-:W-:Y:S05]  /*4920*/  BSYNC.RECONVERGENT B1 ;  /* 0x0000000000017941 */ /* 0x000fea0003800200 */
.L_x_922:
        /* <DEDUP_REMOVED lines=21> */
.L_x_925:
[----:B------:R-:W-:Y:S05]  /*4a80*/  BSYNC.RECONVERGENT B1 ;  /* 0x0000000000017941 */ /* 0x000fea0003800200 */
.L_x_924:
        /* <DEDUP_REMOVED lines=22> */
.L_x_927:
[----:B------:R-:W-:Y:S05]  /*4bf0*/  BSYNC.RECONVERGENT B1 ;  /* 0x0000000000017941 */ /* 0x000fea0003800200 */
.L_x_926:
        /* <DEDUP_REMOVED lines=12> */
.L_x_929:
[----:B------:R-:W-:Y:S05]  /*4cc0*/  BSYNC.RECONVERGENT B1 ;  /* 0x0000000000017941 */ /* 0x000fea0003800200 */
.L_x_928:
        /* <DEDUP_REMOVED lines=31> */
.L_x_931:
[----:B------:R-:W-:Y:S05]  /*4ec0*/  BSYNC.RECONVERGENT B1 ;  /* 0x0000000000017941 */ /* 0x000fea0003800200 */
.L_x_930:
        /* <DEDUP_REMOVED lines=18> */
.L_x_933:
[----:B------:R-:W-:Y:S05]  /*4ff0*/  BSYNC.RECONVERGENT B1 ;  /* 0x0000000000017941 */ /* 0x000fea0003800200 */
.L_x_932:
        /* <DEDUP_REMOVED lines=18> */
.L_x_935:
[----:B------:R-:W-:Y:S05]  /*5120*/  BSYNC.RECONVERGENT B1 ;  /* 0x0000000000017941 */ /* 0x000fea0003800200 */
.L_x_934:
        /* <DEDUP_REMOVED lines=18> */
.L_x_937:
[----:B------:R-:W-:Y:S05]  /*5250*/  BSYNC.RECONVERGENT B1 ;  /* 0x0000000000017941 */ /* 0x000fea0003800200 */
.L_x_936:
        /* <DEDUP_REMOVED lines=18> */
.L_x_939:
[----:B------:R-:W-:Y:S05]  /*5380*/  BSYNC.RECONVERGENT B1 ;  /* 0x0000000000017941 */ /* 0x000fea0003800200 */
.L_x_938:
        /* <DEDUP_REMOVED lines=18> */
.L_x_941:
[----:B------:R-:W-:Y:S05]  /*54b0*/  BSYNC.RECONVERGENT B1 ;  /* 0x0000000000017941 */ /* 0x000fea0003800200 */
.L_x_940:
        /* <DEDUP_REMOVED lines=17> */
.L_x_845:
[----:B------:R-:W-:Y:S05]  /*55d0*/  BSYNC.RECONVERGENT B0 ;  /* 0x0000000000007941 */ /* 0x000fea0003800200 */
.L_x_812:
[----:B------:R-:W-:Y:S05]  /*55e0*/  @P1 EXIT ;  /* 0x000000000000194d */ /* 0x000fea0003800000 */
[----:B0-----:R-:W0:Y:S01]  /*55f0*/  LDC.64 R6, c[0x0][0x388] ;  /* 0x0000e200ff067b82 */ /* 0x001e220000000a00 */
[----:B------:R-:W-:Y:S02]  /*5600*/  IMAD.MOV.U32 R5, RZ, RZ, R4 ;  /* 0x000000ffff057224 */ /* 0x000fe400078e0004 */
[----:B------:R-:W-:-:S05]  /*5610*/  IMAD.MOV.U32 R4, RZ, RZ, R3 ;  /* 0x000000ffff047224 */ /* 0x000fca00078e0003 */
[----:B0-----:R-:W-:Y:S04]  /*5620*/  STG.E.64 desc[UR6][R6.64+0x8], R4 ;  /* 0x0000080406007986 */ /* 0x001fe8000c101b06 */
[----:B------:R-:W-:Y:S01]  /*5630*/  STG.E desc[UR6][R6.64], R2 ;  /* 0x0000000206007986 */ /* 0x000fe2000c101906 */
[----:B------:R-:W-:Y:S05]  /*5640*/  EXIT ;  /* 0x000000000000794d */ /* 0x000fea0003800000 */
.L_x_942:
        /* <DEDUP_REMOVED lines=11> */
.L_x_1900:


//--------------------- .text._ZN6thrust24THRUST_300001_SM_1000_NS8cuda_cub4core6detail13_kernel_agentINS1_8__reduce11ReduceAgentINS0_12zip_iteratorIN4cuda3std3__45tupleIJNS0_10device_ptrIiEENS0_17counting_iteratorIlNS0_11use_defaultESF_SF_EEEEEEEPNSB_IJilEEESJ_iNS1_9__extrema9arg_min_fIilNSA_4lessIiEEEEEEJSI_SK_iN3cub18CUB_300001_SM_100013GridEvenShareIiEENSS_9GridQueueIjEESP_EEEvDpT0_ --------------------------
	.section	.text._ZN6thrust24THRUST_300001_SM_1000_NS8cuda_cub4core6detail13_kernel_agentINS1_8__reduce11ReduceAgentINS0_12zip_iteratorIN4cuda3std3__45tupleIJNS0_10device_ptrIiEENS0_17counting_iteratorIlNS0_11use_defaultESF_SF_EEEEEEEPNSB_IJilEEESJ_iNS1_9__extrema9arg_min_fIilNSA_4lessIiEEEEEEJSI_SK_iN3cub18CUB_300001_SM_100013GridEvenShareIiEENSS_9GridQueueIjEESP_EEEvDpT0_,"ax",@progbits
	.align	128
        .global         _ZN6thrust24THRUST_300001_SM_1000_NS8cuda_cub4core6detail13_kernel_agentINS1_8__reduce11ReduceAgentINS0_12zip_iteratorIN4cuda3std3__45tupleIJNS0_10device_ptrIiEENS0_17counting_iteratorIlNS0_11use_defaultESF_SF_EEEEEEEPNSB_IJilEEESJ_iNS1_9__extrema9arg_min_fIilNSA_4lessIiEEEEEEJSI_SK_iN3cub18CUB_300001_SM_100013GridEvenShareIiEENSS_9GridQueueIjEESP_EEEvDpT0_
        .type           _ZN6thrust24THRUST_300001_SM_1000_NS8cuda_cub4core6detail13_kernel_agentINS1_8__reduce11ReduceAgentINS0_12zip_iteratorIN4cuda3std3__45tupleIJNS0_10device_ptrIiEENS0_17counting_iteratorIlNS0_11use_defaultESF_SF_EEEEEEEPNSB_IJilEEESJ_iNS1_9__extrema9arg_min_fIilNSA_4lessIiEEEEEEJSI_SK_iN3cub18CUB_300001_SM_100013GridEvenShareIiEENSS_9GridQueueIjEESP_EEEvDpT0_,@function
        .size           _ZN6thrust24THRUST_300001_SM_1000_NS8cuda_cub4core6detail13_kernel_agentINS1_8__reduce11ReduceAgentINS0_12zip_iteratorIN4cuda3std3__45tupleIJNS0_10device_ptrIiEENS0_17counting_iteratorIlNS0_11use_defaultESF_SF_EEEEEEEPNSB_IJilEEESJ_iNS1_9__extrema9arg_min_fIilNSA_4lessIiEEEEEEJSI_SK_iN3cub18CUB_300001_SM_100013GridEvenShareIiEENSS_9GridQueueIjEESP_EEEvDpT0_,(.L_x_1901 - _ZN6thrust24THRUST_300001_SM_1000_NS8cuda_cub4core6detail13_kernel_agentINS1_8__reduce11ReduceAgentINS0_12zip_iteratorIN4cuda3std3__45tupleIJNS0_10device_ptrIiEENS0_17counting_iteratorIlNS0_11use_defaultESF_SF_EEEEEEEPNSB_IJilEEESJ_iNS1_9__extrema9arg_min_fIilNSA_4lessIiEEEEEEJSI_SK_iN3cub18CUB_300001_SM_100013GridEvenShareIiEENSS_9GridQueueIjEESP_EEEvDpT0_)
        .other          _ZN6thrust24THRUST_300001_SM_1000_NS8cuda_cub4core6detail13_kernel_agentINS1_8__reduce11ReduceAgentINS0_12zip_iteratorIN4cuda3std3__45tupleIJNS0_10device_ptrIiEENS0_17counting_iteratorIlNS0_11use_defaultESF_SF_EEEEEEEPNSB_IJilEEESJ_iNS1_9__extrema9arg_min_fIilNSA_4lessIiEEEEEEJSI_SK_iN3cub18CUB_300001_SM_100013GridEvenShareIiEENSS_9GridQueueIjEESP_EEEvDpT0_,@"STO_CUDA_ENTRY STV_DEFAULT"
_ZN6thrust24THRUST_300001_SM_1000_NS8cuda_cub4core6detail13_kernel_agentINS1_8__reduce11ReduceAgentINS0_12zip_iteratorIN4cuda3std3__45tupleIJNS0_10device_ptrIiEENS0_17counting_iteratorIlNS0_11use_defaultESF_SF_EEEEEEEPNSB_IJilEEESJ_iNS1_9__extrema9arg_min_fIilNSA_4lessIiEEEEEEJSI_SK_iN3cub18CUB_300001_SM_100013GridEvenShareIiEENSS_9GridQueueIjEESP_EEEvDpT0_:
.text._ZN6thrust24THRUST_300001_SM_1000_NS8cuda_cub4core6detail13_kernel_agentINS1_8__reduce11ReduceAgentINS0_12zip_iteratorIN4cuda3std3__45tupleIJNS0_10device_ptrIiEENS0_17counting_iteratorIlNS0_11use_defaultESF_SF_EEEEEEEPNSB_IJilEEESJ_iNS1_9__extrema9arg_min_fIilNSA_4lessIiEEEEEEJSI_SK_iN3cub18CUB_300001_SM_100013GridEvenShareIiEENSS_9GridQueueIjEESP_EEEvDpT0_:
[----:B------:R-:W-:Y:S01]  /*0000*/  LDC R1, c[0x0][0x37c] ;  /* 0x0000df00ff017b82 */ /* 0x000fe20000000800 */
[----:B------:R-:W0:Y:S01]  /*0010*/  S2R R0, SR_CTAID.X ;  /* 0x0000000000007919 */ /* 0x000e220000002500 */
[----:B------:R-:W1:Y:S01]  /*0020*/  LDCU UR4, c[0x0][0x398] ;  /* 0x00007300ff0477ac */ /* 0x000e620008000800 */
[----:B------:R-:W-:Y:S01]  /*0030*/  BSSY.RECONVERGENT B0, `(.L_x_943) ;  /* 0x000057c000007945 */ /* 0x000fe20003800200 */
[----:B------:R-:W2:Y:S01]  /*0040*/  LDCU UR6, c[0x0][0x370] ;  /* 0x00006e00ff0677ac */ /* 0x000ea20008000800 */
[----:B------:R-:W3:Y:S01]  /*0050*/  LDCU.64 UR10, c[0x0][0x358] ;  /* 0x00006b00ff0a77ac */ /* 0x000ee20008000a00 */
[----:B-1----:R-:W-:Y:S01]  /*0060*/  IMAD.U32 R10, RZ, RZ, UR4 ;  /* 0x00000004ff0a7e24 */ /* 0x002fe2000f8e00ff */
[----:B--2---:R-:W-:Y:S01]  /*0070*/  UIMAD UR6, UR6, 0x500, URZ ;  /* 0x00000500060678a4 */ /* 0x004fe2000f8e02ff */
[----:B0-----:R-:W-:-:S04]  /*0080*/  IMAD R11, R0, 0x500, RZ ;  /* 0x00000500000b7824 */ /* 0x001fc800078e02ff */
[----:B------:R-:W-:-:S05]  /*0090*/  VIADD R3, R11, 0x500 ;  /* 0x000005000b037836 */ /* 0x000fca0000000000 */
[----:B------:R-:W-:-:S13]  /*00a0*/  ISETP.GT.AND P0, PT, R3, R10, PT ;  /* 0x0000000a0300720c */ /* 0x000fda0003f04270 */
[----:B---3--:R-:W-:Y:S05]  /*00b0*/  @!P0 BRA `(.L_x_944) ;  /* 0x0000003000088947 */ /* 0x008fea0003800000 */
[----:B------:R-:W0:Y:S01]  /*00c0*/  S2R R2, SR_TID.X ;  /* 0x0000000000027919 */ /* 0x000e220000002100 */
[----:B------:R-:W-:Y:S01]  /*00d0*/  IMAD.IADD R3, R10, 0x1, -R11 ;  /* 0x000000010a037824 */ /* 0x000fe200078e0a0b */
[----:B------:R-:W1:Y:S01]  /*00e0*/  LDCU.64 UR6, c[0x0][0x388] ;  /* 0x00007100ff0677ac */ /* 0x000e620008000a00 */
[----:B------:R-:W-:Y:S01]  /*00f0*/  BSSY.RECONVERGENT B1, `(.L_x_945) ;  /* 0x000000f000017945 */ /* 0x000fe20003800200 */
[----:B------:R-:W-:Y:S01]  /*0100*/  CS2R R6, SRZ ;  /* 0x0000000000067805 */ /* 0x000fe2000001ff00 */
[----:B------:R-:W-:Y:S01]  /*0110*/  IMAD.MOV.U32 R9, RZ, RZ, RZ ;  /* 0x000000ffff097224 */ /* 0x000fe200078e00ff */
[----:B------:R-:W2:Y:S01]  /*0120*/  LDCU.64 UR8, c[0x0][0x388] ;  /* 0x00007100ff0877ac */ /* 0x000ea20008000a00 */
[----:B0-----:R-:W-:Y:S01]  /*0130*/  ISETP.GE.AND P0, PT, R2, R3, PT ;  /* 0x000000030200720c */ /* 0x001fe20003f06270 */
[----:B------:R-:W-:-:S12]  /*0140*/  IMAD.MOV.U32 R8, RZ, RZ, R2 ;  /* 0x000000ffff087224 */ /* 0x000fd800078e0002 */
[----:B-12---:R-:W-:Y:S05]  /*0150*/  @P0 BRA `(.L_x_946) ;  /* 0x0000000000200947 */ /* 0x006fea0003800000 */
[----:B------:R-:W0:Y:S01]  /*0160*/  LDC.64 R4, c[0x0][0x380] ;  /* 0x0000e000ff047b82 */ /* 0x000e220000000a00 */
[----:B------:R-:W-:Y:S01]  /*0170*/  IMAD.IADD R9, R11, 0x1, R2 ;  /* 0x000000010b097824 */ /* 0x000fe200078e0202 */
[----:B------:R-:W1:Y:S03]  /*0180*/  LDCU.64 UR4, c[0x0][0x388] ;  /* 0x00007100ff0477ac */ /* 0x000e660008000a00 */
[----:B0-----:R-:W-:-:S05]  /*0190*/  IMAD.WIDE R4, R9, 0x4, R4 ;  /* 0x0000000409047825 */ /* 0x001fca00078e0204 */
[----:B------:R0:W5:Y:S01]  /*01a0*/  LDG.E R7, desc[UR10][R4.64] ;  /* 0x0000000a04077981 */ /* 0x000162000c1e1900 */
[----:B-1----:R-:W-:Y:S01]  /*01b0*/  IADD3 R6, P0, PT, R9, UR4, RZ ;  /* 0x0000000409067c10 */ /* 0x002fe2000ff1e0ff */
[----:B------:R-:W-:-:S03]  /*01c0*/  VIADD R8, R2, 0x100 ;  /* 0x0000010002087836 */ /* 0x000fc60000000000 */
[----:B------:R-:W-:-:S09]  /*01d0*/  LEA.HI.X.SX32 R9, R9, UR5, 0x1, P0 ;  /* 0x0000000509097c11 */ /* 0x000fd200080f0eff */
.L_x_946:
[----:B------:R-:W-:Y:S05]  /*01e0*/  BSYNC.RECONVERGENT B1 ;  /* 0x0000000000017941 */ /* 0x000fea0003800200 */
.L_x_945:
        /* <DEDUP_REMOVED lines=9> */
[----:B------:R-:W0:Y:S01]  /*0280*/  LDC.64 R4, c[0x0][0x380] ;  /* 0x0000e000ff047b82 */ /* 0x000e220000000a00 */
[----:B------:R-:W-:Y:S01]  /*0290*/  LEA.HI R10, R16, 0x1, RZ, 0x18 ;  /* 0x00000001100a7811 */ /* 0x000fe200078fc0ff */
[----:B------:R-:W-:-:S03]  /*02a0*/  IMAD.IADD R15, R11, 0x1, R8 ;  /* 0x000000010b0f7824 */ /* 0x000fc600078e0208 */
[----:B------:R-:W-:-:S05]  /*02b0*/  LOP3.LUT R10, R10, 0x3, RZ, 0xc0, !PT ;  /* 0x000000030a0a7812 */ /* 0x000fca00078ec0ff */
[----:B------:R-:W-:-:S07]  /*02c0*/  IMAD.MOV R10, RZ, RZ, -R10 ;  /* 0x000000ffff0a7224 */ /* 0x000fce00078e0a0a */
.L_x_953:
[----:B0-----:R-:W-:-:S05]  /*02d0*/  IMAD.WIDE R12, R15, 0x4, R4 ;  /* 0x000000040f0c7825 */ /* 0x001fca00078e0204 */
[----:B------:R-:W2:Y:S01]  /*02e0*/  LDG.E R20, desc[UR10][R12.64] ;  /* 0x0000000a0c147981 */ /* 0x000ea2000c1e1900 */
[----:B------:R-:W-:Y:S01]  /*02f0*/  VIADD R10, R10, 0x1 ;  /* 0x000000010a0a7836 */ /* 0x000fe20000000000 */
[C---:B------:R-:W-:Y:S01]  /*0300*/  IADD3 R18, P1, PT, R15.reuse, UR6, RZ ;  /* 0x000000060f127c10 */ /* 0x040fe2000ff3e0ff */
[----:B------:R-:W-:Y:S03]  /*0310*/  BSSY.RECONVERGENT B3, `(.L_x_951) ;  /* 0x0000013000037945 */ /* 0x000fe60003800200 */
[----:B------:R-:W-:Y:S02]  /*0320*/  ISETP.NE.AND P2, PT, R10, RZ, PT ;  /* 0x000000ff0a00720c */ /* 0x000fe40003f45270 */
[----:B------:R-:W-:Y:S02]  /*0330*/  LEA.HI.X.SX32 R17, R15, UR7, 0x1, P1 ;  /* 0x000000070f117c11 */ /* 0x000fe400088f0eff */
        /* <DEDUP_REMOVED lines=10> */
[C---:B------:R-:W-:Y:S02]  /*03e0*/  @P3 ISETP.LT.U32.AND P1, PT, R13.reuse, R18, PT ;  /* 0x000000120d00320c */ /* 0x040fe40003f21070 */
[CC--:B------:R-:W-:Y:S02]  /*03f0*/  @P3 ISETP.GE.AND.EX P0, PT, R14.reuse, R17.reuse, PT, P0 ;  /* 0x000000110e00320c */ /* 0x0c0fe40003f06300 */
[----:B------:R-:W-:Y:S02]  /*0400*/  @P3 ISETP.LT.AND.EX P1, PT, R14, R17, PT, P1 ;  /* 0x000000110e00320c */ /* 0x000fe40003f21310 */
[----:B------:R-:W-:Y:S02]  /*0410*/  @P3 SEL R7, R12, R20, !P0 ;  /* 0x000000140c073207 */ /* 0x000fe40004000000 */
[----:B------:R-:W-:-:S02]  /*0420*/  @P3 SEL R6, R13, R18, P1 ;  /* 0x000000120d063207 */ /* 0x000fc40000800000 */
[----:B------:R-:W-:-:S07]  /*0430*/  @P3 SEL R9, R14, R17, P1 ;  /* 0x000000110e093207 */ /* 0x000fce0000800000 */
.L_x_952:
[----:B------:R-:W-:Y:S05]  /*0440*/  BSYNC.RECONVERGENT B3 ;  /* 0x0000000000037941 */ /* 0x000fea0003800200 */
.L_x_951:
[----:B------:R-:W-:Y:S02]  /*0450*/  VIADD R8, R8, 0x100 ;  /* 0x0000010008087836 */ /* 0x000fe40000000000 */
[----:B------:R-:W-:Y:S01]  /*0460*/  VIADD R15, R15, 0x100 ;  /* 0x000001000f0f7836 */ /* 0x000fe20000000000 */
[----:B------:R-:W-:Y:S06]  /*0470*/  @P2 BRA `(.L_x_953) ;  /* 0xfffffffc00942947 */ /* 0x000fec000383ffff */
.L_x_950:
[----:B------:R-:W-:Y:S05]  /*0480*/  BSYNC.RECONVERGENT B2 ;  /* 0x0000000000027941 */ /* 0x000fea0003800200 */
.L_x_949:
[----:B------:R-:W-:-:S13]  /*0490*/  ISETP.GE.U32.AND P0, PT, R16, 0x300, PT ;  /* 0x000003001000780c */ /* 0x000fda0003f06070 */
[----:B------:R-:W-:Y:S05]  /*04a0*/  @!P0 BRA `(.L_x_948) ;  /* 0x00000004008c8947 */ /* 0x000fea0003800000 */
[----:B------:R-:W0:Y:S01]  /*04b0*/  LDC.64 R4, c[0x0][0x380] ;  /* 0x0000e000ff047b82 */ /* 0x000e220000000a00 */
[----:B------:R-:W-:-:S04]  /*04c0*/  IMAD.IADD R11, R11, 0x1, R8 ;  /* 0x000000010b0b7824 */ /* 0x000fc800078e0208 */
[C---:B------:R-:W-:Y:S02]  /*04d0*/  VIADD R19, R11.reuse, 0x100 ;  /* 0x000001000b137836 */ /* 0x040fe40000000000 */
[C---:B------:R-:W-:Y:S02]  /*04e0*/  VIADD R18, R11.reuse, 0x200 ;  /* 0x000002000b127836 */ /* 0x040fe40000000000 */
[----:B------:R-:W-:Y:S01]  /*04f0*/  VIADD R20, R11, 0x300 ;  /* 0x000003000b147836 */ /* 0x000fe20000000000 */
[----:B0-----:R-:W-:-:S05]  /*0500*/  IADD3 R4, P0, PT, R4, 0x800, RZ ;  /* 0x0000080004047810 */ /* 0x001fca0007f1e0ff */
[----:B------:R-:W-:-:S08]  /*0510*/  IMAD.X R5, RZ, RZ, R5, P0 ;  /* 0x000000ffff057224 */ /* 0x000fd000000e0605 */
.L_x_962:
[----:B------:R-:W-:-:S05]  /*0520*/  IMAD.WIDE R14, R11, 0x4, R4 ;  /* 0x000000040b0e7825 */ /* 0x000fca00078e0204 */
[----:B------:R-:W2:Y:S04]  /*0530*/  LDG.E R24, desc[UR10][R14.64+-0x800] ;  /* 0xfff8000a0e187981 */ /* 0x000ea8000c1e1900 */
[----:B-----5:R0:W5:Y:S04]  /*0540*/  LDG.E R26, desc[UR10][R14.64+-0x400] ;  /* 0xfffc000a0e1a7981 */ /* 0x020168000c1e1900 */
[----:B------:R0:W5:Y:S04]  /*0550*/  LDG.E R10, desc[UR10][R14.64] ;  /* 0x0000000a0e0a7981 */ /* 0x000168000c1e1900 */
[----:B------:R0:W5:Y:S01]  /*0560*/  LDG.E R12, desc[UR10][R14.64+0x400] ;  /* 0x0004000a0e0c7981 */ /* 0x000162000c1e1900 */
[----:B------:R-:W-:Y:S01]  /*0570*/  IADD3 R21, P1, PT, R11, UR8, RZ ;  /* 0x000000080b157c10 */ /* 0x000fe2000ff3e0ff */
[----:B------:R-:W-:Y:S01]  /*0580*/  BSSY.RECONVERGENT B2, `(.L_x_954) ;  /* 0x0000012000027945 */ /* 0x000fe20003800200 */
[----:B------:R-:W-:-:S02]  /*0590*/  IMAD.MOV.U32 R16, RZ, RZ, R6 ;  /* 0x000000ffff107224 */ /* 0x000fc400078e0006 */
[----:B------:R-:W-:Y:S01]  /*05a0*/  IMAD.MOV.U32 R17, RZ, RZ, R9 ;  /* 0x000000ffff117224 */ /* 0x000fe200078e0009 */
[----:B------:R-:W-:Y:S01]  /*05b0*/  LEA.HI.X.SX32 R22, R11, UR9, 0x1, P1 ;  /* 0x000000090b167c11 */ /* 0x000fe200088f0eff */
[----:B------:R-:W-:Y:S01]  /*05c0*/  IMAD.MOV.U32 R13, RZ, RZ, R7 ;  /* 0x000000ffff0d7224 */ /* 0x000fe200078e0007 */
        /* <DEDUP_REMOVED lines=13> */
.L_x_955:
[----:B------:R-:W-:Y:S05]  /*06a0*/  BSYNC.RECONVERGENT B2 ;  /* 0x0000000000027941 */ /* 0x000fea0003800200 */
.L_x_954:
[----:B-----5:R-:W-:Y:S01]  /*06b0*/  ISETP.GE.AND P0, PT, R13, R26, PT ;  /* 0x0000001a0d00720c */ /* 0x020fe20003f06270 */
[----:B------:R-:W-:Y:S01]  /*06c0*/  BSSY.RECONVERGENT B2, `(.L_x_956) ;  /* 0x0000012000027945 */ /* 0x000fe20003800200 */
[C---:B------:R-:W-:Y:S01]  /*06d0*/  IADD3 R15, P1, PT, R19.reuse, UR8, RZ ;  /* 0x00000008130f7c10 */ /* 0x040fe2000ff3e0ff */
[----:B------:R-:W-:Y:S02]  /*06e0*/  IMAD.MOV.U32 R6, RZ, RZ, R16 ;  /* 0x000000ffff067224 */ /* 0x000fe400078e0010 */
[----:B------:R-:W-:Y:S01]  /*06f0*/  IMAD.MOV.U32 R9, RZ, RZ, R17 ;  /* 0x000000ffff097224 */ /* 0x000fe200078e0011 */
[----:B------:R-:W-:Y:S01]  /*0700*/  LEA.HI.X.SX32 R14, R19, UR9, 0x1, P1 ;  /* 0x00000009130e7c11 */ /* 0x000fe200088f0eff */
        /* <DEDUP_REMOVED lines=13> */
.L_x_957:
[----:B------:R-:W-:Y:S05]  /*07e0*/  BSYNC.RECONVERGENT B2 ;  /* 0x0000000000027941 */ /* 0x000fea0003800200 */
.L_x_956:
[----:B------:R-:W-:Y:S01]  /*07f0*/  ISETP.GE.AND P0, PT, R7, R10, PT ;  /* 0x0000000a0700720c */ /* 0x000fe20003f06270 */
[----:B------:R-:W-:Y:S01]  /*0800*/  BSSY.RECONVERGENT B2, `(.L_x_958) ;  /* 0x0000013000027945 */ /* 0x000fe20003800200 */
[----:B------:R-:W-:Y:S01]  /*0810*/  IADD3 R17, P1, PT, R18, UR8, RZ ;  /* 0x0000000812117c10 */ /* 0x000fe2000ff3e0ff */
[----:B------:R-:W-:Y:S01]  /*0820*/  IMAD.MOV.U32 R14, RZ, RZ, R6 ;  /* 0x000000ffff0e7224 */ /* 0x000fe200078e0006 */
[----:B------:R-:W-:Y:S01]  /*0830*/  IADD3 R21, P2, PT, R20, UR8, RZ ;  /* 0x0000000814157c10 */ /* 0x000fe2000ff5e0ff */
        /* <DEDUP_REMOVED lines=15> */
.L_x_959:
[----:B------:R-:W-:Y:S05]  /*0930*/  BSYNC.RECONVERGENT B2 ;  /* 0x0000000000027941 */ /* 0x000fea0003800200 */
.L_x_958:
[----:B------:R-:W-:Y:S01]  /*0940*/  ISETP.GE.AND P0, PT, R13, R12, PT ;  /* 0x0000000c0d00720c */ /* 0x000fe20003f06270 */
[----:B------:R-:W-:Y:S01]  /*0950*/  BSSY.RECONVERGENT B2, `(.L_x_960) ;  /* 0x0000011000027945 */ /* 0x000fe20003800200 */
[----:B------:R-:W-:Y:S01]  /*0960*/  LEA.HI.X.SX32 R10, R20, UR9, 0x1, P2 ;  /* 0x00000009140a7c11 */ /* 0x000fe200090f0eff */
        /* <DEDUP_REMOVED lines=15> */
.L_x_961:
[----:B------:R-:W-:Y:S05]  /*0a60*/  BSYNC.RECONVERGENT B2 ;  /* 0x0000000000027941 */ /* 0x000fea0003800200 */
.L_x_960:
[----:B------:R-:W-:Y:S02]  /*0a70*/  VIADD R8, R8, 0x400 ;  /* 0x0000040008087836 */ /* 0x000fe40000000000 */
[----:B------:R-:W-:Y:S02]  /*0a80*/  VIADD R19, R19, 0x400 ;  /* 0x0000040013137836 */ /* 0x000fe40000000000 */
[----:B------:R-:W-:Y:S01]  /*0a90*/  VIADD R18, R18, 0x400 ;  /* 0x0000040012127836 */ /* 0x000fe20000000000 */
[----:B------:R-:W-:Y:S01]  /*0aa0*/  ISETP.GE.AND P0, PT, R8, R3, PT ;  /* 0x000000030800720c */ /* 0x000fe20003f06270 */
[----:B------:R-:W-:Y:S02]  /*0ab0*/  VIADD R20, R20, 0x400 ;  /* 0x0000040014147836 */ /* 0x000fe40000000000 */
[----:B------:R-:W-:-:S10]  /*0ac0*/  VIADD R11, R11, 0x400 ;  /* 0x000004000b0b7836 */ /* 0x000fd40000000000 */
[----:B------:R-:W-:Y:S05]  /*0ad0*/  @!P0 BRA `(.L_x_962) ;  /* 0xfffffff800908947 */ /* 0x000fea000383ffff */
.L_x_948:
[----:B------:R-:W-:Y:S05]  /*0ae0*/  BSYNC.RECONVERGENT B1 ;  /* 0x0000000000017941 */ /* 0x000fea0003800200 */
.L_x_947:
[----:B------:R-:W-:-:S13]  /*0af0*/  ISETP.GE.AND P0, PT, R3, 0x100, PT ;  /* 0x000001000300780c */ /* 0x000fda0003f06270 */
[----:B------:R-:W-:Y:S05]  /*0b00*/  @!P0 BRA `(.L_x_963) ;  /* 0x00000010003c8947 */ /* 0x000fea0003800000 */
[----:B------:R-:W1:Y:S01]  /*0b10*/  S2R R13, SR_LANEID ;  /* 0x00000000000d7919 */ /* 0x000e620000000000 */
[----:B------:R-:W-:Y:S01]  /*0b20*/  BSSY.RECONVERGENT B1, `(.L_x_964) ;  /* 0x0000015000017945 */ /* 0x000fe20003800200 */
[----:B0-----:R-:W-:Y:S01]  /*0b30*/  IMAD.MOV.U32 R5, RZ, RZ, R6 ;  /* 0x000000ffff057224 */ /* 0x001fe200078e0006 */
[----:B-----5:R-:W0:Y:S01]  /*0b40*/  SHFL.DOWN PT, R4, R7, 0x1, 0x1f ;  /* 0x08201f0007047f89 */ /* 0x020e2200000e0000 */
        /* <DEDUP_REMOVED lines=18> */
.L_x_965:
[----:B------:R-:W-:Y:S05]  /*0c70*/  BSYNC.RECONVERGENT B1 ;  /* 0x0000000000017941 */ /* 0x000fea0003800200 */
.L_x_964:
        /* <DEDUP_REMOVED lines=21> */
.L_x_967:
[----:B------:R-:W-:Y:S05]  /*0dd0*/  BSYNC.RECONVERGENT B1 ;  /* 0x0000000000017941 */ /* 0x000fea0003800200 */
.L_x_966:
        /* <DEDUP_REMOVED lines=21> */
.L_x_969:
[----:B------:R-:W-:Y:S05]  /*0f30*/  BSYNC.RECONVERGENT B1 ;  /* 0x0000000000017941 */ /* 0x000fea0003800200 */
.L_x_968:
        /* <DEDUP_REMOVED lines=21> */
.L_x_971:
[----:B------:R-:W-:Y:S05]  /*1090*/  BSYNC.RECONVERGENT B1 ;  /* 0x0000000000017941 */ /* 0x000fea0003800200 */
.L_x_970:
        /* <DEDUP_REMOVED lines=22> */
.L_x_973:
[----:B------:R-:W-:Y:S05]  /*1200*/  BSYNC.RECONVERGENT B1 ;  /* 0x0000000000017941 */ /* 0x000fea0003800200 */
.L_x_972:
        /* <DEDUP_REMOVED lines=12> */
.L_x_975:
[----:B------:R-:W-:Y:S05]  /*12d0*/  BSYNC.RECONVERGENT B1 ;  /* 0x0000000000017941 */ /* 0x000fea0003800200 */
.L_x_974:
        /* <DEDUP_REMOVED lines=31> */
.L_x_978:
[----:B------:R-:W-:Y:S05]  /*14d0*/  BSYNC.RECONVERGENT B1 ;  /* 0x0000000000017941 */ /* 0x000fea0003800200 */
.L_x_977:
        /* <DEDUP_REMOVED lines=18> */
.L_x_980:
[----:B------:R-:W-:Y:S05]  /*1600*/  BSYNC.RECONVERGENT B1 ;  /* 0x0000000000017941 */ /* 0x000fea0003800200 */
.L_x_979:
        /* <DEDUP_REMOVED lines=18> */
.L_x_982:
[----:B------:R-:W-:Y:S05]  /*1730*/  BSYNC.RECONVERGENT B1 ;  /* 0x0000000000017941 */ /* 0x000fea0003800200 */
.L_x_981:
        /* <DEDUP_REMOVED lines=18> */
.L_x_984:
[----:B------:R-:W-:Y:S05]  /*1860*/  BSYNC.RECONVERGENT B1 ;  /* 0x0000000000017941 */ /* 0x000fea0003800200 */
.L_x_983:
        /* <DEDUP_REMOVED lines=18> */
.L_x_986:
[----:B------:R-:W-:Y:S05]  /*1990*/  BSYNC.RECONVERGENT B1 ;  /* 0x0000000000017941 */ /* 0x000fea0003800200 */
.L_x_985:
        /* <DEDUP_REMOVED lines=18> */
.L_x_988:
[----:B------:R-:W-:Y:S05]  /*1ac0*/  BSYNC.RECONVERGENT B1 ;  /* 0x0000000000017941 */ /* 0x000fea0003800200 */
.L_x_987:
        /* <DEDUP_REMOVED lines=19> */
.L_x_963:
[----:B0-----:R-:W-:Y:S01]  /*1c00*/  LOP3.LUT R4, R2, 0x3e0, RZ, 0xc0, !PT ;  /* 0x000003e002047812 */ /* 0x001fe200078ec0ff */
[----:B------:R-:W-:Y:S01]  /*1c10*/  BSSY.RECONVERGENT B1, `(.L_x_989) ;  /* 0x000001b000017945 */ /* 0x000fe20003800200 */
[----:B-----5:R-:W-:Y:S02]  /*1c20*/  IMAD.MOV.U32 R5, RZ, RZ, R7 ;  /* 0x000000ffff057224 */ /* 0x020fe400078e0007 */
[----:B------:R-:W-:Y:S02]  /*1c30*/  IMAD.MOV.U32 R13, RZ, RZ, R6 ;  /* 0x000000ffff0d7224 */ /* 0x000fe400078e0006 */
[----:B------:R-:W-:Y:S01]  /*1c40*/  VIADD R8, R4, 0x20 ;  /* 0x0000002004087836 */ /* 0x000fe20000000000 */
[----:B------:R-:W-:Y:S01]  /*1c50*/  LOP3.LUT R4, RZ, R4, RZ, 0x33, !PT ;  /* 0x00000004ff047212 */ /* 0x000fe200078e33ff */
[----:B------:R-:W-:-:S03]  /*1c60*/  IMAD.MOV.U32 R15, RZ, RZ, R9 ;  /* 0x000000ffff0f7224 */ /* 0x000fc600078e0009 */
[----:B------:R-:W-:Y:S01]  /*1c70*/  ISETP.GT.AND P0, PT, R8, R3, PT ;  /* 0x000000030800720c */ /* 0x000fe20003f04270 */
[----:B------:R-:W-:-:S05]  /*1c80*/  IMAD.IADD R4, R3, 0x1, R4 ;  /* 0x0000000103047824 */ /* 0x000fca00078e0204 */
        /* <DEDUP_REMOVED lines=19> */
.L_x_990:
[----:B------:R-:W-:Y:S05]  /*1dc0*/  BSYNC.RECONVERGENT B1 ;  /* 0x0000000000017941 */ /* 0x000fea0003800200 */
.L_x_989:
        /* <DEDUP_REMOVED lines=22> */
.L_x_992:
[----:B------:R-:W-:Y:S05]  /*1f30*/  BSYNC.RECONVERGENT B1 ;  /* 0x0000000000017941 */ /* 0x000fea0003800200 */
.L_x_991:
        /* <DEDUP_REMOVED lines=22> */
.L_x_994:
[----:B------:R-:W-:Y:S05]  /*20a0*/  BSYNC.RECONVERGENT B1 ;  /* 0x0000000000017941 */ /* 0x000fea0003800200 */
.L_x_993:
        /* <DEDUP_REMOVED lines=22> */
.L_x_996:
[----:B------:R-:W-:Y:S05]  /*2210*/  BSYNC.RECONVERGENT B1 ;  /* 0x0000000000017941 */ /* 0x000fea0003800200 */
.L_x_995:
        /* <DEDUP_REMOVED lines=23> */
.L_x_998:
[----:B------:R-:W-:Y:S05]  /*2390*/  BSYNC.RECONVERGENT B1 ;  /* 0x0000000000017941 */ /* 0x000fea0003800200 */
.L_x_997:
        /* <DEDUP_REMOVED lines=12> */
.L_x_1000:
[----:B------:R-:W-:Y:S05]  /*2460*/  BSYNC.RECONVERGENT B1 ;  /* 0x0000000000017941 */ /* 0x000fea0003800200 */
.L_x_999:
[----:B------:R-:W-:Y:S01]  /*2470*/  BAR.SYNC.DEFER_BLOCKING 0x0 ;  /* 0x0000000000007b1d */ /* 0x000fe20000010000 */
[----:B------:R-:W-:-:S13]  /*2480*/  ISETP.NE.AND P2, PT, R2, RZ, PT ;  /* 0x000000ff0200720c */ /* 0x000fda0003f45270 */
[----:B------:R-:W-:Y:S05]  /*2490*/  @P2 BRA `(.L_x_976) ;  /* 0x0000003000d42947 */ /* 0x000fea0003800000 */
[C---:B------:R-:W-:Y:S01]  /*24a0*/  ISETP.GE.AND P0, PT, R3.reuse, 0x21, PT ;  /* 0x000000210300780c */ /* 0x040fe20003f06270 */
[----:B------:R-:W-:Y:S01]  /*24b0*/  IMAD.MOV.U32 R2, RZ, RZ, R6 ;  /* 0x000000ffff027224 */ /* 0x000fe200078e0006 */
[C---:B------:R-:W-:Y:S01]  /*24c0*/  ISETP.GE.AND P5, PT, R3.reuse, 0x41, PT ;  /* 0x000000410300780c */ /* 0x040fe20003fa6270 */
[----:B0-----:R-:W-:Y:S01]  /*24d0*/  IMAD.MOV.U32 R9, RZ, RZ, R5 ;  /* 0x000000ffff097224 */ /* 0x001fe200078e0005 */
        /* <DEDUP_REMOVED lines=26> */
.L_x_1002:
[----:B------:R-:W-:Y:S05]  /*2680*/  BSYNC.RECONVERGENT B1 ;  /* 0x0000000000017941 */ /* 0x000fea0003800200 */
.L_x_1001:
        /* <DEDUP_REMOVED lines=26> */
.L_x_1004:
[----:B------:R-:W-:Y:S05]  /*2830*/  BSYNC.RECONVERGENT B1 ;  /* 0x0000000000017941 */ /* 0x000fea0003800200 */
.L_x_1003:
        /* <DEDUP_REMOVED lines=29> */
.L_x_1006:
[----:B------:R-:W-:Y:S05]  /*2a10*/  BSYNC.RECONVERGENT B1 ;  /* 0x0000000000017941 */ /* 0x000fea0003800200 */
.L_x_1005:
        /* <DEDUP_REMOVED lines=26> */
.L_x_1008:
[----:B------:R-:W-:Y:S05]  /*2bc0*/  BSYNC.RECONVERGENT B1 ;  /* 0x0000000000017941 */ /* 0x000fea0003800200 */
.L_x_1007:
        /* <DEDUP_REMOVED lines=26> */
.L_x_1010:
[----:B------:R-:W-:Y:S05]  /*2d70*/  BSYNC.RECONVERGENT B1 ;  /* 0x0000000000017941 */ /* 0x000fea0003800200 */
.L_x_1009:
        /* <DEDUP_REMOVED lines=26> */
.L_x_1012:
[----:B------:R-:W-:Y:S05]  /*2f20*/  BSYNC.RECONVERGENT B1 ;  /* 0x0000000000017941 */ /* 0x000fea0003800200 */
.L_x_1011:
[----:B------:R-:W-:Y:S02]  /*2f30*/  IMAD.MOV.U32 R6, RZ, RZ, R3 ;  /* 0x000000ffff067224 */ /* 0x000fe400078e0003 */
[----:B------:R-:W-:Y:S02]  /*2f40*/  IMAD.MOV.U32 R5, RZ, RZ, R7 ;  /* 0x000000ffff057224 */ /* 0x000fe400078e0007 */
[----:B------:R-:W-:Y:S01]  /*2f50*/  IMAD.MOV.U32 R4, RZ, RZ, R8 ;  /* 0x000000ffff047224 */ /* 0x000fe200078e0008 */
[----:B------:R-:W-:Y:S06]  /*2f60*/  @!P6 BRA `(.L_x_976) ;  /* 0x000000280020e947 */ /* 0x000fec0003800000 */
        /* <DEDUP_REMOVED lines=23> */
.L_x_944:
[----:B------:R-:W0:Y:S01]  /*30e0*/  S2R R2, SR_TID.X ;  /* 0x0000000000027919 */ /* 0x000e220000002100 */
[----:B------:R-:W1:Y:S01]  /*30f0*/  LDCU.128 UR12, c[0x0][0x380] ;  /* 0x00007000ff0c77ac */ /* 0x000e620008000c00 */
[----:B------:R-:W-:Y:S02]  /*3100*/  SHF.R.S32.HI R13, RZ, 0x1f, R11 ;  /* 0x0000001fff0d7819 */ /* 0x000fe4000001140b */
[----:B0-----:R-:W-:-:S04]  /*3110*/  IADD3 R3, P0, PT, R11, R2, RZ ;  /* 0x000000020b037210 */ /* 0x001fc80007f1e0ff */
[----:B-1----:R-:W-:Y:S01]  /*3120*/  LEA R4, P1, R3, UR12, 0x2 ;  /* 0x0000000c03047c11 */ /* 0x002fe2000f8210ff */
[----:B------:R-:W-:-:S05]  /*3130*/  IMAD.X R6, RZ, RZ, R13, P0 ;  /* 0x000000ffff067224 */ /* 0x000fca00000e060d */
[----:B------:R-:W-:-:S05]  /*3140*/  LEA.HI.X R5, R3, UR13, R6, 0x2, P1 ;  /* 0x0000000d03057c11 */ /* 0x000fca00088f1406 */
[----:B------:R-:W2:Y:S04]  /*3150*/  LDG.E R3, desc[UR10][R4.64] ;  /* 0x0000000a04037981 */ /* 0x000ea8000c1e1900 */
[----:B------:R-:W2:Y:S04]  /*3160*/  LDG.E R6, desc[UR10][R4.64+0x400] ;  /* 0x0004000a04067981 */ /* 0x000ea8000c1e1900 */
[----:B------:R-:W3:Y:S04]  /*3170*/  LDG.E R7, desc[UR10][R4.64+0x800] ;  /* 0x0008000a04077981 */ /* 0x000ee8000c1e1900 */
[----:B------:R-:W4:Y:S04]  /*3180*/  LDG.E R8, desc[UR10][R4.64+0xc00] ;  /* 0x000c000a04087981 */ /* 0x000f28000c1e1900 */
[----:B------:R0:W5:Y:S01]  /*3190*/  LDG.E R9, desc[UR10][R4.64+0x1000] ;  /* 0x0010000a04097981 */ /* 0x000162000c1e1900 */
[----:B------:R-:W-:Y:S01]  /*31a0*/  VIADD R15, R2, 0x200 ;  /* 0x00000200020f7836 */ /* 0x000fe20000000000 */
[----:B------:R-:W-:Y:S01]  /*31b0*/  IADD3 R11, P3, PT, R11, UR14, RZ ;  /* 0x0000000e0b0b7c10 */ /* 0x000fe2000ff7e0ff */
[----:B------:R-:W-:Y:S03]  /*31c0*/  BSSY.RECONVERGENT B1, `(.L_x_1013) ;  /* 0x000001f000017945 */ /* 0x000fe60003800200 */
[----:B------:R-:W-:-:S02]  /*31d0*/  IADD3.X R13, PT, PT, R13, UR15, RZ, P3, !PT ;  /* 0x0000000f0d0d7c10 */ /* 0x000fc40009ffe4ff */
[----:B0-----:R-:W-:Y:S02]  /*31e0*/  LOP3.LUT R4, R2, 0x400, RZ, 0xfc, !PT ;  /* 0x0000040002047812 */ /* 0x001fe400078efcff */
[----:B--2---:R-:W-:Y:S02]  /*31f0*/  VIMNMX R12, PT, PT, R3, R6, PT ;  /* 0x00000006030c7248 */ /* 0x004fe40003fe0100 */
[----:B------:R-:W-:Y:S01]  /*3200*/  ISETP.GE.AND P0, PT, R6, R3, PT ;  /* 0x000000030600720c */ /* 0x000fe20003f06270 */
[----:B------:R-:W-:Y:S01]  /*3210*/  VIADD R3, R2, 0x100 ;  /* 0x0000010002037836 */ /* 0x000fe20000000000 */
[CC--:B---3--:R-:W-:Y:S02]  /*3220*/  ISETP.GE.AND P1, PT, R7.reuse, R12.reuse, PT ;  /* 0x0000000c0700720c */ /* 0x0c8fe40003f26270 */
[----:B------:R-:W-:-:S04]  /*3230*/  VIMNMX R7, PT, PT, R7, R12, PT ;  /* 0x0000000c07077248 */ /* 0x000fc80003fe0100 */
[CC--:B----4-:R-:W-:Y:S02]  /*3240*/  ISETP.GE.AND P2, PT, R8.reuse, R7.reuse, PT ;  /* 0x000000070800720c */ /* 0x0d0fe40003f46270 */
[----:B------:R-:W-:-:S05]  /*3250*/  VIMNMX R8, PT, PT, R8, R7, PT ;  /* 0x0000000708087248 */ /* 0x000fca0003fe0100 */
[----:B------:R-:W-:Y:S01]  /*3260*/  @P1 SEL R15, R3, R2, !P0 ;  /* 0x00000002030f1207 */ /* 0x000fe20004000000 */
[----:B------:R-:W-:Y:S01]  /*3270*/  IMAD.MOV.U32 R3, RZ, RZ, R8 ;  /* 0x000000ffff037224 */ /* 0x000fe200078e0008 */
[----:B-----5:R-:W-:Y:S02]  /*3280*/  ISETP.GE.AND P0, PT, R8, R9, PT ;  /* 0x000000090800720c */ /* 0x020fe40003f06270 */
[-C--:B------:R-:W-:Y:S02]  /*3290*/  IADD3 R12, P1, PT, R4, R11.reuse, RZ ;  /* 0x0000000b040c7210 */ /* 0x080fe40007f3e0ff */
[----:B------:R-:W-:Y:S01]  /*32a0*/  @!P2 VIADD R15, R2, 0x300 ;  /* 0x00000300020fa836 */ /* 0x000fe20000000000 */
[----:B------:R-:W-:Y:S02]  /*32b0*/  ISETP.LE.AND P2, PT, R10, UR6, PT ;  /* 0x000000060a007c0c */ /* 0x000fe4000bf43270 */
[----:B------:R-:W-:Y:S02]  /*32c0*/  IMAD.X R14, RZ, RZ, R13, P1 ;  /* 0x000000ffff0e7224 */ /* 0x000fe400008e060d */
[----:B------:R-:W-:-:S05]  /*32d0*/  IADD3 R5, P3, PT, R15, R11, RZ ;  /* 0x0000000b0f057210 */ /* 0x000fca0007f7e0ff */
[----:B------:R-:W-:Y:S02]  /*32e0*/  IMAD.X R11, RZ, RZ, R13, P3 ;  /* 0x000000ffff0b7224 */ /* 0x000fe400018e060d */
        /* <DEDUP_REMOVED lines=12> */
.L_x_1014:
[----:B------:R-:W-:Y:S05]  /*33b0*/  BSYNC.RECONVERGENT B1 ;  /* 0x0000000000017941 */ /* 0x000fea0003800200 */
.L_x_1013:
        /* <DEDUP_REMOVED lines=12> */
[----:B------:R-:W-:-:S05]  /*3480*/  IMAD.MOV.U32 R9, RZ, RZ, 0x500 ;  /* 0x00000500ff097424 */ /* 0x000fca00078e00ff */
[----:B------:R-:W2:Y:S01]  /*3490*/  ATOMG.E.ADD.STRONG.GPU PT, R8, desc[UR10][R4.64], R9 ;  /* 0x80000009040879a8 */ /* 0x000ea200081ef10a */
[----:B------:R-:W0:Y:S01]  /*34a0*/  S2UR UR5, SR_CgaCtaId ;  /* 0x00000000000579c3 */ /* 0x000e220000008800 */
[----:B------:R-:W-:Y:S02]  /*34b0*/  UMOV UR4, 0x400 ;  /* 0x0000040000047882 */ /* 0x000fe40000000000 */
[----:B0-----:R-:W-:Y:S01]  /*34c0*/  ULEA UR4, UR5, UR4, 0x18 ;  /* 0x0000000405047291 */ /* 0x001fe2000f8ec0ff */
[----:B--2---:R-:W-:-:S08]  /*34d0*/  VIADD R8, R8, UR6 ;  /* 0x0000000608087c36 */ /* 0x004fd00008000000 */
[----:B------:R0:W-:Y:S03]  /*34e0*/  STS [UR4+0x98], R8 ;  /* 0x00009808ff007988 */ /* 0x0001e60008000804 */
.L_x_1017:
[----:B------:R-:W-:Y:S05]  /*34f0*/  BSYNC.RECONVERGENT B1 ;  /* 0x0000000000017941 */ /* 0x000fea0003800200 */
.L_x_1016:
[----:B------:R-:W1:Y:S08]  /*3500*/  S2UR UR5, SR_CgaCtaId ;  /* 0x00000000000579c3 */ /* 0x000e700000008800 */
[----:B------:R-:W-:Y:S06]  /*3510*/  BAR.SYNC.DEFER_BLOCKING 0x0 ;  /* 0x0000000000007b1d */ /* 0x000fec0000010000 */
[----:B------:R-:W-:Y:S01]  /*3520*/  UMOV UR4, 0x400 ;  /* 0x0000040000047882 */ /* 0x000fe20000000000 */
[----:B------:R-:W2:Y:S01]  /*3530*/  LDCU UR7, c[0x0][0x398] ;  /* 0x00007300ff0777ac */ /* 0x000ea20008000800 */
[----:B------:R-:W3:Y:S01]  /*3540*/  LDCU.128 UR12, c[0x0][0x380] ;  /* 0x00007000ff0c77ac */ /* 0x000ee20008000c00 */
[----:B-1----:R-:W-:-:S06]  /*3550*/  ULEA UR4, UR5, UR4, 0x18 ;  /* 0x0000000405047291 */ /* 0x002fcc000f8ec0ff */
[----:B0-----:R-:W-:-:S05]  /*3560*/  IMAD.U32 R8, RZ, RZ, UR4 ;  /* 0x00000004ff087e24 */ /* 0x001fca000f8e00ff */
[----:B------:R-:W0:Y:S02]  /*3570*/  LDS R11, [R8+0x98] ;  /* 0x00009800080b7984 */ /* 0x000e240000000800 */
[----:B0-----:R-:W-:-:S05]  /*3580*/  VIADD R9, R11, 0x500 ;  /* 0x000005000b097836 */ /* 0x001fca0000000000 */
[----:B------:R-:W-:-:S13]  /*3590*/  ISETP.GT.AND P0, PT, R9, R10, PT ;  /* 0x0000000a0900720c */ /* 0x000fda0003f04270 */
[----:B--23--:R-:W-:Y:S05]  /*35a0*/  @P0 BRA `(.L_x_1018) ;  /* 0x0000000800080947 */ /* 0x00cfea0003800000 */
[----:B------:R-:W-:Y:S01]  /*35b0*/  BSSY.RECONVERGENT B1, `(.L_x_1018) ;  /* 0x0000081000017945 */ /* 0x000fe20003800200 */
.L_x_1031:
[----:B------:R-:W-:-:S04]  /*35c0*/  IADD3 R13, P0, PT, R2, R11, RZ ;  /* 0x0000000b020d7210 */ /* 0x000fc80007f1e0ff */
[----:B------:R-:W-:Y:S02]  /*35d0*/  LEA.HI.X.SX32 R12, R11, RZ, 0x1, P0 ;  /* 0x000000ff0b0c7211 */ /* 0x000fe400000f0eff */
[----:B------:R-:W-:-:S04]  /*35e0*/  LEA R14, P0, R13, UR12, 0x2 ;  /* 0x0000000c0d0e7c11 */ /* 0x000fc8000f8010ff */
[----:B------:R-:W-:-:S05]  /*35f0*/  LEA.HI.X R15, R13, UR13, R12, 0x2, P0 ;  /* 0x0000000d0d0f7c11 */ /* 0x000fca00080f140c */
[----:B------:R-:W2:Y:S04]  /*3600*/  LDG.E R20, desc[UR10][R14.64] ;  /* 0x0000000a0e147981 */ /* 0x000ea8000c1e1900 */
[----:B------:R0:W5:Y:S04]  /*3610*/  LDG.E R21, desc[UR10][R14.64+0x400] ;  /* 0x0004000a0e157981 */ /* 0x000168000c1e1900 */
[----:B------:R0:W5:Y:S04]  /*3620*/  LDG.E R11, desc[UR10][R14.64+0x800] ;  /* 0x0008000a0e0b7981 */ /* 0x000168000c1e1900 */
[----:B------:R0:W5:Y:S04]  /*3630*/  LDG.E R9, desc[UR10][R14.64+0xc00] ;  /* 0x000c000a0e097981 */ /* 0x000168000c1e1900 */
[----:B------:R0:W5:Y:S01]  /*3640*/  LDG.E R10, desc[UR10][R14.64+0x1000] ;  /* 0x0010000a0e0a7981 */ /* 0x000162000c1e1900 */
[----:B------:R-:W-:Y:S01]  /*3650*/  IADD3 R13, P1, PT, R13, UR14, RZ ;  /* 0x0000000e0d0d7c10 */ /* 0x000fe2000ff3e0ff */
[----:B------:R-:W-:Y:S01]  /*3660*/  BSSY.RECONVERGENT B2, `(.L_x_1019) ;  /* 0x0000012000027945 */ /* 0x000fe20003800200 */
[----:B------:R-:W-:-:S02]  /*3670*/  IMAD.MOV.U32 R16, RZ, RZ, R3 ;  /* 0x000000ffff107224 */ /* 0x000fc400078e0003 */
[----:B------:R-:W-:Y:S01]  /*3680*/  IMAD.MOV.U32 R18, RZ, RZ, R6 ;  /* 0x000000ffff127224 */ /* 0x000fe200078e0006 */
[----:B------:R-:W-:Y:S01]  /*3690*/  IADD3.X R12, PT, PT, R12, UR15, RZ, P1, !PT ;  /* 0x0000000f0c0c7c10 */ /* 0x000fe20008ffe4ff */
        /* <DEDUP_REMOVED lines=14> */
.L_x_1020:
[----:B------:R-:W-:Y:S05]  /*3780*/  BSYNC.RECONVERGENT B2 ;  /* 0x0000000000027941 */ /* 0x000fea0003800200 */
.L_x_1019:
        /* <DEDUP_REMOVED lines=19> */
.L_x_1022:
[----:B------:R-:W-:Y:S05]  /*38c0*/  BSYNC.RECONVERGENT B2 ;  /* 0x0000000000027941 */ /* 0x000fea0003800200 */
.L_x_1021:
        /* <DEDUP_REMOVED lines=19> */
.L_x_1024:
[----:B------:R-:W-:Y:S05]  /*3a00*/  BSYNC.RECONVERGENT B2 ;  /* 0x0000000000027941 */ /* 0x000fea0003800200 */
.L_x_1023:
        /* <DEDUP_REMOVED lines=19> */
.L_x_1026:
[----:B------:R-:W-:Y:S05]  /*3b40*/  BSYNC.RECONVERGENT B2 ;  /* 0x0000000000027941 */ /* 0x000fea0003800200 */
.L_x_1025:
        /* <DEDUP_REMOVED lines=19> */
.L_x_1028:
[----:B------:R-:W-:Y:S05]  /*3c80*/  BSYNC.RECONVERGENT B2 ;  /* 0x0000000000027941 */ /* 0x000fea0003800200 */
.L_x_1027:
[----:B------:R-:W-:Y:S01]  /*3c90*/  BAR.SYNC.DEFER_BLOCKING 0x0 ;  /* 0x0000000000007b1d */ /* 0x000fe20000010000 */
[----:B------:R-:W-:-:S05]  /*3ca0*/  ISETP.NE.AND P0, PT, R2, RZ, PT ;  /* 0x000000ff0200720c */ /* 0x000fca0003f05270 */
[----:B------:R-:W-:Y:S08]  /*3cb0*/  BSSY.RECONVERGENT B2, `(.L_x_1029) ;  /* 0x000000a000027945 */ /* 0x000ff00003800200 */
[----:B------:R-:W-:Y:S05]  /*3cc0*/  @P0 BRA `(.L_x_1030) ;  /* 0x0000000000200947 */ /* 0x000fea0003800000 */
[----:B------:R-:W-:-:S05]  /*3cd0*/  IMAD.MOV.U32 R11, RZ, RZ, 0x500 ;  /* 0x00000500ff0b7424 */ /* 0x000fca00078e00ff */
[----:B------:R-:W2:Y:S01]  /*3ce0*/  ATOMG.E.ADD.STRONG.GPU PT, R8, desc[UR10][R4.64], R11 ;  /* 0x8000000b040879a8 */ /* 0x000ea200081ef10a */
[----:B------:R-:W0:Y:S01]  /*3cf0*/  S2UR UR5, SR_CgaCtaId ;  /* 0x00000000000579c3 */ /* 0x000e220000008800 */
[----:B------:R-:W-:Y:S02]  /*3d00*/  UMOV UR4, 0x400 ;  /* 0x0000040000047882 */ /* 0x000fe40000000000 */
[----:B0-----:R-:W-:Y:S01]  /*3d10*/  ULEA UR4, UR5, UR4, 0x18 ;  /* 0x0000000405047291 */ /* 0x001fe2000f8ec0ff */
[----:B--2---:R-:W-:-:S05]  /*3d20*/  VIADD R9, R8, UR6 ;  /* 0x0000000608097c36 */ /* 0x004fca0008000000 */
[----:B------:R-:W-:-:S05]  /*3d30*/  IMAD.U32 R8, RZ, RZ, UR4 ;  /* 0x00000004ff087e24 */ /* 0x000fca000f8e00ff */
[----:B------:R0:W-:Y:S02]  /*3d40*/  STS [R8+0x98], R9 ;  /* 0x0000980908007388 */ /* 0x0001e40000000800 */
.L_x_1030:
[----:B------:R-:W-:Y:S05]  /*3d50*/  BSYNC.RECONVERGENT B2 ;  /* 0x0000000000027941 */ /* 0x000fea0003800200 */
.L_x_1029:
[----:B------:R-:W-:Y:S01]  /*3d60*/  BAR.SYNC.DEFER_BLOCKING 0x0 ;  /* 0x0000000000007b1d */ /* 0x000fe20000010000 */
[----:B------:R-:W-:-:S05]  /*3d70*/  IMAD.U32 R10, RZ, RZ, UR7 ;  /* 0x00000007ff0a7e24 */ /* 0x000fca000f8e00ff */
[----:B------:R-:W0:Y:S02]  /*3d80*/  LDS R11, [R8+0x98] ;  /* 0x00009800080b7984 */ /* 0x000e240000000800 */
[----:B0-----:R-:W-:-:S05]  /*3d90*/  VIADD R9, R11, 0x500 ;  /* 0x000005000b097836 */ /* 0x001fca0000000000 */
[----:B------:R-:W-:-:S13]  /*3da0*/  ISETP.GT.AND P0, PT, R9, R10, PT ;  /* 0x0000000a0900720c */ /* 0x000fda0003f04270 */
[----:B------:R-:W-:Y:S05]  /*3db0*/  @!P0 BRA `(.L_x_1031) ;  /* 0xfffffff800008947 */ /* 0x000fea000383ffff */
[----:B------:R-:W-:Y:S05]  /*3dc0*/  BSYNC.RECONVERGENT B1 ;  /* 0x0000000000017941 */ /* 0x000fea0003800200 */
.L_x_1018:
[----:B------:R-:W-:Y:S01]  /*3dd0*/  ISETP.GE.AND P0, PT, R11, R10, PT ;  /* 0x0000000a0b00720c */ /* 0x000fe20003f06270 */
[----:B------:R-:W0:Y:S01]  /*3de0*/  LDCU.64 UR6, c[0x0][0x388] ;  /* 0x00007100ff0677ac */ /* 0x000e220008000a00 */
[----:B------:R-:W-:Y:S01]  /*3df0*/  BSSY.RECONVERGENT B1, `(.L_x_1015) ;  /* 0x0000094000017945 */ /* 0x000fe20003800200 */
[----:B------:R-:W1:Y:S10]  /*3e00*/  LDCU.64 UR4, c[0x0][0x388] ;  /* 0x00007100ff0477ac */ /* 0x000e740008000a00 */
[----:B------:R-:W-:Y:S05]  /*3e10*/  @P0 BRA `(.L_x_1032) ;  /* 0x0000000800440947 */ /* 0x000fea0003800000 */
[----:B------:R-:W-:-:S05]  /*3e20*/  IMAD.IADD R9, R10, 0x1, -R11 ;  /* 0x000000010a097824 */ /* 0x000fca00078e0a0b */
[----:B------:R-:W-:-:S13]  /*3e30*/  ISETP.GE.AND P0, PT, R2, R9, PT ;  /* 0x000000090200720c */ /* 0x000fda0003f06270 */
[----:B------:R-:W-:Y:S05]  /*3e40*/  @P0 BRA `(.L_x_1032) ;  /* 0x0000000800380947 */ /* 0x000fea0003800000 */
[----:B------:R-:W-:Y:S01]  /*3e50*/  LOP3.LUT R4, RZ, R2, RZ, 0x33, !PT ;  /* 0x00000002ff047212 */ /* 0x000fe200078e33ff */
[----:B------:R-:W-:Y:S01]  /*3e60*/  BSSY.RECONVERGENT B2, `(.L_x_1033) ;  /* 0x0000027000027945 */ /* 0x000fe20003800200 */
[----:B------:R-:W-:Y:S02]  /*3e70*/  IMAD.MOV.U32 R8, RZ, RZ, R2 ;  /* 0x000000ffff087224 */ /* 0x000fe400078e0002 */
[----:B------:R-:W-:-:S04]  /*3e80*/  IADD3 R16, PT, PT, -R11, R10, R4 ;  /* 0x0000000a0b107210 */ /* 0x000fc80007ffe104 */
[----:B------:R-:W-:-:S04]  /*3e90*/  LOP3.LUT R4, R16, 0x300, RZ, 0xc0, !PT ;  /* 0x0000030010047812 */ /* 0x000fc800078ec0ff */
[----:B------:R-:W-:-:S13]  /*3ea0*/  ISETP.NE.AND P0, PT, R4, 0x300, PT ;  /* 0x000003000400780c */ /* 0x000fda0003f05270 */
[----:B------:R-:W-:Y:S05]  /*3eb0*/  @!P0 BRA `(.L_x_1034) ;  /* 0x0000000000848947 */ /* 0x000fea0003800000 */
[----:B------:R-:W2:Y:S01]  /*3ec0*/  LDC.64 R4, c[0x0][0x380] ;  /* 0x0000e000ff047b82 */ /* 0x000ea20000000a00 */
[----:B------:R-:W-:Y:S01]  /*3ed0*/  LEA.HI R8, R16, 0x1, RZ, 0x18 ;  /* 0x0000000110087811 */ /* 0x000fe200078fc0ff */
[----:B------:R-:W-:-:S03]  /*3ee0*/  IMAD.IADD R15, R2, 0x1, R11 ;  /* 0x00000001020f7824 */ /* 0x000fc600078e020b */
[----:B------:R-:W-:Y:S01]  /*3ef0*/  LOP3.LUT R10, R8, 0x3, RZ, 0xc0, !PT ;  /* 0x00000003080a7812 */ /* 0x000fe200078ec0ff */
[----:B------:R-:W-:-:S04]  /*3f00*/  IMAD.MOV.U32 R8, RZ, RZ, R2 ;  /* 0x000000ffff087224 */ /* 0x000fc800078e0002 */
[----:B------:R-:W-:-:S07]  /*3f10*/  IMAD.MOV R10, RZ, RZ, -R10 ;  /* 0x000000ffff0a7224 */ /* 0x000fce00078e0a0a */
.L_x_1037:
[----:B--2---:R-:W-:-:S05]  /*3f20*/  IMAD.WIDE R12, R15, 0x4, R4 ;  /* 0x000000040f0c7825 */ /* 0x004fca00078e0204 */
[----:B------:R-:W2:Y:S01]  /*3f30*/  LDG.E R20, desc[UR10][R12.64] ;  /* 0x0000000a0c147981 */ /* 0x000ea2000c1e1900 */
[----:B------:R-:W-:Y:S01]  /*3f40*/  VIADD R10, R10, 0x1 ;  /* 0x000000010a0a7836 */ /* 0x000fe20000000000 */
[C---:B-1----:R-:W-:Y:S01]  /*3f50*/  IADD3 R18, P1, PT, R15.reuse, UR4, RZ ;  /* 0x000000040f127c10 */ /* 0x042fe2000ff3e0ff */
[----:B------:R-:W-:Y:S03]  /*3f60*/  BSSY.RECONVERGENT B3, `(.L_x_1035) ;  /* 0x0000013000037945 */ /* 0x000fe60003800200 */
[----:B------:R-:W-:Y:S02]  /*3f70*/  ISETP.NE.AND P2, PT, R10, RZ, PT ;  /* 0x000000ff0a00720c */ /* 0x000fe40003f45270 */
[----:B------:R-:W-:Y:S02]  /*3f80*/  LEA.HI.X.SX32 R17, R15, UR5, 0x1, P1 ;  /* 0x000000050f117c11 */ /* 0x000fe400088f0eff */
        /* <DEDUP_REMOVED lines=16> */
.L_x_1036:
[----:B0-----:R-:W-:Y:S05]  /*4090*/  BSYNC.RECONVERGENT B3 ;  /* 0x0000000000037941 */ /* 0x001fea0003800200 */
.L_x_1035:
[----:B------:R-:W-:Y:S02]  /*40a0*/  VIADD R8, R8, 0x100 ;  /* 0x0000010008087836 */ /* 0x000fe40000000000 */
[----:B------:R-:W-:Y:S01]  /*40b0*/  VIADD R15, R15, 0x100 ;  /* 0x000001000f0f7836 */ /* 0x000fe20000000000 */
[----:B------:R-:W-:Y:S06]  /*40c0*/  @P2 BRA `(.L_x_1037) ;  /* 0xfffffffc00942947 */ /* 0x000fec000383ffff */
.L_x_1034:
[----:B01----:R-:W-:Y:S05]  /*40d0*/  BSYNC.RECONVERGENT B2 ;  /* 0x0000000000027941 */ /* 0x003fea0003800200 */
.L_x_1033:
        /* <DEDUP_REMOVED lines=9> */
.L_x_1046:
[----:B------:R-:W-:-:S05]  /*4170*/  IMAD.WIDE R14, R11, 0x4, R4 ;  /* 0x000000040b0e7825 */ /* 0x000fca00078e0204 */
[----:B------:R-:W2:Y:S04]  /*4180*/  LDG.E R24, desc[UR10][R14.64+-0x800] ;  /* 0xfff8000a0e187981 */ /* 0x000ea8000c1e1900 */
[----:B------:R0:W5:Y:S04]  /*4190*/  LDG.E R26, desc[UR10][R14.64+-0x400] ;  /* 0xfffc000a0e1a7981 */ /* 0x000168000c1e1900 */
        /* <DEDUP_REMOVED lines=21> */
.L_x_1039:
[----:B------:R-:W-:Y:S05]  /*42f0*/  BSYNC.RECONVERGENT B2 ;  /* 0x0000000000027941 */ /* 0x000fea0003800200 */
.L_x_1038:
        /* <DEDUP_REMOVED lines=19> */
.L_x_1041:
[----:B------:R-:W-:Y:S05]  /*4430*/  BSYNC.RECONVERGENT B2 ;  /* 0x0000000000027941 */ /* 0x000fea0003800200 */
.L_x_1040:
[----:B------:R-:W-:Y:S01]  /*4440*/  ISETP.GE.AND P0, PT, R3, R10, PT ;  /* 0x0000000a0300720c */ /* 0x000fe20003f06270 */
[----:B------:R-:W-:Y:S01]  /*4450*/  BSSY.RECONVERGENT B2, `(.L_x_1042) ;  /* 0x0000013000027945 */ /* 0x000fe20003800200 */
[C---:B------:R-:W-:Y:S01]  /*4460*/  IADD3 R17, P1, PT, R19.reuse, UR6, RZ ;  /* 0x0000000613117c10 */ /* 0x040fe2000ff3e0ff */
        /* <DEDUP_REMOVED lines=17> */
.L_x_1043:
[----:B------:R-:W-:Y:S05]  /*4580*/  BSYNC.RECONVERGENT B2 ;  /* 0x0000000000027941 */ /* 0x000fea0003800200 */
.L_x_1042:
        /* <DEDUP_REMOVED lines=18> */
.L_x_1045:
[----:B------:R-:W-:Y:S05]  /*46b0*/  BSYNC.RECONVERGENT B2 ;  /* 0x0000000000027941 */ /* 0x000fea0003800200 */
.L_x_1044:
[----:B------:R-:W-:Y:S02]  /*46c0*/  VIADD R8, R8, 0x400 ;  /* 0x0000040008087836 */ /* 0x000fe40000000000 */
[----:B------:R-:W-:Y:S02]  /*46d0*/  VIADD R20, R20, 0x400 ;  /* 0x0000040014147836 */ /* 0x000fe40000000000 */
[----:B------:R-:W-:Y:S01]  /*46e0*/  VIADD R19, R19, 0x400 ;  /* 0x0000040013137836 */ /* 0x000fe20000000000 */
[----:B------:R-:W-:Y:S01]  /*46f0*/  ISETP.GE.AND P0, PT, R8, R9, PT ;  /* 0x000000090800720c */ /* 0x000fe20003f06270 */
[----:B------:R-:W-:Y:S02]  /*4700*/  VIADD R18, R18, 0x400 ;  /* 0x0000040012127836 */ /* 0x000fe40000000000 */
[----:B------:R-:W-:-:S10]  /*4710*/  VIADD R11, R11, 0x400 ;  /* 0x000004000b0b7836 */ /* 0x000fd40000000000 */
[----:B------:R-:W-:Y:S05]  /*4720*/  @!P0 BRA `(.L_x_1046) ;  /* 0xfffffff800908947 */ /* 0x000fea000383ffff */
.L_x_1032:
[----:B01----:R-:W-:Y:S05]  /*4730*/  BSYNC.RECONVERGENT B1 ;  /* 0x0000000000017941 */ /* 0x003fea0003800200 */
.L_x_1015:
        /* <DEDUP_REMOVED lines=22> */
.L_x_1048:
[----:B------:R-:W-:Y:S05]  /*48a0*/  BSYNC.RECONVERGENT B1 ;  /* 0x0000000000017941 */ /* 0x000fea0003800200 */
.L_x_1047:
        /* <DEDUP_REMOVED lines=21> */
.L_x_1050:
[----:B------:R-:W-:Y:S05]  /*4a00*/  BSYNC.RECONVERGENT B1 ;  /* 0x0000000000017941 */ /* 0x000fea0003800200 */
.L_x_1049:
        /* <DEDUP_REMOVED lines=21> */
.L_x_1052:
[----:B------:R-:W-:Y:S05]  /*4b60*/  BSYNC.RECONVERGENT B1 ;  /* 0x0000000000017941 */ /* 0x000fea0003800200 */
.L_x_1051:
        /* <DEDUP_REMOVED lines=21> */
.L_x_1054:
[----:B------:R-:W-:Y:S05]  /*4cc0*/  BSYNC.RECONVERGENT B1 ;  /* 0x0000000000017941 */ /* 0x000fea0003800200 */
.L_x_1053:
        /* <DEDUP_REMOVED lines=22> */
.L_x_1056:
[----:B------:R-:W-:Y:S05]  /*4e30*/  BSYNC.RECONVERGENT B1 ;  /* 0x0000000000017941 */ /* 0x000fea0003800200 */
.L_x_1055:
        /* <DEDUP_REMOVED lines=12> */
.L_x_1058:
[----:B------:R-:W-:Y:S05]  /*4f00*/  BSYNC.RECONVERGENT B1 ;  /* 0x0000000000017941 */ /* 0x000fea0003800200 */
.L_x_1057:
[----:B------:R-:W-:Y:S01]  /*4f10*/  BAR.SYNC.DEFER_BLOCKING 0x0 ;  /* 0x0000000000007b1d */ /* 0x000fe20000010000 */
[----:B------:R-:W-:-:S13]  /*4f20*/  ISETP.NE.AND P2, PT, R2, RZ, PT ;  /* 0x000000ff0200720c */ /* 0x000fda0003f45270 */
[----:B------:R-:W-:Y:S05]  /*4f30*/  @P2 BRA `(.L_x_976) ;  /* 0x00000008002c2947 */ /* 0x000fea0003800000 */
[----:B------:R-:W1:Y:S01]  /*4f40*/  S2R R2, SR_CgaCtaId ;  /* 0x0000000000027919 */ /* 0x000e620000008800 */
[----:B------:R-:W-:Y:S01]  /*4f50*/  MOV R7, 0x400 ;  /* 0x0000040000077802 */ /* 0x000fe20000000f00 */
[----:B------:R-:W-:Y:S01]  /*4f60*/  BSSY.RECONVERGENT B1, `(.L_x_1059) ;  /* 0x0000019000017945 */ /* 0x000fe20003800200 */
[----:B------:R-:W-:Y:S02]  /*4f70*/  IMAD.MOV.U32 R12, RZ, RZ, R6 ;  /* 0x000000ffff0c7224 */ /* 0x000fe400078e0006 */
[----:B------:R-:W-:Y:S02]  /*4f80*/  IMAD.MOV.U32 R10, RZ, RZ, R5 ;  /* 0x000000ffff0a7224 */ /* 0x000fe400078e0005 */
[----:B------:R-:W-:Y:S01]  /*4f90*/  IMAD.MOV.U32 R14, RZ, RZ, R4 ;  /* 0x000000ffff0e7224 */ /* 0x000fe200078e0004 */
[----:B-1----:R-:W-:-:S05]  /*4fa0*/  LEA R7, R2, R7, 0x18 ;  /* 0x0000000702077211 */ /* 0x002fca00078ec0ff */
[----:B------:R-:W1:Y:S04]  /*4fb0*/  LDS R13, [R7+0x18] ;  /* 0x00001800070d7984 */ /* 0x000e680000000800 */
[----:B------:R2:W3:Y:S04]  /*4fc0*/  LDS R15, [R7+0x28] ;  /* 0x00002800070f7984 */ /* 0x0004e80000000800 */
[----:B------:R2:W4:Y:S04]  /*4fd0*/  LDS R17, [R7+0x38] ;  /* 0x0000380007117984 */ /* 0x0005280000000800 */
[----:B0-----:R2:W0:Y:S04]  /*4fe0*/  LDS R9, [R7+0x48] ;  /* 0x0000480007097984 */ /* 0x0014280000000800 */
[----:B------:R2:W0:Y:S04]  /*4ff0*/  LDS R8, [R7+0x58] ;  /* 0x0000580007087984 */ /* 0x0004280000000800 */
[----:B------:R2:W0:Y:S04]  /*5000*/  LDS R3, [R7+0x68] ;  /* 0x0000680007037984 */ /* 0x0004280000000800 */
[----:B------:R2:W0:Y:S01]  /*5010*/  LDS R2, [R7+0x78] ;  /* 0x0000780007027984 */ /* 0x0004220000000800 */
[----:B-1----:R-:W-:-:S13]  /*5020*/  ISETP.GE.AND P0, PT, R6, R13, PT ;  /* 0x0000000d0600720c */ /* 0x002fda0003f06270 */
[----:B--234-:R-:W-:Y:S05]  /*5030*/  @!P0 BRA `(.L_x_1060) ;  /* 0x00000000002c8947 */ /* 0x01cfea0003800000 */
[----:B------:R-:W1:Y:S01]  /*5040*/  LDS.64 R10, [R7+0x20] ;  /* 0x00002000070a7984 */ /* 0x000e620000000a00 */
[----:B------:R-:W-:Y:S01]  /*5050*/  ISETP.GE.AND P3, PT, R13, R6, PT ;  /* 0x000000060d00720c */ /* 0x000fe20003f66270 */
[----:B------:R-:W-:-:S12]  /*5060*/  IMAD.MOV.U32 R12, RZ, RZ, R13 ;  /* 0x000000ffff0c7224 */ /* 0x000fd800078e000d */
[CC--:B-1----:R-:W-:Y:S01]  /*5070*/  @P3 ISETP.GE.U32.AND P0, PT, R5.reuse, R10.reuse, PT ;  /* 0x0000000a0500320c */ /* 0x0c2fe20003f06070 */
[----:B------:R-:W-:Y:S01]  /*5080*/  IMAD.MOV.U32 R14, RZ, RZ, R11 ;  /* 0x000000ffff0e7224 */ /* 0x000fe200078e000b */
[CC--:B------:R-:W-:Y:S02]  /*5090*/  @P3 ISETP.LT.U32.AND P1, PT, R5.reuse, R10.reuse, PT ;  /* 0x0000000a0500320c */ /* 0x0c0fe40003f21070 */
[CC--:B------:R-:W-:Y:S02]  /*50a0*/  @P3 ISETP.GE.AND.EX P0, PT, R4.reuse, R11.reuse, PT, P0 ;  /* 0x0000000b0400320c */ /* 0x0c0fe40003f06300 */
[----:B------:R-:W-:Y:S02]  /*50b0*/  @P3 ISETP.LT.AND.EX P1, PT, R4, R11, PT, P1 ;  /* 0x0000000b0400320c */ /* 0x000fe40003f21310 */
[----:B------:R-:W-:Y:S02]  /*50c0*/  @P3 SEL R12, R6, R13, !P0 ;  /* 0x0000000d060c3207 */ /* 0x000fe40004000000 */
[----:B------:R-:W-:-:S02]  /*50d0*/  @P3 SEL R10, R5, R10, P1 ;  /* 0x0000000a050a3207 */ /* 0x000fc40000800000 */
[----:B------:R-:W-:-:S07]  /*50e0*/  @P3 SEL R14, R4, R11, P1 ;  /* 0x0000000b040e3207 */ /* 0x000fce0000800000 */
.L_x_1060:
[----:B------:R-:W-:Y:S05]  /*50f0*/  BSYNC.RECONVERGENT B1 ;  /* 0x0000000000017941 */ /* 0x000fea0003800200 */
.L_x_1059:
[----:B------:R-:W-:Y:S01]  /*5100*/  ISETP.GE.AND P0, PT, R12, R15, PT ;  /* 0x0000000f0c00720c */ /* 0x000fe20003f06270 */
[----:B------:R-:W-:Y:S01]  /*5110*/  BSSY.RECONVERGENT B1, `(.L_x_1061) ;  /* 0x0000010000017945 */ /* 0x000fe20003800200 */
[----:B------:R-:W-:Y:S02]  /*5120*/  IMAD.MOV.U32 R6, RZ, RZ, R12 ;  /* 0x000000ffff067224 */ /* 0x000fe400078e000c */
[----:B------:R-:W-:Y:S02]  /*5130*/  IMAD.MOV.U32 R11, RZ, RZ, R10 ;  /* 0x000000ffff0b7224 */ /* 0x000fe400078e000a */
[----:B------:R-:W-:-:S07]  /*5140*/  IMAD.MOV.U32 R5, RZ, RZ, R14 ;  /* 0x000000ffff057224 */ /* 0x000fce00078e000e */
[----:B------:R-:W-:Y:S05]  /*5150*/  @!P0 BRA `(.L_x_1062) ;  /* 0x00000000002c8947 */ /* 0x000fea0003800000 */
[----:B------:R-:W1:Y:S01]  /*5160*/  LDS.64 R4, [R7+0x30] ;  /* 0x0000300007047984 */ /* 0x000e620000000a00 */
[----:B------:R-:W-:Y:S01]  /*5170*/  ISETP.GE.AND P3, PT, R15, R12, PT ;  /* 0x0000000c0f00720c */ /* 0x000fe20003f66270 */
[----:B------:R-:W-:-:S12]  /*5180*/  IMAD.MOV.U32 R6, RZ, RZ, R15 ;  /* 0x000000ffff067224 */ /* 0x000fd800078e000f */
[CC--:B-1----:R-:W-:Y:S01]  /*5190*/  @P3 ISETP.GE.U32.AND P0, PT, R10.reuse, R4.reuse, PT ;  /* 0x000000040a00320c */ /* 0x0c2fe20003f06070 */
[----:B------:R-:W-:Y:S01]  /*51a0*/  IMAD.MOV.U32 R11, RZ, RZ, R4 ;  /* 0x000000ffff0b7224 */ /* 0x000fe200078e0004 */
[-C--:B------:R-:W-:Y:S02]  /*51b0*/  @P3 ISETP.LT.U32.AND P1, PT, R10, R4.reuse, PT ;  /* 0x000000040a00320c */ /* 0x080fe40003f21070 */
[CC--:B------:R-:W-:Y:S02]  /*51c0*/  @P3 ISETP.GE.AND.EX P0, PT, R14.reuse, R5.reuse, PT, P0 ;  /* 0x000000050e00320c */ /* 0x0c0fe40003f06300 */
[----:B------:R-:W-:Y:S02]  /*51d0*/  @P3 ISETP.LT.AND.EX P1, PT, R14, R5, PT, P1 ;  /* 0x000000050e00320c */ /* 0x000fe40003f21310 */
[----:B------:R-:W-:Y:S02]  /*51e0*/  @P3 SEL R6, R12, R15, !P0 ;  /* 0x0000000f0c063207 */ /* 0x000fe40004000000 */
[----:B------:R-:W-:-:S02]  /*51f0*/  @P3 SEL R11, R10, R4, P1 ;  /* 0x000000040a0b3207 */ /* 0x000fc40000800000 */
[----:B------:R-:W-:-:S07]  /*5200*/  @P3 SEL R5, R14, R5, P1 ;  /* 0x000000050e053207 */ /* 0x000fce0000800000 */
.L_x_1062:
[----:B------:R-:W-:Y:S05]  /*5210*/  BSYNC.RECONVERGENT B1 ;  /* 0x0000000000017941 */ /* 0x000fea0003800200 */
.L_x_1061:
        /* <DEDUP_REMOVED lines=18> */
.L_x_1064:
[----:B------:R-:W-:Y:S05]  /*5340*/  BSYNC.RECONVERGENT B1 ;  /* 0x0000000000017941 */ /* 0x000fea0003800200 */
.L_x_1063:
[----:B0-----:R-:W-:Y:S01]  /*5350*/  ISETP.GE.AND P0, PT, R4, R9, PT ;  /* 0x000000090400720c */ /* 0x001fe20003f06270 */
        /* <DEDUP_REMOVED lines=17> */
.L_x_1066:
[----:B------:R-:W-:Y:S05]  /*5470*/  BSYNC.RECONVERGENT B1 ;  /* 0x0000000000017941 */ /* 0x000fea0003800200 */
.L_x_1065:
        /* <DEDUP_REMOVED lines=18> */
.L_x_1068:
[----:B------:R-:W-:Y:S05]  /*55a0*/  BSYNC.RECONVERGENT B1 ;  /* 0x0000000000017941 */ /* 0x000fea0003800200 */
.L_x_1067:
        /* <DEDUP_REMOVED lines=18> */
.L_x_1070:
[----:B------:R-:W-:Y:S05]  /*56d0*/  BSYNC.RECONVERGENT B1 ;  /* 0x0000000000017941 */ /* 0x000fea0003800200 */
.L_x_1069:
        /* <DEDUP_REMOVED lines=17> */
.L_x_976:
[----:B------:R-:W-:Y:S05]  /*57f0*/  BSYNC.RECONVERGENT B0 ;  /* 0x0000000000007941 */ /* 0x000fea0003800200 */
.L_x_943:
        /* <DEDUP_REMOVED lines=9> */
.L_x_1071:
        /* <DEDUP_REMOVED lines=15> */
.L_x_1901:


//--------------------- .text._ZN6thrust24THRUST_300001_SM_1000_NS8cuda_cub4core6detail13_kernel_agentINS1_8__reduce11ReduceAgentINS0_12zip_iteratorIN4cuda3std3__45tupleIJNS0_10device_ptrIiEENS0_17counting_iteratorIlNS0_11use_defaultESF_SF_EEEEEEEPNSB_IJilEEESJ_iNS1_9__extrema9arg_min_fIilNSA_4lessIiEEEEEEJSI_SK_iSP_EEEvDpT0_ --------------------------
	.section	.text._ZN6thrust24THRUST_300001_SM_1000_NS8cuda_cub4core6detail13_kernel_agentINS1_8__reduce11ReduceAgentINS0_12zip_iteratorIN4cuda3std3__45tupleIJNS0_10device_ptrIiEENS0_17counting_iteratorIlNS0_11use_defaultESF_SF_EEEEEEEPNSB_IJilEEESJ_iNS1_9__extrema9arg_min_fIilNSA_4lessIiEEEEEEJSI_SK_iSP_EEEvDpT0_,"ax",@progbits
	.align	128
        .global         _ZN6thrust24THRUST_300001_SM_1000_NS8cuda_cub4core6detail13_kernel_agentINS1_8__reduce11ReduceAgentINS0_12zip_iteratorIN4cuda3std3__45tupleIJNS0_10device_ptrIiEENS0_17counting_iteratorIlNS0_11use_defaultESF_SF_EEEEEEEPNSB_IJilEEESJ_iNS1_9__extrema9arg_min_fIilNSA_4lessIiEEEEEEJSI_SK_iSP_EEEvDpT0_
        .type           _ZN6thrust24THRUST_300001_SM_1000_NS8cuda_cub4core6detail13_kernel_agentINS1_8__reduce11ReduceAgentINS0_12zip_iteratorIN4cuda3std3__45tupleIJNS0_10device_ptrIiEENS0_17counting_iteratorIlNS0_11use_defaultESF_SF_EEEEEEEPNSB_IJilEEESJ_iNS1_9__extrema9arg_min_fIilNSA_4lessIiEEEEEEJSI_SK_iSP_EEEvDpT0_,@function
        .size           _ZN6thrust24THRUST_300001_SM_1000_NS8cuda_cub4core6detail13_kernel_agentINS1_8__reduce11ReduceAgentINS0_12zip_iteratorIN4cuda3std3__45tupleIJNS0_10device_ptrIiEENS0_17counting_iteratorIlNS0_11use_defaultESF_SF_EEEEEEEPNSB_IJilEEESJ_iNS1_9__extrema9arg_min_fIilNSA_4lessIiEEEEEEJSI_SK_iSP_EEEvDpT0_,(.L_x_1902 - _ZN6thrust24THRUST_300001_SM_1000_NS8cuda_cub4core6detail13_kernel_agentINS1_8__reduce11ReduceAgentINS0_12zip_iteratorIN4cuda3std3__45tupleIJNS0_10device_ptrIiEENS0_17counting_iteratorIlNS0_11use_defaultESF_SF_EEEEEEEPNSB_IJilEEESJ_iNS1_9__extrema9arg_min_fIilNSA_4lessIiEEEEEEJSI_SK_iSP_EEEvDpT0_)
        .other          _ZN6thrust24THRUST_300001_SM_1000_NS8cuda_cub4core6detail13_kernel_agentINS1_8__reduce11ReduceAgentINS0_12zip_iteratorIN4cuda3std3__45tupleIJNS0_10device_ptrIiEENS0_17counting_iteratorIlNS0_11use_defaultESF_SF_EEEEEEEPNSB_IJilEEESJ_iNS1_9__extrema9arg_min_fIilNSA_4lessIiEEEEEEJSI_SK_iSP_EEEvDpT0_,@"STO_CUDA_ENTRY STV_DEFAULT"
_ZN6thrust24THRUST_300001_SM_1000_NS8cuda_cub4core6detail13_kernel_agentINS1_8__reduce11ReduceAgentINS0_12zip_iteratorIN4cuda3std3__45tupleIJNS0_10device_ptrIiEENS0_17counting_iteratorIlNS0_11use_defaultESF_SF_EEEEEEEPNSB_IJilEEESJ_iNS1_9__extrema9arg_min_fIilNSA_4lessIiEEEEEEJSI_SK_iSP_EEEvDpT0_:
.text._ZN6thrust24THRUST_300001_SM_1000_NS8cuda_cub4core6detail13_kernel_agentINS1_8__reduce11ReduceAgentINS0_12zip_iteratorIN4cuda3std3__45tupleIJNS0_10device_ptrIiEENS0_17counting_iteratorIlNS0_11use_defaultESF_SF_EEEEEEEPNSB_IJilEEESJ_iNS1_9__extrema9arg_min_fIilNSA_4lessIiEEEEEEJSI_SK_iSP_EEEvDpT0_:
        /* <DEDUP_REMOVED lines=23> */
.L_x_1075:
[----:B0-----:R-:W-:Y:S05]  /*0170*/  BSYNC.RECONVERGENT B1 ;  /* 0x0000000000017941 */ /* 0x001fea0003800200 */
.L_x_1074:
        /* <DEDUP_REMOVED lines=19> */
.L_x_1082:
        /* <DEDUP_REMOVED lines=23> */
.L_x_1081:
[----:B------:R-:W-:Y:S05]  /*0420*/  BSYNC.RECONVERGENT B3 ;  /* 0x0000000000037941 */ /* 0x000fea0003800200 */
.L_x_1080:
[----:B------:R-:W-:Y:S01]  /*0430*/  IADD3 R12, P0, PT, R12, 0x100, RZ ;  /* 0x000001000c0c7810 */ /* 0x000fe20007f1e0ff */
[----:B------:R-:W-:Y:S02]  /*0440*/  VIADD R11, R11, 0x100 ;  /* 0x000001000b0b7836 */ /* 0x000fe40000000000 */
[----:B------:R-:W-:Y:S02]  /*0450*/  IMAD.X R10, RZ, RZ, R10, P3 ;  /* 0x000000ffff0a7224 */ /* 0x000fe400018e060a */
[----:B------:R-:W-:Y:S01]  /*0460*/  IMAD.X R13, RZ, RZ, R13, P0 ;  /* 0x000000ffff0d7224 */ /* 0x000fe200000e060d */
[----:B------:R-:W-:Y:S07]  /*0470*/  @P2 BRA `(.L_x_1082) ;  /* 0xfffffffc008c2947 */ /* 0x000fee000383ffff */
.L_x_1079:
[----:B------:R-:W-:Y:S05]  /*0480*/  BSYNC.RECONVERGENT B2 ;  /* 0x0000000000027941 */ /* 0x000fea0003800200 */
.L_x_1078:
[----:B------:R-:W-:-:S13]  /*0490*/  ISETP.GE.U32.AND P0, PT, R14, 0x300, PT ;  /* 0x000003000e00780c */ /* 0x000fda0003f06070 */
[----:B------:R-:W-:Y:S05]  /*04a0*/  @!P0 BRA `(.L_x_1077) ;  /* 0x00000004007c8947 */ /* 0x000fea0003800000 */
[----:B------:R-:W0:Y:S01]  /*04b0*/  LDC.64 R8, c[0x0][0x380] ;  /* 0x0000e000ff087b82 */ /* 0x000e220000000a00 */
[----:B------:R-:W-:-:S07]  /*04c0*/  VIADD R10, R11, 0x200 ;  /* 0x000002000b0a7836 */ /* 0x000fce0000000000 */
[----:B------:R-:W1:Y:S02]  /*04d0*/  LDC.64 R6, c[0x0][0x388] ;  /* 0x0000e200ff067b82 */ /* 0x000e640000000a00 */
.L_x_1091:
        /* <DEDUP_REMOVED lines=26> */
.L_x_1084:
[----:B------:R-:W-:Y:S05]  /*0680*/  BSYNC.RECONVERGENT B2 ;  /* 0x0000000000027941 */ /* 0x000fea0003800200 */
.L_x_1083:
        /* <DEDUP_REMOVED lines=20> */
.L_x_1086:
[----:B------:R-:W-:Y:S05]  /*07d0*/  BSYNC.RECONVERGENT B2 ;  /* 0x0000000000027941 */ /* 0x000fea0003800200 */
.L_x_1085:
        /* <DEDUP_REMOVED lines=20> */
.L_x_1088:
[----:B------:R-:W-:Y:S05]  /*0920*/  BSYNC.RECONVERGENT B2 ;  /* 0x0000000000027941 */ /* 0x000fea0003800200 */
.L_x_1087:
        /* <DEDUP_REMOVED lines=18> */
.L_x_1090:
[----:B------:R-:W-:Y:S05]  /*0a50*/  BSYNC.RECONVERGENT B2 ;  /* 0x0000000000027941 */ /* 0x000fea0003800200 */
.L_x_1089:
[C---:B------:R-:W-:Y:S02]  /*0a60*/  VIADD R5, R10.reuse, 0x200 ;  /* 0x000002000a057836 */ /* 0x040fe40000000000 */
[----:B------:R-:W-:-:S03]  /*0a70*/  VIADD R10, R10, 0x400 ;  /* 0x000004000a0a7836 */ /* 0x000fc60000000000 */
[----:B------:R-:W-:-:S13]  /*0a80*/  ISETP.GE.AND P0, PT, R5, UR5, PT ;  /* 0x0000000505007c0c */ /* 0x000fda000bf06270 */
[----:B------:R-:W-:Y:S05]  /*0a90*/  @!P0 BRA `(.L_x_1091) ;  /* 0xfffffff800908947 */ /* 0x000fea000383ffff */
.L_x_1077:
[----:B------:R-:W-:Y:S05]  /*0aa0*/  BSYNC.RECONVERGENT B1 ;  /* 0x0000000000017941 */ /* 0x000fea0003800200 */
.L_x_1076:
        /* <DEDUP_REMOVED lines=25> */
.L_x_1094:
[----:B------:R-:W-:Y:S05]  /*0c40*/  BSYNC.RECONVERGENT B1 ;  /* 0x0000000000017941 */ /* 0x000fea0003800200 */
.L_x_1093:
        /* <DEDUP_REMOVED lines=21> */
.L_x_1096:
[----:B------:R-:W-:Y:S05]  /*0da0*/  BSYNC.RECONVERGENT B1 ;  /* 0x0000000000017941 */ /* 0x000fea0003800200 */
.L_x_1095:
        /* <DEDUP_REMOVED lines=21> */
.L_x_1098:
[----:B------:R-:W-:Y:S05]  /*0f00*/  BSYNC.RECONVERGENT B1 ;  /* 0x0000000000017941 */ /* 0x000fea0003800200 */
.L_x_1097:
        /* <DEDUP_REMOVED lines=21> */
.L_x_1100:
[----:B------:R-:W-:Y:S05]  /*1060*/  BSYNC.RECONVERGENT B1 ;  /* 0x0000000000017941 */ /* 0x000fea0003800200 */
.L_x_1099:
        /* <DEDUP_REMOVED lines=22> */
.L_x_1102:
[----:B------:R-:W-:Y:S05]  /*11d0*/  BSYNC.RECONVERGENT B1 ;  /* 0x0000000000017941 */ /* 0x000fea0003800200 */
.L_x_1101:
        /* <DEDUP_REMOVED lines=12> */
.L_x_1104:
[----:B------:R-:W-:Y:S05]  /*12a0*/  BSYNC.RECONVERGENT B1 ;  /* 0x0000000000017941 */ /* 0x000fea0003800200 */
.L_x_1103:
        /* <DEDUP_REMOVED lines=31> */
.L_x_1107:
[----:B------:R-:W-:Y:S05]  /*14a0*/  BSYNC.RECONVERGENT B1 ;  /* 0x0000000000017941 */ /* 0x000fea0003800200 */
.L_x_1106:
        /* <DEDUP_REMOVED lines=18> */
.L_x_1109:
[----:B------:R-:W-:Y:S05]  /*15d0*/  BSYNC.RECONVERGENT B1 ;  /* 0x0000000000017941 */ /* 0x000fea0003800200 */
.L_x_1108:
        /* <DEDUP_REMOVED lines=18> */
.L_x_1111:
[----:B------:R-:W-:Y:S05]  /*1700*/  BSYNC.RECONVERGENT B1 ;  /* 0x0000000000017941 */ /* 0x000fea0003800200 */
.L_x_1110:
        /* <DEDUP_REMOVED lines=18> */
.L_x_1113:
[----:B------:R-:W-:Y:S05]  /*1830*/  BSYNC.RECONVERGENT B1 ;  /* 0x0000000000017941 */ /* 0x000fea0003800200 */
.L_x_1112:
        /* <DEDUP_REMOVED lines=18> */
.L_x_1115:
[----:B------:R-:W-:Y:S05]  /*1960*/  BSYNC.RECONVERGENT B1 ;  /* 0x0000000000017941 */ /* 0x000fea0003800200 */
.L_x_1114:
        /* <DEDUP_REMOVED lines=18> */
.L_x_1117:
[----:B------:R-:W-:Y:S05]  /*1a90*/  BSYNC.RECONVERGENT B1 ;  /* 0x0000000000017941 */ /* 0x000fea0003800200 */
.L_x_1116:
        /* <DEDUP_REMOVED lines=19> */
.L_x_1092:
        /* <DEDUP_REMOVED lines=28> */
.L_x_1119:
[----:B------:R-:W-:Y:S05]  /*1d90*/  BSYNC.RECONVERGENT B1 ;  /* 0x0000000000017941 */ /* 0x000fea0003800200 */
.L_x_1118:
        /* <DEDUP_REMOVED lines=22> */
.L_x_1121:
[----:B------:R-:W-:Y:S05]  /*1f00*/  BSYNC.RECONVERGENT B1 ;  /* 0x0000000000017941 */ /* 0x000fea0003800200 */
.L_x_1120:
        /* <DEDUP_REMOVED lines=22> */
.L_x_1123:
[----:B------:R-:W-:Y:S05]  /*2070*/  BSYNC.RECONVERGENT B1 ;  /* 0x0000000000017941 */ /* 0x000fea0003800200 */
.L_x_1122:
        /* <DEDUP_REMOVED lines=22> */
.L_x_1125:
[----:B------:R-:W-:Y:S05]  /*21e0*/  BSYNC.RECONVERGENT B1 ;  /* 0x0000000000017941 */ /* 0x000fea0003800200 */
.L_x_1124:
        /* <DEDUP_REMOVED lines=23> */
.L_x_1127:
[----:B------:R-:W-:Y:S05]  /*2360*/  BSYNC.RECONVERGENT B1 ;  /* 0x0000000000017941 */ /* 0x000fea0003800200 */
.L_x_1126:
        /* <DEDUP_REMOVED lines=12> */
.L_x_1129:
[----:B------:R-:W-:Y:S05]  /*2430*/  BSYNC.RECONVERGENT B1 ;  /* 0x0000000000017941 */ /* 0x000fea0003800200 */
.L_x_1128:
        /* <DEDUP_REMOVED lines=30> */
.L_x_1131:
[----:B------:R-:W-:Y:S05]  /*2620*/  BSYNC.RECONVERGENT B1 ;  /* 0x0000000000017941 */ /* 0x000fea0003800200 */
.L_x_1130:
        /* <DEDUP_REMOVED lines=27> */
.L_x_1133:
[----:B------:R-:W-:Y:S05]  /*27e0*/  BSYNC.RECONVERGENT B1 ;  /* 0x0000000000017941 */ /* 0x000fea0003800200 */
.L_x_1132:
        /* <DEDUP_REMOVED lines=27> */
.L_x_1135:
[----:B------:R-:W-:Y:S05]  /*29a0*/  BSYNC.RECONVERGENT B1 ;  /* 0x0000000000017941 */ /* 0x000fea0003800200 */
.L_x_1134:
        /* <DEDUP_REMOVED lines=27> */
.L_x_1137:
[----:B------:R-:W-:Y:S05]  /*2b60*/  BSYNC.RECONVERGENT B1 ;  /* 0x0000000000017941 */ /* 0x000fea0003800200 */
.L_x_1136:
        /* <DEDUP_REMOVED lines=27> */
.L_x_1139:
[----:B------:R-:W-:Y:S05]  /*2d20*/  BSYNC.RECONVERGENT B1 ;  /* 0x0000000000017941 */ /* 0x000fea0003800200 */
.L_x_1138:
        /* <DEDUP_REMOVED lines=27> */
.L_x_1141:
[----:B------:R-:W-:Y:S05]  /*2ee0*/  BSYNC.RECONVERGENT B1 ;  /* 0x0000000000017941 */ /* 0x000fea0003800200 */
.L_x_1140:
        /* <DEDUP_REMOVED lines=28> */
.L_x_1073:
        /* <DEDUP_REMOVED lines=39> */
.L_x_1143:
[----:B------:R-:W-:Y:S05]  /*3320*/  BSYNC.RECONVERGENT B1 ;  /* 0x0000000000017941 */ /* 0x000fea0003800200 */
.L_x_1142:
[----:B------:R-:W-:Y:S01]  /*3330*/  UISETP.GE.U32.AND UP0, UPT, UR4, 0xa00, UPT ;  /* 0x00000a000400788c */ /* 0x000fe2000bf06070 */
[----:B------:R-:W-:-:S08]  /*3340*/  IMAD.MOV.U32 R5, RZ, RZ, 0x500 ;  /* 0x00000500ff057424 */ /* 0x000fd000078e00ff */
[----:B------:R-:W-:Y:S05]  /*3350*/  BRA.U !UP0, `(.L_x_1144) ;  /* 0x0000000508c47547 */ /* 0x000fea000b800000 */
[----:B------:R-:W-:Y:S01]  /*3360*/  IMAD.MOV.U32 R5, RZ, RZ, 0x500 ;  /* 0x00000500ff057424 */ /* 0x000fe200078e00ff */
[----:B------:R-:W0:Y:S01]  /*3370*/  LDCU UR4, c[0x0][0x398] ;  /* 0x00007300ff0477ac */ /* 0x000e220008000800 */
[----:B------:R-:W1:Y:S05]  /*3380*/  LDCU.64 UR6, c[0x0][0x388] ;  /* 0x00007100ff0677ac */ /* 0x000e6a0008000a00 */
.L_x_1155:
[----:B------:R-:W-:-:S05]  /*3390*/  IMAD.WIDE.U32 R12, R5, 0x4, R2 ;  /* 0x00000004050c7825 */ /* 0x000fca00078e0002 */
[----:B------:R-:W2:Y:S04]  /*33a0*/  LDG.E R17, desc[UR8][R12.64] ;  /* 0x000000080c117981 */ /* 0x000ea8000c1e1900 */
[----:B------:R3:W5:Y:S04]  /*33b0*/  LDG.E R18, desc[UR8][R12.64+0x400] ;  /* 0x000400080c127981 */ /* 0x000768000c1e1900 */
[----:B------:R3:W5:Y:S04]  /*33c0*/  LDG.E R19, desc[UR8][R12.64+0x800] ;  /* 0x000800080c137981 */ /* 0x000768000c1e1900 */
[----:B------:R3:W5:Y:S04]  /*33d0*/  LDG.E R4, desc[UR8][R12.64+0xc00] ;  /* 0x000c00080c047981 */ /* 0x000768000c1e1900 */
[----:B------:R3:W5:Y:S01]  /*33e0*/  LDG.E R10, desc[UR8][R12.64+0x1000] ;  /* 0x001000080c0a7981 */ /* 0x000762000c1e1900 */
[----:B-1----:R-:W-:Y:S01]  /*33f0*/  IADD3 R16, P1, P2, R0, UR6, R5 ;  /* 0x0000000600107c10 */ /* 0x002fe2000fa3e005 */
[----:B------:R-:W-:Y:S01]  /*3400*/  BSSY.RECONVERGENT B1, `(.L_x_1145) ;  /* 0x0000012000017945 */ /* 0x000fe20003800200 */
[----:B------:R-:W-:-:S02]  /*3410*/  IMAD.MOV.U32 R11, RZ, RZ, R6 ;  /* 0x000000ffff0b7224 */ /* 0x000fc400078e0006 */
[----:B------:R-:W-:Y:S01]  /*3420*/  IMAD.MOV.U32 R14, RZ, RZ, R7 ;  /* 0x000000ffff0e7224 */ /* 0x000fe200078e0007 */
[----:B------:R-:W-:Y:S01]  /*3430*/  IADD3.X R9, PT, PT, RZ, UR7, RZ, P1, P2 ;  /* 0x00000007ff097c10 */ /* 0x000fe20008fe44ff */
        /* <DEDUP_REMOVED lines=14> */
.L_x_1146:
[----:B0-----:R-:W-:Y:S05]  /*3520*/  BSYNC.RECONVERGENT B1 ;  /* 0x0000000000017941 */ /* 0x001fea0003800200 */
.L_x_1145:
[----:B-----5:R-:W-:Y:S01]  /*3530*/  ISETP.GE.AND P0, PT, R11, R18, PT ;  /* 0x000000120b00720c */ /* 0x020fe20003f06270 */
[----:B------:R-:W-:Y:S01]  /*3540*/  BSSY.RECONVERGENT B1, `(.L_x_1147) ;  /* 0x0000012000017945 */ /* 0x000fe20003800200 */
[----:B------:R-:W-:Y:S01]  /*3550*/  IADD3 RZ, P1, PT, R16, 0x100, RZ ;  /* 0x0000010010ff7810 */ /* 0x000fe20007f3e0ff */
[----:B------:R-:W-:Y:S02]  /*3560*/  IMAD.MOV.U32 R6, RZ, RZ, R11 ;  /* 0x000000ffff067224 */ /* 0x000fe400078e000b */
[----:B------:R-:W-:Y:S02]  /*3570*/  IMAD.MOV.U32 R12, RZ, RZ, R14 ;  /* 0x000000ffff0c7224 */ /* 0x000fe400078e000e */
[----:B------:R-:W-:Y:S02]  /*3580*/  IMAD.X R8, RZ, RZ, R9, P1 ;  /* 0x000000ffff087224 */ /* 0x000fe400008e0609 */
[----:B------:R-:W-:-:S04]  /*3590*/  IMAD.MOV.U32 R13, RZ, RZ, R15 ;  /* 0x000000ffff0d7224 */ /* 0x000fc800078e000f */
[----:B------:R-:W-:Y:S05]  /*35a0*/  @!P0 BRA `(.L_x_1148) ;  /* 0x00000000002c8947 */ /* 0x000fea0003800000 */
[----:B------:R-:W-:Y:S01]  /*35b0*/  ISETP.GE.AND P2, PT, R18, R11, PT ;  /* 0x0000000b1200720c */ /* 0x000fe20003f46270 */
[----:B------:R-:W-:Y:S02]  /*35c0*/  VIADD R12, R16, 0x100 ;  /* 0x00000100100c7836 */ /* 0x000fe40000000000 */
        /* <DEDUP_REMOVED lines=9> */
.L_x_1148:
[----:B------:R-:W-:Y:S05]  /*3660*/  BSYNC.RECONVERGENT B1 ;  /* 0x0000000000017941 */ /* 0x000fea0003800200 */
.L_x_1147:
[----:B------:R-:W-:Y:S01]  /*3670*/  ISETP.GE.AND P0, PT, R6, R19, PT ;  /* 0x000000130600720c */ /* 0x000fe20003f06270 */
        /* <DEDUP_REMOVED lines=18> */
.L_x_1150:
[----:B------:R-:W-:Y:S05]  /*37a0*/  BSYNC.RECONVERGENT B1 ;  /* 0x0000000000017941 */ /* 0x000fea0003800200 */
.L_x_1149:
[----:B------:R-:W-:Y:S01]  /*37b0*/  ISETP.GE.AND P0, PT, R7, R4, PT ;  /* 0x000000040700720c */ /* 0x000fe20003f06270 */
[----:B------:R-:W-:Y:S01]  /*37c0*/  BSSY.RECONVERGENT B1, `(.L_x_1151) ;  /* 0x0000013000017945 */ /* 0x000fe20003800200 */
[C---:B------:R-:W-:Y:S01]  /*37d0*/  IADD3 R15, P1, PT, R16.reuse, 0x300, RZ ;  /* 0x00000300100f7810 */ /* 0x040fe20007f3e0ff */
[----:B------:R-:W-:Y:S01]  /*37e0*/  IMAD.MOV.U32 R11, RZ, RZ, R7 ;  /* 0x000000ffff0b7224 */ /* 0x000fe200078e0007 */
[----:B------:R-:W-:Y:S01]  /*37f0*/  IADD3 R19, P2, PT, R16, 0x400, RZ ;  /* 0x0000040010137810 */ /* 0x000fe20007f5e0ff */
        /* <DEDUP_REMOVED lines=15> */
.L_x_1152:
[----:B------:R-:W-:Y:S05]  /*38f0*/  BSYNC.RECONVERGENT B1 ;  /* 0x0000000000017941 */ /* 0x000fea0003800200 */
.L_x_1151:
[----:B------:R-:W-:Y:S01]  /*3900*/  ISETP.GE.AND P0, PT, R11, R10, PT ;  /* 0x0000000a0b00720c */ /* 0x000fe20003f06270 */
[----:B------:R-:W-:Y:S01]  /*3910*/  BSSY.RECONVERGENT B1, `(.L_x_1153) ;  /* 0x0000011000017945 */ /* 0x000fe20003800200 */
[----:B------:R-:W-:Y:S02]  /*3920*/  IMAD.X R4, RZ, RZ, R9, P2 ;  /* 0x000000ffff047224 */ /* 0x000fe400010e0609 */
[----:B------:R-:W-:Y:S02]  /*3930*/  IMAD.MOV.U32 R6, RZ, RZ, R11 ;  /* 0x000000ffff067224 */ /* 0x000fe400078e000b */
[----:B------:R-:W-:Y:S02]  /*3940*/  IMAD.MOV.U32 R7, RZ, RZ, R12 ;  /* 0x000000ffff077224 */ /* 0x000fe400078e000c */
[----:B------:R-:W-:-:S05]  /*3950*/  IMAD.MOV.U32 R8, RZ, RZ, R13 ;  /* 0x000000ffff087224 */ /* 0x000fca00078e000d */
        /* <DEDUP_REMOVED lines=12> */
.L_x_1154:
[----:B------:R-:W-:Y:S05]  /*3a20*/  BSYNC.RECONVERGENT B1 ;  /* 0x0000000000017941 */ /* 0x000fea0003800200 */
.L_x_1153:
[C---:B------:R-:W-:Y:S02]  /*3a30*/  VIADD R4, R5.reuse, 0xa00 ;  /* 0x00000a0005047836 */ /* 0x040fe40000000000 */
[----:B------:R-:W-:-:S03]  /*3a40*/  VIADD R5, R5, 0x500 ;  /* 0x0000050005057836 */ /* 0x000fc60000000000 */
[----:B------:R-:W-:-:S13]  /*3a50*/  ISETP.GT.AND P0, PT, R4, UR4, PT ;  /* 0x0000000404007c0c */ /* 0x000fda000bf04270 */
[----:B------:R-:W-:Y:S05]  /*3a60*/  @!P0 BRA `(.L_x_1155) ;  /* 0xfffffff800488947 */ /* 0x000fea000383ffff */
.L_x_1144:
        /* <DEDUP_REMOVED lines=14> */
[----:B------:R-:W-:Y:S01]  /*3b50*/  IMAD.IADD R11, R0, 0x1, R5 ;  /* 0x00000001000b7824 */ /* 0x000fe200078e0205 */
[----:B------:R-:W-:-:S04]  /*3b60*/  LEA.HI R4, R15, 0x1, RZ, 0x18 ;  /* 0x000000010f047811 */ /* 0x000fc800078fc0ff */
[C---:B------:R-:W-:Y:S02]  /*3b70*/  IADD3 R14, P0, PT, R11.reuse, UR6, RZ ;  /* 0x000000060b0e7c10 */ /* 0x040fe4000ff1e0ff */
[----:B------:R-:W-:Y:S01]  /*3b80*/  LOP3.LUT R10, R4, 0x3, RZ, 0xc0, !PT ;  /* 0x00000003040a7812 */ /* 0x000fe200078ec0ff */
[----:B------:R-:W-:Y:S02]  /*3b90*/  IMAD.MOV.U32 R4, RZ, RZ, R0 ;  /* 0x000000ffff047224 */ /* 0x000fe400078e0000 */
[----:B------:R-:W-:Y:S02]  /*3ba0*/  IMAD.X R16, RZ, RZ, UR7, P0 ;  /* 0x00000007ff107e24 */ /* 0x000fe400080e06ff */
[----:B------:R-:W-:Y:S02]  /*3bb0*/  IMAD.MOV R10, RZ, RZ, -R10 ;  /* 0x000000ffff0a7224 */ /* 0x000fe400078e0a0a */
[----:B0-----:R-:W-:-:S04]  /*3bc0*/  IMAD.WIDE.U32 R2, R11, 0x4, R2 ;  /* 0x000000040b027825 */ /* 0x001fc800078e0002 */
[----:B------:R-:W-:Y:S02]  /*3bd0*/  IMAD.MOV.U32 R12, RZ, RZ, R2 ;  /* 0x000000ffff0c7224 */ /* 0x000fe400078e0002 */
[----:B------:R-:W-:-:S07]  /*3be0*/  IMAD.MOV.U32 R13, RZ, RZ, R3 ;  /* 0x000000ffff0d7224 */ /* 0x000fce00078e0003 */
.L_x_1162:
        /* <DEDUP_REMOVED lines=23> */
.L_x_1161:
[----:B------:R-:W-:Y:S05]  /*3d60*/  BSYNC.RECONVERGENT B3 ;  /* 0x0000000000037941 */ /* 0x000fea0003800200 */
.L_x_1160:
[----:B------:R-:W-:Y:S01]  /*3d70*/  IADD3 R14, P0, PT, R14, 0x100, RZ ;  /* 0x000001000e0e7810 */ /* 0x000fe20007f1e0ff */
[----:B------:R-:W-:Y:S02]  /*3d80*/  VIADD R4, R4, 0x100 ;  /* 0x0000010004047836 */ /* 0x000fe40000000000 */
[----:B------:R-:W-:Y:S02]  /*3d90*/  IMAD.X R13, RZ, RZ, R13, P3 ;  /* 0x000000ffff0d7224 */ /* 0x000fe400018e060d */
[----:B------:R-:W-:Y:S01]  /*3da0*/  IMAD.X R16, RZ, RZ, R16, P0 ;  /* 0x000000ffff107224 */ /* 0x000fe200000e0610 */
[----:B------:R-:W-:Y:S07]  /*3db0*/  @P2 BRA `(.L_x_1162) ;  /* 0xfffffffc008c2947 */ /* 0x000fee000383ffff */
.L_x_1159:
[----:B------:R-:W-:Y:S05]  /*3dc0*/  BSYNC.RECONVERGENT B2 ;  /* 0x0000000000027941 */ /* 0x000fea0003800200 */
.L_x_1158:
[----:B------:R-:W-:-:S13]  /*3dd0*/  ISETP.GE.U32.AND P0, PT, R15, 0x300, PT ;  /* 0x000003000f00780c */ /* 0x000fda0003f06070 */
[----:B------:R-:W-:Y:S05]  /*3de0*/  @!P0 BRA `(.L_x_1157) ;  /* 0x0000000400cc8947 */ /* 0x000fea0003800000 */
[----:B------:R-:W0:Y:S01]  /*3df0*/  LDC.64 R14, c[0x0][0x380] ;  /* 0x0000e000ff0e7b82 */ /* 0x000e220000000a00 */
[----:B------:R-:W1:Y:S01]  /*3e00*/  LDCU.128 UR12, c[0x0][0x380] ;  /* 0x00007000ff0c77ac */ /* 0x000e620008000c00 */
[C---:B------:R-:W-:Y:S01]  /*3e10*/  IADD3 R16, P1, PT, R4.reuse, R5, RZ ;  /* 0x0000000504107210 */ /* 0x040fe20007f3e0ff */
[----:B------:R-:W-:-:S04]  /*3e20*/  IMAD.IADD R11, R4, 0x1, R5 ;  /* 0x00000001040b7824 */ /* 0x000fc800078e0205 */
[----:B------:R-:W-:Y:S01]  /*3e30*/  IMAD.X R5, RZ, RZ, RZ, P1 ;  /* 0x000000ffff057224 */ /* 0x000fe200008e06ff */
[----:B------:R-:W2:Y:S01]  /*3e40*/  LDC.64 R2, c[0x0][0x388] ;  /* 0x0000e200ff027b82 */ /* 0x000ea20000000a00 */
[C---:B-1----:R-:W-:Y:S02]  /*3e50*/  LEA R17, P2, R16.reuse, UR12, 0x2 ;  /* 0x0000000c10117c11 */ /* 0x042fe4000f8410ff */
[----:B------:R-:W-:Y:S02]  /*3e60*/  IADD3 R10, P0, PT, R11, UR14, RZ ;  /* 0x0000000e0b0a7c10 */ /* 0x000fe4000ff1e0ff */
[----:B------:R-:W-:Y:S01]  /*3e70*/  IADD3 R17, P1, PT, R17, 0xc00, RZ ;  /* 0x00000c0011117810 */ /* 0x000fe20007f3e0ff */
[----:B0-----:R-:W-:Y:S01]  /*3e80*/  IMAD.WIDE.U32 R14, R11, 0x4, R14 ;  /* 0x000000040b0e7825 */ /* 0x001fe200078e000e */
[----:B------:R-:W-:-:S03]  /*3e90*/  LEA.HI.X R16, R16, UR13, R5, 0x2, P2 ;  /* 0x0000000d10107c11 */ /* 0x000fc600090f1405 */
[----:B------:R-:W-:Y:S02]  /*3ea0*/  IMAD.MOV.U32 R12, RZ, RZ, R14 ;  /* 0x000000ffff0c7224 */ /* 0x000fe400078e000e */
[----:B------:R-:W-:Y:S02]  /*3eb0*/  IMAD.X R13, RZ, RZ, UR15, P0 ;  /* 0x0000000fff0d7e24 */ /* 0x000fe400080e06ff */
[----:B------:R-:W-:Y:S02]  /*3ec0*/  VIADD R14, R4, 0x200 ;  /* 0x00000200040e7836 */ /* 0x000fe40000000000 */
[----:B--2---:R-:W-:-:S07]  /*3ed0*/  IMAD.X R16, RZ, RZ, R16, P1 ;  /* 0x000000ffff107224 */ /* 0x004fce00008e0610 */
.L_x_1171:
[----:B------:R-:W-:Y:S02]  /*3ee0*/  IMAD.MOV.U32 R4, RZ, RZ, R12 ;  /* 0x000000ffff047224 */ /* 0x000fe400078e000c */
[----:B------:R-:W-:-:S05]  /*3ef0*/  IMAD.MOV.U32 R5, RZ, RZ, R15 ;  /* 0x000000ffff057224 */ /* 0x000fca00078e000f */
[----:B------:R0:W2:Y:S02]  /*3f00*/  LDG.E R21, desc[UR8][R4.64] ;  /* 0x0000000804157981 */ /* 0x0000a4000c1e1900 */
[----:B0-----:R-:W-:Y:S02]  /*3f10*/  IMAD.MOV.U32 R4, RZ, RZ, R17 ;  /* 0x000000ffff047224 */ /* 0x001fe400078e0011 */
[----:B------:R-:W-:-:S05]  /*3f20*/  IMAD.MOV.U32 R5, RZ, RZ, R16 ;  /* 0x000000ffff057224 */ /* 0x000fca00078e0010 */
[----:B------:R0:W5:Y:S04]  /*3f30*/  LDG.E R27, desc[UR8][R4.64+-0x800] ;  /* 0xfff80008041b7981 */ /* 0x000168000c1e1900 */
[----:B------:R0:W5:Y:S04]  /*3f40*/  LDG.E R16, desc[UR8][R4.64+-0x400] ;  /* 0xfffc000804107981 */ /* 0x000168000c1e1900 */
[----:B------:R0:W5:Y:S01]  /*3f50*/  LDG.E R17, desc[UR8][R4.64] ;  /* 0x0000000804117981 */ /* 0x000162000c1e1900 */
[----:B------:R-:W-:Y:S01]  /*3f60*/  BSSY.RECONVERGENT B2, `(.L_x_1163) ;  /* 0x0000012000027945 */ /* 0x000fe20003800200 */
[----:B------:R-:W-:-:S02]  /*3f70*/  IMAD.MOV.U32 R18, RZ, RZ, R6 ;  /* 0x000000ffff127224 */ /* 0x000fc400078e0006 */
[----:B------:R-:W-:Y:S02]  /*3f80*/  IMAD.MOV.U32 R20, RZ, RZ, R7 ;  /* 0x000000ffff147224 */ /* 0x000fe400078e0007 */
[----:B------:R-:W-:Y:S02]  /*3f90*/  VIADD R19, R11, 0x100 ;  /* 0x000001000b137836 */ /* 0x000fe40000000000 */
        /* <DEDUP_REMOVED lines=14> */
.L_x_1164:
[----:B------:R-:W-:Y:S05]  /*4080*/  BSYNC.RECONVERGENT B2 ;  /* 0x0000000000027941 */ /* 0x000fea0003800200 */
.L_x_1163:
[----:B-----5:R-:W-:Y:S01]  /*4090*/  ISETP.GE.AND P0, PT, R18, R27, PT ;  /* 0x0000001b1200720c */ /* 0x020fe20003f06270 */
[----:B------:R-:W-:Y:S01]  /*40a0*/  BSSY.RECONVERGENT B2, `(.L_x_1165) ;  /* 0x0000013000027945 */ /* 0x000fe20003800200 */
[----:B------:R-:W-:Y:S01]  /*40b0*/  IADD3 R23, P1, PT, R19, R2, RZ ;  /* 0x0000000213177210 */ /* 0x000fe20007f3e0ff */
[----:B------:R-:W-:Y:S02]  /*40c0*/  VIADD R21, R11, 0x200 ;  /* 0x000002000b157836 */ /* 0x000fe40000000000 */
[----:B------:R-:W-:Y:S02]  /*40d0*/  IMAD.MOV.U32 R19, RZ, RZ, R18 ;  /* 0x000000ffff137224 */ /* 0x000fe400078e0012 */
[----:B------:R-:W-:Y:S02]  /*40e0*/  IMAD.X R25, RZ, RZ, R3, P1 ;  /* 0x000000ffff197224 */ /* 0x000fe400008e0603 */
[----:B------:R-:W-:Y:S02]  /*40f0*/  IMAD.MOV.U32 R7, RZ, RZ, R20 ;  /* 0x000000ffff077224 */ /* 0x000fe400078e0014 */
[----:B------:R-:W-:-:S02]  /*4100*/  IMAD.MOV.U32 R6, RZ, RZ, R22 ;  /* 0x000000ffff067224 */ /* 0x000fc400078e0016 */
        /* <DEDUP_REMOVED lines=12> */
.L_x_1166:
[----:B------:R-:W-:Y:S05]  /*41d0*/  BSYNC.RECONVERGENT B2 ;  /* 0x0000000000027941 */ /* 0x000fea0003800200 */
.L_x_1165:
[----:B------:R-:W-:Y:S01]  /*41e0*/  ISETP.GE.AND P0, PT, R19, R16, PT ;  /* 0x000000101300720c */ /* 0x000fe20003f06270 */
[----:B------:R-:W-:Y:S01]  /*41f0*/  VIADD R23, R11, 0x300 ;  /* 0x000003000b177836 */ /* 0x000fe20000000000 */
[-C--:B------:R-:W-:Y:S01]  /*4200*/  IADD3 R8, P1, PT, R21, R2.reuse, RZ ;  /* 0x0000000215087210 */ /* 0x080fe20007f3e0ff */
[----:B------:R-:W-:Y:S01]  /*4210*/  BSSY.RECONVERGENT B2, `(.L_x_1167) ;  /* 0x0000012000027945 */ /* 0x000fe20003800200 */
[----:B------:R-:W-:Y:S02]  /*4220*/  IMAD.MOV.U32 R18, RZ, RZ, R19 ;  /* 0x000000ffff127224 */ /* 0x000fe400078e0013 */
[----:B------:R-:W-:Y:S01]  /*4230*/  IADD3 R25, P2, PT, R23, R2, RZ ;  /* 0x0000000217197210 */ /* 0x000fe20007f5e0ff */
[----:B------:R-:W-:Y:S02]  /*4240*/  IMAD.X R23, RZ, RZ, R3, P1 ;  /* 0x000000ffff177224 */ /* 0x000fe400008e0603 */
[----:B------:R-:W-:Y:S02]  /*4250*/  IMAD.MOV.U32 R20, RZ, RZ, R7 ;  /* 0x000000ffff147224 */ /* 0x000fe400078e0007 */
[----:B------:R-:W-:-:S02]  /*4260*/  IMAD.MOV.U32 R21, RZ, RZ, R6 ;  /* 0x000000ffff157224 */ /* 0x000fc400078e0006 */
[----:B------:R-:W-:Y:S06]  /*4270*/  @!P0 BRA `(.L_x_1168) ;  /* 0x00000000002c8947 */ /* 0x000fec0003800000 */
        /* <DEDUP_REMOVED lines=11> */
.L_x_1168:
[----:B------:R-:W-:Y:S05]  /*4330*/  BSYNC.RECONVERGENT B2 ;  /* 0x0000000000027941 */ /* 0x000fea0003800200 */
.L_x_1167:
        /* <DEDUP_REMOVED lines=18> */
.L_x_1170:
[----:B------:R-:W-:Y:S05]  /*4460*/  BSYNC.RECONVERGENT B2 ;  /* 0x0000000000027941 */ /* 0x000fea0003800200 */
.L_x_1169:
[----:B------:R-:W-:Y:S01]  /*4470*/  VIADD R16, R14, 0x200 ;  /* 0x000002000e107836 */ /* 0x000fe20000000000 */
[----:B------:R-:W-:Y:S01]  /*4480*/  IADD3 R17, P2, PT, R4, 0x1000, RZ ;  /* 0x0000100004117810 */ /* 0x000fe20007f5e0ff */
[----:B------:R-:W-:Y:S01]  /*4490*/  VIADD R14, R14, 0x400 ;  /* 0x000004000e0e7836 */ /* 0x000fe20000000000 */
[----:B------:R-:W-:Y:S01]  /*44a0*/  IADD3 R10, P1, PT, R10, 0x400, RZ ;  /* 0x000004000a0a7810 */ /* 0x000fe20007f3e0ff */
[----:B------:R-:W-:Y:S01]  /*44b0*/  VIADD R11, R11, 0x400 ;  /* 0x000004000b0b7836 */ /* 0x000fe20000000000 */
[----:B------:R-:W-:Y:S01]  /*44c0*/  ISETP.GE.AND P0, PT, R16, R9, PT ;  /* 0x000000091000720c */ /* 0x000fe20003f06270 */
[----:B------:R-:W-:Y:S01]  /*44d0*/  IMAD.X R16, RZ, RZ, R5, P2 ;  /* 0x000000ffff107224 */ /* 0x000fe200010e0605 */
[----:B------:R-:W-:Y:S01]  /*44e0*/  IADD3 R12, P2, PT, R12, 0x1000, RZ ;  /* 0x000010000c0c7810 */ /* 0x000fe20007f5e0ff */
[----:B------:R-:W-:-:S04]  /*44f0*/  IMAD.X R13, RZ, RZ, R13, P1 ;  /* 0x000000ffff0d7224 */ /* 0x000fc800008e060d */
[----:B------:R-:W-:-:S06]  /*4500*/  IMAD.X R15, RZ, RZ, R15, P2 ;  /* 0x000000ffff0f7224 */ /* 0x000fcc00010e060f */
[----:B------:R-:W-:Y:S05]  /*4510*/  @!P0 BRA `(.L_x_1171) ;  /* 0xfffffff800708947 */ /* 0x000fea000383ffff */
.L_x_1157:
[----:B------:R-:W-:Y:S05]  /*4520*/  BSYNC.RECONVERGENT B1 ;  /* 0x0000000000017941 */ /* 0x000fea0003800200 */
.L_x_1156:
        /* <DEDUP_REMOVED lines=22> */
.L_x_1173:
[----:B------:R-:W-:Y:S05]  /*4690*/  BSYNC.RECONVERGENT B1 ;  /* 0x0000000000017941 */ /* 0x000fea0003800200 */
.L_x_1172:
        /* <DEDUP_REMOVED lines=21> */
.L_x_1175:
[----:B------:R-:W-:Y:S05]  /*47f0*/  BSYNC.RECONVERGENT B1 ;  /* 0x0000000000017941 */ /* 0x000fea0003800200 */
.L_x_1174:
        /* <DEDUP_REMOVED lines=21> */
.L_x_1177:
[----:B------:R-:W-:Y:S05]  /*4950*/  BSYNC.RECONVERGENT B1 ;  /* 0x0000000000017941 */ /* 0x000fea0003800200 */
.L_x_1176:
        /* <DEDUP_REMOVED lines=21> */
.L_x_1179:
[----:B------:R-:W-:Y:S05]  /*4ab0*/  BSYNC.RECONVERGENT B1 ;  /* 0x0000000000017941 */ /* 0x000fea0003800200 */
.L_x_1178:
        /* <DEDUP_REMOVED lines=22> */
.L_x_1181:
[----:B------:R-:W-:Y:S05]  /*4c20*/  BSYNC.RECONVERGENT B1 ;  /* 0x0000000000017941 */ /* 0x000fea0003800200 */
.L_x_1180:
        /* <DEDUP_REMOVED lines=12> */
.L_x_1183:
[----:B------:R-:W-:Y:S05]  /*4cf0*/  BSYNC.RECONVERGENT B1 ;  /* 0x0000000000017941 */ /* 0x000fea0003800200 */
.L_x_1182:
        /* <DEDUP_REMOVED lines=31> */
.L_x_1185:
[----:B------:R-:W-:Y:S05]  /*4ef0*/  BSYNC.RECONVERGENT B1 ;  /* 0x0000000000017941 */ /* 0x000fea0003800200 */
.L_x_1184:
        /* <DEDUP_REMOVED lines=18> */
.L_x_1187:
[----:B------:R-:W-:Y:S05]  /*5020*/  BSYNC.RECONVERGENT B1 ;  /* 0x0000000000017941 */ /* 0x000fea0003800200 */
.L_x_1186:
        /* <DEDUP_REMOVED lines=18> */
.L_x_1189:
[----:B------:R-:W-:Y:S05]  /*5150*/  BSYNC.RECONVERGENT B1 ;  /* 0x0000000000017941 */ /* 0x000fea0003800200 */
.L_x_1188:
        /* <DEDUP_REMOVED lines=18> */
.L_x_1191:
[----:B------:R-:W-:Y:S05]  /*5280*/  BSYNC.RECONVERGENT B1 ;  /* 0x0000000000017941 */ /* 0x000fea0003800200 */
.L_x_1190:
        /* <DEDUP_REMOVED lines=18> */
.L_x_1193:
[----:B------:R-:W-:Y:S05]  /*53b0*/  BSYNC.RECONVERGENT B1 ;  /* 0x0000000000017941 */ /* 0x000fea0003800200 */
.L_x_1192:
        /* <DEDUP_REMOVED lines=18> */
.L_x_1195:
[----:B------:R-:W-:Y:S05]  /*54e0*/  BSYNC.RECONVERGENT B1 ;  /* 0x0000000000017941 */ /* 0x000fea0003800200 */
.L_x_1194:
        /* <DEDUP_REMOVED lines=17> */
.L_x_1105:
[----:B------:R-:W-:Y:S05]  /*5600*/  BSYNC.RECONVERGENT B0 ;  /* 0x0000000000007941 */ /* 0x000fea0003800200 */
.L_x_1072:
[----:B------:R-:W-:Y:S05]  /*5610*/  @P1 EXIT ;  /* 0x000000000000194d */ /* 0x000fea0003800000 */
[----:B0-----:R-:W0:Y:S01]  /*5620*/  LDC.64 R6, c[0x0][0x390] ;  /* 0x0000e400ff067b82 */ /* 0x001e220000000a00 */
[----:B------:R-:W-:Y:S02]  /*5630*/  IMAD.MOV.U32 R5, RZ, RZ, R4 ;  /* 0x000000ffff057224 */ /* 0x000fe400078e0004 */
[----:B------:R-:W-:-:S05]  /*5640*/  IMAD.MOV.U32 R4, RZ, RZ, R3 ;  /* 0x000000ffff047224 */ /* 0x000fca00078e0003 */
[----:B0-----:R-:W-:Y:S04]  /*5650*/  STG.E.64 desc[UR8][R6.64+0x8], R4 ;  /* 0x0000080406007986 */ /* 0x001fe8000c101b08 */
[----:B------:R-:W-:Y:S01]  /*5660*/  STG.E desc[UR8][R6.64], R2 ;  /* 0x0000000206007986 */ /* 0x000fe2000c101908 */
[----:B------:R-:W-:Y:S05]  /*5670*/  EXIT ;  /* 0x000000000000794d */ /* 0x000fea0003800000 */
.L_x_1196:
        /* <DEDUP_REMOVED lines=16> */
.L_x_1902:


//--------------------- .text._ZN6thrust24THRUST_300001_SM_1000_NS8cuda_cub4core6detail13_kernel_agentINS1_8__reduce11ReduceAgentIPN4cuda3std3__45tupleIJilEEESC_SB_lNS1_9__extrema9arg_max_fIilNS9_4lessIiEEEEEEJSC_SC_iSH_EEEvDpT0_ --------------------------
	.section	.text._ZN6thrust24THRUST_300001_SM_1000_NS8cuda_cub4core6detail13_kernel_agentINS1_8__reduce11ReduceAgentIPN4cuda3std3__45tupleIJilEEESC_SB_lNS1_9__extrema9arg_max_fIilNS9_4lessIiEEEEEEJSC_SC_iSH_EEEvDpT0_,"ax",@progbits
	.align	128
        .global         _ZN6thrust24THRUST_300001_SM_1000_NS8cuda_cub4core6detail13_kernel_agentINS1_8__reduce11ReduceAgentIPN4cuda3std3__45tupleIJilEEESC_SB_lNS1_9__extrema9arg_max_fIilNS9_4lessIiEEEEEEJSC_SC_iSH_EEEvDpT0_
        .type           _ZN6thrust24THRUST_300001_SM_1000_NS8cuda_cub4core6detail13_kernel_agentINS1_8__reduce11ReduceAgentIPN4cuda3std3__45tupleIJilEEESC_SB_lNS1_9__extrema9arg_max_fIilNS9_4lessIiEEEEEEJSC_SC_iSH_EEEvDpT0_,@function
        .size           _ZN6thrust24THRUST_300001_SM_1000_NS8cuda_cub4core6detail13_kernel_agentINS1_8__reduce11ReduceAgentIPN4cuda3std3__45tupleIJilEEESC_SB_lNS1_9__extrema9arg_max_fIilNS9_4lessIiEEEEEEJSC_SC_iSH_EEEvDpT0_,(.L_x_1903 - _ZN6thrust24THRUST_300001_SM_1000_NS8cuda_cub4core6detail13_kernel_agentINS1_8__reduce11ReduceAgentIPN4cuda3std3__45tupleIJilEEESC_SB_lNS1_9__extrema9arg_max_fIilNS9_4lessIiEEEEEEJSC_SC_iSH_EEEvDpT0_)
        .other          _ZN6thrust24THRUST_300001_SM_1000_NS8cuda_cub4core6detail13_kernel_agentINS1_8__reduce11ReduceAgentIPN4cuda3std3__45tupleIJilEEESC_SB_lNS1_9__extrema9arg_max_fIilNS9_4lessIiEEEEEEJSC_SC_iSH_EEEvDpT0_,@"STO_CUDA_ENTRY STV_DEFAULT"
_ZN6thrust24THRUST_300001_SM_1000_NS8cuda_cub4core6detail13_kernel_agentINS1_8__reduce11ReduceAgentIPN4cuda3std3__45tupleIJilEEESC_SB_lNS1_9__extrema9arg_max_fIilNS9_4lessIiEEEEEEJSC_SC_iSH_EEEvDpT0_:
.text._ZN6thrust24THRUST_300001_SM_1000_NS8cuda_cub4core6detail13_kernel_agentINS1_8__reduce11ReduceAgentIPN4cuda3std3__45tupleIJilEEESC_SB_lNS1_9__extrema9arg_max_fIilNS9_4lessIiEEEEEEJSC_SC_iSH_EEEvDpT0_:
        /* <DEDUP_REMOVED lines=21> */
.L_x_1200:
[----:B0-----:R-:W-:Y:S05]  /*0150*/  BSYNC.RECONVERGENT B1 ;  /* 0x0000000000017941 */ /* 0x001fea0003800200 */
.L_x_1199:
        /* <DEDUP_REMOVED lines=15> */
.L_x_1207:
[----:B------:R-:W-:-:S05]  /*0250*/  IMAD.MOV.U32 R6, RZ, RZ, R11 ;  /* 0x000000ffff067224 */ /* 0x000fca00078e000b */
[----:B------:R-:W2:Y:S04]  /*0260*/  LDG.E.CONSTANT R14, desc[UR10][R6.64] ;  /* 0x0000000a060e7981 */ /* 0x000ea8000c1e9900 */
[----:B------:R-:W3:Y:S01]  /*0270*/  LDG.E.64.CONSTANT R8, desc[UR10][R6.64+0x8] ;  /* 0x0000080a06087981 */ /* 0x000ee2000c1e9b00 */
[----:B------:R-:W-:Y:S01]  /*0280*/  VIADD R10, R10, 0x1 ;  /* 0x000000010a0a7836 */ /* 0x000fe20000000000 */
[----:B------:R-:W-:Y:S01]  /*0290*/  BSSY.RECONVERGENT B3, `(.L_x_1205) ;  /* 0x0000018000037945 */ /* 0x000fe20003800200 */
[----:B-----5:R-:W-:Y:S01]  /*02a0*/  IMAD.MOV.U32 R17, RZ, RZ, R3 ;  /* 0x000000ffff117224 */ /* 0x020fe200078e0003 */
[----:B------:R-:W-:Y:S01]  /*02b0*/  IADD3 R11, P3, PT, R6, 0x1000, RZ ;  /* 0x00001000060b7810 */ /* 0x000fe20007f7e0ff */
[----:B------:R-:W-:Y:S01]  /*02c0*/  IMAD.MOV.U32 R15, RZ, RZ, R2 ;  /* 0x000000ffff0f7224 */ /* 0x000fe200078e0002 */
[----:B------:R-:W-:Y:S01]  /*02d0*/  ISETP.NE.AND P2, PT, R10, RZ, PT ;  /* 0x000000ff0a00720c */ /* 0x000fe20003f45270 */
[----:B------:R-:W-:Y:S01]  /*02e0*/  IMAD.MOV.U32 R13, RZ, RZ, R4 ;  /* 0x000000ffff0d7224 */ /* 0x000fe200078e0004 */
[----:B--2---:R-:W-:Y:S01]  /*02f0*/  ISETP.GE.AND P0, PT, R4, R14, PT ;  /* 0x0000000e0400720c */ /* 0x004fe20003f06270 */
[----:B------:R-:W-:-:S02]  /*0300*/  IMAD.MOV.U32 R4, RZ, RZ, R14 ;  /* 0x000000ffff047224 */ /* 0x000fc400078e000e */
[----:B---3--:R-:W-:Y:S02]  /*0310*/  IMAD.MOV.U32 R2, RZ, RZ, R8 ;  /* 0x000000ffff027224 */ /* 0x008fe400078e0008 */
[----:B------:R-:W-:-:S08]  /*0320*/  IMAD.MOV.U32 R3, RZ, RZ, R9 ;  /* 0x000000ffff037224 */ /* 0x000fd000078e0009 */
[----:B------:R-:W-:Y:S05]  /*0330*/  @!P0 BRA `(.L_x_1206) ;  /* 0x0000000000348947 */ /* 0x000fea0003800000 */
[----:B------:R-:W-:Y:S01]  /*0340*/  ISETP.GE.AND P4, PT, R14, R13, PT ;  /* 0x0000000d0e00720c */ /* 0x000fe20003f86270 */
[----:B------:R-:W-:Y:S02]  /*0350*/  IMAD.MOV.U32 R4, RZ, RZ, R13 ;  /* 0x000000ffff047224 */ /* 0x000fe400078e000d */
[----:B------:R-:W-:Y:S02]  /*0360*/  IMAD.MOV.U32 R2, RZ, RZ, R15 ;  /* 0x000000ffff027224 */ /* 0x000fe400078e000f */
[----:B------:R-:W-:-:S08]  /*0370*/  IMAD.MOV.U32 R3, RZ, RZ, R17 ;  /* 0x000000ffff037224 */ /* 0x000fd000078e0011 */
[CC--:B------:R-:W-:Y:S02]  /*0380*/  @P4 ISETP.LT.U32.AND P1, PT, R15.reuse, R8.reuse, PT ;  /* 0x000000080f00420c */ /* 0x0c0fe40003f21070 */
[-C--:B------:R-:W-:Y:S02]  /*0390*/  @P4 ISETP.GE.U32.AND P0, PT, R15, R8.reuse, PT ;  /* 0x000000080f00420c */ /* 0x080fe40003f06070 */
[CC--:B------:R-:W-:Y:S02]  /*03a0*/  @P4 ISETP.LT.AND.EX P1, PT, R17.reuse, R9.reuse, PT, P1 ;  /* 0x000000091100420c */ /* 0x0c0fe40003f21310 */
[-C--:B------:R-:W-:Y:S02]  /*03b0*/  @P4 ISETP.GE.AND.EX P0, PT, R17, R9.reuse, PT, P0 ;  /* 0x000000091100420c */ /* 0x080fe40003f06300 */
[----:B------:R-:W-:Y:S02]  /*03c0*/  @P4 SEL R8, R15, R8, P1 ;  /* 0x000000080f084207 */ /* 0x000fe40000800000 */
[----:B------:R-:W-:-:S02]  /*03d0*/  @P4 SEL R9, R17, R9, P1 ;  /* 0x0000000911094207 */ /* 0x000fc40000800000 */
[----:B------:R-:W-:Y:S01]  /*03e0*/  @P4 SEL R4, R13, R14, !P0 ;  /* 0x0000000e0d044207 */ /* 0x000fe20004000000 */
[----:B------:R-:W-:Y:S02]  /*03f0*/  @P4 IMAD.MOV.U32 R2, RZ, RZ, R8 ;  /* 0x000000ffff024224 */ /* 0x000fe400078e0008 */
[----:B------:R-:W-:-:S07]  /*0400*/  @P4 IMAD.MOV.U32 R3, RZ, RZ, R9 ;  /* 0x000000ffff034224 */ /* 0x000fce00078e0009 */
.L_x_1206:
[----:B------:R-:W-:Y:S05]  /*0410*/  BSYNC.RECONVERGENT B3 ;  /* 0x0000000000037941 */ /* 0x000fea0003800200 */
.L_x_1205:
[----:B------:R-:W-:Y:S02]  /*0420*/  IMAD.X R7, RZ, RZ, R7, P3 ;  /* 0x000000ffff077224 */ /* 0x000fe400018e0607 */
[----:B------:R-:W-:Y:S01]  /*0430*/  VIADD R5, R5, 0x100 ;  /* 0x0000010005057836 */ /* 0x000fe20000000000 */
[----:B------:R-:W-:Y:S06]  /*0440*/  @P2 BRA `(.L_x_1207) ;  /* 0xfffffffc00802947 */ /* 0x000fec000383ffff */
.L_x_1204:
[----:B------:R-:W-:Y:S05]  /*0450*/  BSYNC.RECONVERGENT B2 ;  /* 0x0000000000027941 */ /* 0x000fea0003800200 */
.L_x_1203:
[----:B------:R-:W0:Y:S01]  /*0460*/  LDC.64 R8, c[0x0][0x380] ;  /* 0x0000e000ff087b82 */ /* 0x000e220000000a00 */
[----:B------:R-:W-:-:S13]  /*0470*/  ISETP.GE.U32.AND P0, PT, R12, 0x300, PT ;  /* 0x000003000c00780c */ /* 0x000fda0003f06070 */
[----:B------:R-:W-:Y:S05]  /*0480*/  @!P0 BRA `(.L_x_1202) ;  /* 0x0000000400588947 */ /* 0x000fea0003800000 */
.L_x_1216:
[----:B0-----:R-:W-:-:S05]  /*0490*/  IMAD.WIDE R18, R5, 0x10, R8 ;  /* 0x0000001005127825 */ /* 0x001fca00078e0208 */
[----:B------:R-:W2:Y:S04]  /*04a0*/  LDG.E.CONSTANT R21, desc[UR10][R18.64] ;  /* 0x0000000a12157981 */ /* 0x000ea8000c1e9900 */
[----:B------:R-:W3:Y:S04]  /*04b0*/  LDG.E.64.CONSTANT R14, desc[UR10][R18.64+0x8] ;  /* 0x0000080a120e7981 */ /* 0x000ee8000c1e9b00 */
[----:B-----5:R0:W5:Y:S04]  /*04c0*/  LDG.E.CONSTANT R27, desc[UR10][R18.64+0x1000] ;  /* 0x0010000a121b7981 */ /* 0x020168000c1e9900 */
[----:B------:R0:W5:Y:S04]  /*04d0*/  LDG.E.CONSTANT R16, desc[UR10][R18.64+0x2000] ;  /* 0x0020000a12107981 */ /* 0x000168000c1e9900 */
[----:B------:R0:W5:Y:S04]  /*04e0*/  LDG.E.CONSTANT R17, desc[UR10][R18.64+0x3000] ;  /* 0x0030000a12117981 */ /* 0x000168000c1e9900 */
[----:B------:R0:W5:Y:S04]  /*04f0*/  LDG.E.64.CONSTANT R12, desc[UR10][R18.64+0x1008] ;  /* 0x0010080a120c7981 */ /* 0x000168000c1e9b00 */
[----:B------:R0:W5:Y:S04]  /*0500*/  LDG.E.64.CONSTANT R6, desc[UR10][R18.64+0x2008] ;  /* 0x0020080a12067981 */ /* 0x000168000c1e9b00 */
[----:B------:R0:W5:Y:S01]  /*0510*/  LDG.E.64.CONSTANT R10, desc[UR10][R18.64+0x3008] ;  /* 0x0030080a120a7981 */ /* 0x000162000c1e9b00 */
[----:B------:R-:W-:Y:S01]  /*0520*/  BSSY.RECONVERGENT B2, `(.L_x_1208) ;  /* 0x0000011000027945 */ /* 0x000fe20003800200 */
[----:B--2---:R-:W-:Y:S01]  /*0530*/  ISETP.GE.AND P0, PT, R4, R21, PT ;  /* 0x000000150400720c */ /* 0x004fe20003f06270 */
[----:B------:R-:W-:-:S02]  /*0540*/  IMAD.MOV.U32 R20, RZ, RZ, R21 ;  /* 0x000000ffff147224 */ /* 0x000fc400078e0015 */
[----:B---3--:R-:W-:Y:S02]  /*0550*/  IMAD.MOV.U32 R23, RZ, RZ, R14 ;  /* 0x000000ffff177224 */ /* 0x008fe400078e000e */
[----:B------:R-:W-:-:S08]  /*0560*/  IMAD.MOV.U32 R25, RZ, RZ, R15 ;  /* 0x000000ffff197224 */ /* 0x000fd000078e000f */
        /* <DEDUP_REMOVED lines=12> */
.L_x_1209:
[----:B------:R-:W-:Y:S05]  /*0630*/  BSYNC.RECONVERGENT B2 ;  /* 0x0000000000027941 */ /* 0x000fea0003800200 */
.L_x_1208:
        /* <DEDUP_REMOVED lines=17> */
.L_x_1211:
[----:B------:R-:W-:Y:S05]  /*0750*/  BSYNC.RECONVERGENT B2 ;  /* 0x0000000000027941 */ /* 0x000fea0003800200 */
.L_x_1210:
        /* <DEDUP_REMOVED lines=17> */
.L_x_1213:
[----:B------:R-:W-:Y:S05]  /*0870*/  BSYNC.RECONVERGENT B2 ;  /* 0x0000000000027941 */ /* 0x000fea0003800200 */
.L_x_1212:
        /* <DEDUP_REMOVED lines=19> */
.L_x_1215:
[----:B------:R-:W-:Y:S05]  /*09b0*/  BSYNC.RECONVERGENT B2 ;  /* 0x0000000000027941 */ /* 0x000fea0003800200 */
.L_x_1214:
[----:B------:R-:W-:-:S05]  /*09c0*/  VIADD R5, R5, 0x400 ;  /* 0x0000040005057836 */ /* 0x000fca0000000000 */
[----:B------:R-:W-:-:S13]  /*09d0*/  ISETP.GE.AND P0, PT, R5, UR4, PT ;  /* 0x0000000405007c0c */ /* 0x000fda000bf06270 */
[----:B------:R-:W-:Y:S05]  /*09e0*/  @!P0 BRA `(.L_x_1216) ;  /* 0xfffffff800a88947 */ /* 0x000fea000383ffff */
.L_x_1202:
[----:B------:R-:W-:Y:S05]  /*09f0*/  BSYNC.RECONVERGENT B1 ;  /* 0x0000000000017941 */ /* 0x000fea0003800200 */
.L_x_1201:
[----:B------:R-:W2:Y:S02]  /*0a00*/  LDCU UR6, c[0x0][0x390] ;  /* 0x00007200ff0677ac */ /* 0x000ea40008000800 */
[----:B--2---:R-:W-:-:S09]  /*0a10*/  UISETP.GE.AND UP0, UPT, UR6, 0x100, UPT ;  /* 0x000001000600788c */ /* 0x004fd2000bf06270 */
[----:B------:R-:W-:Y:S05]  /*0a20*/  BRA.U !UP0, `(.L_x_1217) ;  /* 0x00000011088c7547 */ /* 0x000fea000b800000 */
[----:B0-----:R-:W0:Y:S01]  /*0a30*/  S2R R8, SR_LANEID ;  /* 0x0000000000087919 */ /* 0x001e220000000000 */
[----:B------:R-:W-:Y:S01]  /*0a40*/  BSSY.RECONVERGENT B1, `(.L_x_1218) ;  /* 0x000001b000017945 */ /* 0x000fe20003800200 */
[----:B-1---5:R-:W-:Y:S01]  /*0a50*/  IMAD.MOV.U32 R6, RZ, RZ, R2 ;  /* 0x000000ffff067224 */ /* 0x022fe200078e0002 */
[----:B------:R1:W2:Y:S01]  /*0a60*/  SHFL.DOWN PT, R9, R4, 0x1, 0x1f ;  /* 0x08201f0004097f89 */ /* 0x0002a200000e0000 */
[----:B------:R-:W-:Y:S02]  /*0a70*/  IMAD.MOV.U32 R7, RZ, RZ, R3 ;  /* 0x000000ffff077224 */ /* 0x000fe400078e0003 */
[----:B------:R-:W-:Y:S01]  /*0a80*/  IMAD.MOV.U32 R5, RZ, RZ, R4 ;  /* 0x000000ffff057224 */ /* 0x000fe200078e0004 */
[----:B------:R1:W3:Y:S04]  /*0a90*/  SHFL.DOWN PT, R11, R2, 0x1, 0x1f ;  /* 0x08201f00020b7f89 */ /* 0x0002e800000e0000 */
[----:B------:R1:W4:Y:S01]  /*0aa0*/  SHFL.DOWN PT, R13, R3, 0x1, 0x1f ;  /* 0x08201f00030d7f89 */ /* 0x00032200000e0000 */
[----:B0-----:R-:W-:-:S02]  /*0ab0*/  ISETP.GT.AND P0, PT, R8, 0x1e, PT ;  /* 0x0000001e0800780c */ /* 0x001fc40003f04270 */
[C---:B------:R-:W-:Y:S02]  /*0ac0*/  ISETP.GT.AND P1, PT, R8.reuse, 0x1d, PT ;  /* 0x0000001d0800780c */ /* 0x040fe40003f24270 */
[----:B------:R-:W-:-:S09]  /*0ad0*/  ISETP.GT.AND P3, PT, R8, 0x1b, PT ;  /* 0x0000001b0800780c */ /* 0x000fd20003f64270 */
[----:B-1234-:R-:W-:Y:S05]  /*0ae0*/  @P0 BRA `(.L_x_1219) ;  /* 0x0000000000400947 */ /* 0x01efea0003800000 */
[----:B------:R-:W-:Y:S01]  /*0af0*/  ISETP.GE.AND P0, PT, R4, R9, PT ;  /* 0x000000090400720c */ /* 0x000fe20003f06270 */
[----:B------:R-:W-:Y:S02]  /*0b00*/  IMAD.MOV.U32 R6, RZ, RZ, R11 ;  /* 0x000000ffff067224 */ /* 0x000fe400078e000b */
[----:B------:R-:W-:Y:S02]  /*0b10*/  IMAD.MOV.U32 R7, RZ, RZ, R13 ;  /* 0x000000ffff077224 */ /* 0x000fe400078e000d */
[----:B------:R-:W-:-:S08]  /*0b20*/  IMAD.MOV.U32 R5, RZ, RZ, R9 ;  /* 0x000000ffff057224 */ /* 0x000fd000078e0009 */
        /* <DEDUP_REMOVED lines=12> */
.L_x_1219:
[----:B------:R-:W-:Y:S05]  /*0bf0*/  BSYNC.RECONVERGENT B1 ;  /* 0x0000000000017941 */ /* 0x000fea0003800200 */
.L_x_1218:
[----:B------:R0:W1:Y:S01]  /*0c00*/  SHFL.DOWN PT, R10, R5, 0x2, 0x1f ;  /* 0x08401f00050a7f89 */ /* 0x00006200000e0000 */
[----:B------:R-:W-:Y:S01]  /*0c10*/  BSSY.RECONVERGENT B1, `(.L_x_1220) ;  /* 0x000001a000017945 */ /* 0x000fe20003800200 */
[C---:B------:R-:W-:Y:S01]  /*0c20*/  ISETP.GT.AND P5, PT, R8.reuse, 0x17, PT ;  /* 0x000000170800780c */ /* 0x040fe20003fa4270 */
[----:B------:R-:W-:Y:S01]  /*0c30*/  IMAD.MOV.U32 R4, RZ, RZ, R6 ;  /* 0x000000ffff047224 */ /* 0x000fe200078e0006 */
[----:B------:R0:W2:Y:S01]  /*0c40*/  SHFL.DOWN PT, R3, R6, 0x2, 0x1f ;  /* 0x08401f0006037f89 */ /* 0x0000a200000e0000 */
[C---:B------:R-:W-:Y:S01]  /*0c50*/  ISETP.GT.AND P4, PT, R8.reuse, 0xf, PT ;  /* 0x0000000f0800780c */ /* 0x040fe20003f84270 */
[----:B------:R-:W-:Y:S01]  /*0c60*/  IMAD.MOV.U32 R2, RZ, RZ, R5 ;  /* 0x000000ffff027224 */ /* 0x000fe200078e0005 */
[----:B------:R-:W-:Y:S01]  /*0c70*/  ISETP.NE.AND P2, PT, R8, RZ, PT ;  /* 0x000000ff0800720c */ /* 0x000fe20003f45270 */
[----:B------:R0:W3:Y:S01]  /*0c80*/  SHFL.DOWN PT, R12, R7, 0x2, 0x1f ;  /* 0x08401f00070c7f89 */ /* 0x0000e200000e0000 */
[----:B------:R-:W-:Y:S01]  /*0c90*/  IMAD.MOV.U32 R8, RZ, RZ, R7 ;  /* 0x000000ffff087224 */ /* 0x000fe200078e0007 */
[----:B------:R-:W-:Y:S10]  /*0ca0*/  @P1 BRA `(.L_x_1221) ;  /* 0x0000000000401947 */ /* 0x000ff40003800000 */
[----:B-1----:R-:W-:Y:S01]  /*0cb0*/  ISETP.GE.AND P0, PT, R5, R10, PT ;  /* 0x0000000a0500720c */ /* 0x002fe20003f06270 */
[----:B--2---:R-:W-:Y:S02]  /*0cc0*/  IMAD.MOV.U32 R4, RZ, RZ, R3 ;  /* 0x000000ffff047224 */ /* 0x004fe400078e0003 */
[----:B---3--:R-:W-:Y:S02]  /*0cd0*/  IMAD.MOV.U32 R8, RZ, RZ, R12 ;  /* 0x000000ffff087224 */ /* 0x008fe400078e000c */
[----:B------:R-:W-:-:S08]  /*0ce0*/  IMAD.MOV.U32 R2, RZ, RZ, R10 ;  /* 0x000000ffff027224 */ /* 0x000fd000078e000a */
        /* <DEDUP_REMOVED lines=12> */
.L_x_1221:
[----:B------:R-:W-:Y:S05]  /*0db0*/  BSYNC.RECONVERGENT B1 ;  /* 0x0000000000017941 */ /* 0x000fea0003800200 */
.L_x_1220:
[----:B0-----:R0:W4:Y:S01]  /*0dc0*/  SHFL.DOWN PT, R5, R2, 0x4, 0x1f ;  /* 0x08801f0002057f89 */ /* 0x00112200000e0000 */
[----:B------:R-:W-:Y:S01]  /*0dd0*/  BSSY.RECONVERGENT B1, `(.L_x_1222) ;  /* 0x0000017000017945 */ /* 0x000fe20003800200 */
[----:B------:R-:W-:Y:S02]  /*0de0*/  IMAD.MOV.U32 R6, RZ, RZ, R4 ;  /* 0x000000ffff067224 */ /* 0x000fe400078e0004 */
[----:B------:R0:W0:Y:S01]  /*0df0*/  SHFL.DOWN PT, R9, R4, 0x4, 0x1f ;  /* 0x08801f0004097f89 */ /* 0x00002200000e0000 */
[----:B------:R-:W-:Y:S02]  /*0e00*/  IMAD.MOV.U32 R7, RZ, RZ, R8 ;  /* 0x000000ffff077224 */ /* 0x000fe400078e0008 */
[----:B--2---:R-:W-:Y:S01]  /*0e10*/  IMAD.MOV.U32 R3, RZ, RZ, R2 ;  /* 0x000000ffff037224 */ /* 0x004fe200078e0002 */
[----:B------:R2:W0:Y:S01]  /*0e20*/  SHFL.DOWN PT, R11, R8, 0x4, 0x1f ;  /* 0x08801f00080b7f89 */ /* 0x00042200000e0000 */
[----:B------:R-:W-:Y:S05]  /*0e30*/  @P3 BRA `(.L_x_1223) ;  /* 0x0000000000403947 */ /* 0x000fea0003800000 */
[----:B----4-:R-:W-:Y:S01]  /*0e40*/  ISETP.GE.AND P0, PT, R2, R5, PT ;  /* 0x000000050200720c */ /* 0x010fe20003f06270 */
[----:B0-----:R-:W-:Y:S02]  /*0e50*/  IMAD.MOV.U32 R6, RZ, RZ, R9 ;  /* 0x000000ffff067224 */ /* 0x001fe400078e0009 */
        /* <DEDUP_REMOVED lines=14> */
.L_x_1223:
[----:B------:R-:W-:Y:S05]  /*0f40*/  BSYNC.RECONVERGENT B1 ;  /* 0x0000000000017941 */ /* 0x000fea0003800200 */
.L_x_1222:
[----:B--2---:R2:W2:Y:S01]  /*0f50*/  SHFL.DOWN PT, R8, R3, 0x8, 0x1f ;  /* 0x09001f0003087f89 */ /* 0x0044a200000e0000 */
[----:B------:R-:W-:Y:S01]  /*0f60*/  BSSY.RECONVERGENT B1, `(.L_x_1224) ;  /* 0x0000017000017945 */ /* 0x000fe20003800200 */
[----:B0-----:R-:W-:Y:S02]  /*0f70*/  IMAD.MOV.U32 R4, RZ, RZ, R6 ;  /* 0x000000ffff047224 */ /* 0x001fe400078e0006 */
[----:B------:R0:W0:Y:S01]  /*0f80*/  SHFL.DOWN PT, R9, R6, 0x8, 0x1f ;  /* 0x09001f0006097f89 */ /* 0x00002200000e0000 */
[----:B----4-:R-:W-:Y:S02]  /*0f90*/  IMAD.MOV.U32 R5, RZ, RZ, R7 ;  /* 0x000000ffff057224 */ /* 0x010fe400078e0007 */
[----:B------:R-:W-:Y:S01]  /*0fa0*/  IMAD.MOV.U32 R2, RZ, RZ, R3 ;  /* 0x000000ffff027224 */ /* 0x000fe200078e0003 */
[----:B-1----:R1:W4:Y:S01]  /*0fb0*/  SHFL.DOWN PT, R10, R7, 0x8, 0x1f ;  /* 0x09001f00070a7f89 */ /* 0x00232200000e0000 */
[----:B------:R-:W-:Y:S05]  /*0fc0*/  @P5 BRA `(.L_x_1225) ;  /* 0x0000000000405947 */ /* 0x000fea0003800000 */
[----:B--2---:R-:W-:Y:S01]  /*0fd0*/  ISETP.GE.AND P0, PT, R3, R8, PT ;  /* 0x000000080300720c */ /* 0x004fe20003f06270 */
[----:B0-----:R-:W-:Y:S02]  /*0fe0*/  IMAD.MOV.U32 R4, RZ, RZ, R9 ;  /* 0x000000ffff047224 */ /* 0x001fe400078e0009 */
[----:B----4-:R-:W-:Y:S02]  /*0ff0*/  IMAD.MOV.U32 R5, RZ, RZ, R10 ;  /* 0x000000ffff057224 */ /* 0x010fe400078e000a */
        /* <DEDUP_REMOVED lines=13> */
.L_x_1225:
[----:B------:R-:W-:Y:S05]  /*10d0*/  BSYNC.RECONVERGENT B1 ;  /* 0x0000000000017941 */ /* 0x000fea0003800200 */
.L_x_1224:
[----:B--2---:R2:W2:Y:S01]  /*10e0*/  SHFL.DOWN PT, R3, R2, 0x10, 0x1f ;  /* 0x0a001f0002037f89 */ /* 0x0044a200000e0000 */
[----:B------:R-:W-:Y:S01]  /*10f0*/  BSSY.RECONVERGENT B1, `(.L_x_1226) ;  /* 0x0000017000017945 */ /* 0x000fe20003800200 */
[----:B-1----:R-:W-:Y:S02]  /*1100*/  IMAD.MOV.U32 R7, RZ, RZ, R4 ;  /* 0x000000ffff077224 */ /* 0x002fe400078e0004 */
[----:B0-----:R0:W1:Y:S01]  /*1110*/  SHFL.DOWN PT, R9, R4, 0x10, 0x1f ;  /* 0x0a001f0004097f89 */ /* 0x00106200000e0000 */
[----:B------:R-:W-:Y:S02]  /*1120*/  IMAD.MOV.U32 R6, RZ, RZ, R5 ;  /* 0x000000ffff067224 */ /* 0x000fe400078e0005 */
[----:B------:R-:W-:Y:S01]  /*1130*/  IMAD.MOV.U32 R8, RZ, RZ, R2 ;  /* 0x000000ffff087224 */ /* 0x000fe200078e0002 */
[----:B----4-:R0:W4:Y:S01]  /*1140*/  SHFL.DOWN PT, R10, R5, 0x10, 0x1f ;  /* 0x0a001f00050a7f89 */ /* 0x01012200000e0000 */
[----:B------:R-:W-:Y:S05]  /*1150*/  @P4 BRA `(.L_x_1227) ;  /* 0x0000000000404947 */ /* 0x000fea0003800000 */
[----:B--2---:R-:W-:Y:S01]  /*1160*/  ISETP.GE.AND P0, PT, R2, R3, PT ;  /* 0x000000030200720c */ /* 0x004fe20003f06270 */
[----:B-1----:R-:W-:Y:S02]  /*1170*/  IMAD.MOV.U32 R7, RZ, RZ, R9 ;  /* 0x000000ffff077224 */ /* 0x002fe400078e0009 */
        /* <DEDUP_REMOVED lines=14> */
.L_x_1227:
[----:B------:R-:W-:Y:S05]  /*1260*/  BSYNC.RECONVERGENT B1 ;  /* 0x0000000000017941 */ /* 0x000fea0003800200 */
.L_x_1226:
[----:B------:R-:W-:Y:S04]  /*1270*/  BSSY.RECONVERGENT B1, `(.L_x_1228) ;  /* 0x000000c000017945 */ /* 0x000fe80003800200 */
[----:B------:R-:W-:Y:S05]  /*1280*/  @P2 BRA `(.L_x_1229) ;  /* 0x0000000000282947 */ /* 0x000fea0003800000 */
[----:B0-----:R-:W0:Y:S01]  /*1290*/  S2R R4, SR_CgaCtaId ;  /* 0x0000000000047919 */ /* 0x001e220000008800 */
[----:B--2---:R-:W-:Y:S02]  /*12a0*/  MOV R3, 0x400 ;  /* 0x0000040000037802 */ /* 0x004fe40000000f00 */
        /* <DEDUP_REMOVED lines=8> */
.L_x_1229:
[----:B------:R-:W-:Y:S05]  /*1330*/  BSYNC.RECONVERGENT B1 ;  /* 0x0000000000017941 */ /* 0x000fea0003800200 */
.L_x_1228:
[----:B------:R-:W-:Y:S01]  /*1340*/  BAR.SYNC.DEFER_BLOCKING 0x0 ;  /* 0x0000000000007b1d */ /* 0x000fe20000010000 */
[----:B------:R-:W-:-:S13]  /*1350*/  ISETP.NE.AND P1, PT, R0, RZ, PT ;  /* 0x000000ff0000720c */ /* 0x000fda0003f25270 */
[----:B------:R-:W-:Y:S05]  /*1360*/  @P1 BRA `(.L_x_1230) ;  /* 0x0000004800341947 */ /* 0x000fea0003800000 */
[----:B0-2---:R-:W0:Y:S01]  /*1370*/  S2R R3, SR_CgaCtaId ;  /* 0x0000000000037919 */ /* 0x005e220000008800 */
[----:B------:R-:W-:Y:S01]  /*1380*/  MOV R0, 0x400 ;  /* 0x0000040000007802 */ /* 0x000fe20000000f00 */
[----:B------:R-:W-:Y:S03]  /*1390*/  BSSY.RECONVERGENT B1, `(.L_x_1231) ;  /* 0x0000016000017945 */ /* 0x000fe60003800200 */
[----:B0-----:R-:W-:-:S05]  /*13a0*/  LEA R24, R3, R0, 0x18 ;  /* 0x0000000003187211 */ /* 0x001fca00078ec0ff */
[----:B------:R-:W0:Y:S04]  /*13b0*/  LDS R5, [R24+0x18] ;  /* 0x0000180018057984 */ /* 0x000e280000000800 */
[----:B------:R2:W1:Y:S04]  /*13c0*/  LDS.64 R2, [R24+0x20] ;  /* 0x0000200018027984 */ /* 0x0004680000000a00 */
[----:B------:R2:W1:Y:S04]  /*13d0*/  LDS R21, [R24+0x28] ;  /* 0x0000280018157984 */ /* 0x0004680000000800 */
[----:B------:R2:W1:Y:S01]  /*13e0*/  LDS R18, [R24+0x38] ;  /* 0x0000380018127984 */ /* 0x0004620000000800 */
[----:B0-----:R-:W-:Y:S01]  /*13f0*/  ISETP.GE.AND P0, PT, R8, R5, PT ;  /* 0x000000050800720c */ /* 0x001fe20003f06270 */
[----:B------:R-:W-:-:S12]  /*1400*/  IMAD.MOV.U32 R20, RZ, RZ, R5 ;  /* 0x000000ffff147224 */ /* 0x000fd800078e0005 */
[----:B-12---:R-:W-:Y:S05]  /*1410*/  @!P0 BRA `(.L_x_1232) ;  /* 0x0000000000348947 */ /* 0x006fea0003800000 */
[----:B------:R-:W-:Y:S01]  /*1420*/  ISETP.GE.AND P3, PT, R5, R8, PT ;  /* 0x000000080500720c */ /* 0x000fe20003f66270 */
[----:B------:R-:W-:-:S12]  /*1430*/  IMAD.MOV.U32 R20, RZ, RZ, R8 ;  /* 0x000000ffff147224 */ /* 0x000fd800078e0008 */
[CC--:B------:R-:W-:Y:S02]  /*1440*/  @P3 ISETP.GE.U32.AND P0, PT, R7.reuse, R2.reuse, PT ;  /* 0x000000020700320c */ /* 0x0c0fe40003f06070 */
[CC--:B------:R-:W-:Y:S02]  /*1450*/  @P3 ISETP.LT.U32.AND P2, PT, R7.reuse, R2.reuse, PT ;  /* 0x000000020700320c */ /* 0x0c0fe40003f41070 */
[CC--:B------:R-:W-:Y:S02]  /*1460*/  @P3 ISETP.GE.AND.EX P0, PT, R6.reuse, R3.reuse, PT, P0 ;  /* 0x000000030600320c */ /* 0x0c0fe40003f06300 */
[----:B------:R-:W-:Y:S02]  /*1470*/  @P3 ISETP.LT.AND.EX P2, PT, R6, R3, PT, P2 ;  /* 0x000000030600320c */ /* 0x000fe40003f41320 */
[----:B------:R-:W-:Y:S02]  /*1480*/  @P3 SEL R20, R8, R5, !P0 ;  /* 0x0000000508143207 */ /* 0x000fe40004000000 */
[----:B------:R-:W-:Y:S01]  /*1490*/  @P3 SEL R0, R7, R2, P2 ;  /* 0x0000000207003207 */ /* 0x000fe20001000000 */
[----:B------:R-:W-:Y:S01]  /*14a0*/  IMAD.MOV.U32 R2, RZ, RZ, R7 ;  /* 0x000000ffff027224 */ /* 0x000fe200078e0007 */
[----:B------:R-:W-:Y:S01]  /*14b0*/  @P3 SEL R5, R6, R3, P2 ;  /* 0x0000000306053207 */ /* 0x000fe20001000000 */
[----:B------:R-:W-:-:S02]  /*14c0*/  IMAD.MOV.U32 R3, RZ, RZ, R6 ;  /* 0x000000ffff037224 */ /* 0x000fc400078e0006 */
[----:B------:R-:W-:Y:S02]  /*14d0*/  @P3 IMAD.MOV.U32 R2, RZ, RZ, R0 ;  /* 0x000000ffff023224 */ /* 0x000fe400078e0000 */
[----:B------:R-:W-:-:S07]  /*14e0*/  @P3 IMAD.MOV.U32 R3, RZ, RZ, R5 ;  /* 0x000000ffff033224 */ /* 0x000fce00078e0005 */
.L_x_1232:
[----:B------:R-:W-:Y:S05]  /*14f0*/  BSYNC.RECONVERGENT B1 ;  /* 0x0000000000017941 */ /* 0x000fea0003800200 */
.L_x_1231:
[----:B------:R-:W0:Y:S01]  /*1500*/  LDS.64 R14, [R24+0x30] ;  /* 0x00003000180e7984 */ /* 0x000e220000000a00 */
[----:B------:R-:W-:Y:S01]  /*1510*/  ISETP.GE.AND P0, PT, R20, R21, PT ;  /* 0x000000151400720c */ /* 0x000fe20003f06270 */
[----:B------:R-:W-:Y:S01]  /*1520*/  BSSY.RECONVERGENT B1, `(.L_x_1233) ;  /* 0x0000019000017945 */ /* 0x000fe20003800200 */
[----:B------:R-:W-:Y:S01]  /*1530*/  IMAD.MOV.U32 R23, RZ, RZ, R21 ;  /* 0x000000ffff177224 */ /* 0x000fe200078e0015 */
[----:B------:R1:W2:Y:S04]  /*1540*/  LDS R19, [R24+0x48] ;  /* 0x0000480018137984 */ /* 0x0002a80000000800 */
[----:B------:R1:W1:Y:S04]  /*1550*/  LDS R17, [R24+0x58] ;  /* 0x0000580018117984 */ /* 0x0002680000000800 */
[----:B------:R0:W1:Y:S04]  /*1560*/  LDS R16, [R24+0x68] ;  /* 0x0000680018107984 */ /* 0x0000680000000800 */
[----:B------:R0:W1:Y:S04]  /*1570*/  LDS R0, [R24+0x78] ;  /* 0x0000780018007984 */ /* 0x0000680000000800 */
[----:B---3--:R3:W1:Y:S04]  /*1580*/  LDS.64 R12, [R24+0x40] ;  /* 0x00004000180c7984 */ /* 0x0086680000000a00 */
[----:B----4-:R3:W4:Y:S04]  /*1590*/  LDS.64 R10, [R24+0x50] ;  /* 0x00005000180a7984 */ /* 0x0107280000000a00 */
[----:B------:R3:W1:Y:S04]  /*15a0*/  LDS.64 R8, [R24+0x60] ;  /* 0x0000600018087984 */ /* 0x0006680000000a00 */
[----:B------:R3:W1:Y:S04]  /*15b0*/  LDS.64 R6, [R24+0x70] ;  /* 0x0000700018067984 */ /* 0x0006680000000a00 */
[----:B------:R3:W1:Y:S01]  /*15c0*/  LDS.64 R4, [R24+0x80] ;  /* 0x0000800018047984 */ /* 0x0006620000000a00 */
[----:B0-----:R-:W-:-:S02]  /*15d0*/  IMAD.MOV.U32 R25, RZ, RZ, R14 ;  /* 0x000000ffff197224 */ /* 0x001fc400078e000e */
[----:B------:R-:W-:Y:S01]  /*15e0*/  IMAD.MOV.U32 R22, RZ, RZ, R15 ;  /* 0x000000ffff167224 */ /* 0x000fe200078e000f */
[----:B------:R-:W-:Y:S06]  /*15f0*/  @!P0 BRA `(.L_x_1234) ;  /* 0x00000000002c8947 */ /* 0x000fec0003800000 */
        /* <DEDUP_REMOVED lines=11> */
.L_x_1234:
[----:B------:R-:W-:Y:S05]  /*16b0*/  BSYNC.RECONVERGENT B1 ;  /* 0x0000000000017941 */ /* 0x000fea0003800200 */
.L_x_1233:
[----:B------:R-:W-:Y:S01]  /*16c0*/  ISETP.GE.AND P0, PT, R23, R18, PT ;  /* 0x000000121700720c */ /* 0x000fe20003f06270 */
[----:B------:R-:W-:Y:S01]  /*16d0*/  BSSY.RECONVERGENT B1, `(.L_x_1235) ;  /* 0x0000010000017945 */ /* 0x000fe20003800200 */
[----:B------:R-:W-:Y:S02]  /*16e0*/  IMAD.MOV.U32 R2, RZ, RZ, R18 ;  /* 0x000000ffff027224 */ /* 0x000fe400078e0012 */
[----:B-1----:R-:W-:Y:S02]  /*16f0*/  IMAD.MOV.U32 R3, RZ, RZ, R12 ;  /* 0x000000ffff037224 */ /* 0x002fe400078e000c */
        /* <DEDUP_REMOVED lines=13> */
.L_x_1236:
[----:B------:R-:W-:Y:S05]  /*17d0*/  BSYNC.RECONVERGENT B1 ;  /* 0x0000000000017941 */ /* 0x000fea0003800200 */
.L_x_1235:
[----:B--2---:R-:W-:Y:S01]  /*17e0*/  ISETP.GE.AND P0, PT, R2, R19, PT ;  /* 0x000000130200720c */ /* 0x004fe20003f06270 */
[----:B------:R-:W-:Y:S01]  /*17f0*/  BSSY.RECONVERGENT B1, `(.L_x_1237) ;  /* 0x0000010000017945 */ /* 0x000fe20003800200 */
[----:B------:R-:W-:Y:S02]  /*1800*/  IMAD.MOV.U32 R12, RZ, RZ, R19 ;  /* 0x000000ffff0c7224 */ /* 0x000fe400078e0013 */
[----:B----4-:R-:W-:Y:S02]  /*1810*/  IMAD.MOV.U32 R15, RZ, RZ, R10 ;  /* 0x000000ffff0f7224 */ /* 0x010fe400078e000a */
        /* <DEDUP_REMOVED lines=13> */
.L_x_1238:
[----:B------:R-:W-:Y:S05]  /*18f0*/  BSYNC.RECONVERGENT B1 ;  /* 0x0000000000017941 */ /* 0x000fea0003800200 */
.L_x_1237:
        /* <DEDUP_REMOVED lines=17> */
.L_x_1240:
[----:B------:R-:W-:Y:S05]  /*1a10*/  BSYNC.RECONVERGENT B1 ;  /* 0x0000000000017941 */ /* 0x000fea0003800200 */
.L_x_1239:
        /* <DEDUP_REMOVED lines=17> */
.L_x_1242:
[----:B------:R-:W-:Y:S05]  /*1b30*/  BSYNC.RECONVERGENT B1 ;  /* 0x0000000000017941 */ /* 0x000fea0003800200 */
.L_x_1241:
        /* <DEDUP_REMOVED lines=18> */
.L_x_1217:
[----:B------:R-:W2:Y:S01]  /*1c60*/  S2R R12, SR_LANEID ;  /* 0x00000000000c7919 */ /* 0x000ea20000000000 */
[----:B------:R-:W-:Y:S01]  /*1c70*/  LOP3.LUT R5, R0, 0x3e0, RZ, 0xc0, !PT ;  /* 0x000003e000057812 */ /* 0x000fe200078ec0ff */
[----:B------:R-:W-:Y:S01]  /*1c80*/  BSSY.RECONVERGENT B1, `(.L_x_1243) ;  /* 0x0000026000017945 */ /* 0x000fe20003800200 */
[----:B-----5:R-:W-:Y:S02]  /*1c90*/  IMAD.MOV.U32 R14, RZ, RZ, R2 ;  /* 0x000000ffff0e7224 */ /* 0x020fe400078e0002 */
[----:B------:R-:W-:Y:S02]  /*1ca0*/  IMAD.MOV.U32 R16, RZ, RZ, R3 ;  /* 0x000000ffff107224 */ /* 0x000fe400078e0003 */
[----:B-1----:R-:W-:Y:S01]  /*1cb0*/  VIADD R6, R5, 0x20 ;  /* 0x0000002005067836 */ /* 0x002fe20000000000 */
[----:B------:R-:W-:-:S04]  /*1cc0*/  LOP3.LUT R5, RZ, R5, RZ, 0x33, !PT ;  /* 0x00000005ff057212 */ /* 0x000fc800078e33ff */
[----:B------:R-:W-:Y:S01]  /*1cd0*/  ISETP.GT.AND P0, PT, R6, UR6, PT ;  /* 0x0000000606007c0c */ /* 0x000fe2000bf04270 */
[----:B------:R-:W-:-:S05]  /*1ce0*/  VIADD R5, R5, UR6 ;  /* 0x0000000605057c36 */ /* 0x000fca0008000000 */
[----:B------:R-:W-:-:S05]  /*1cf0*/  SEL R5, R5, 0x1f, P0 ;  /* 0x0000001f05057807 */ /* 0x000fca0000000000 */
[----:B------:R1:W3:Y:S04]  /*1d00*/  SHFL.DOWN PT, R7, R4, 0x1, R5 ;  /* 0x0820000004077989 */ /* 0x0002e800000e0005 */
[----:B0-----:R1:W0:Y:S04]  /*1d10*/  SHFL.DOWN PT, R9, R2, 0x1, R5 ;  /* 0x0820000002097989 */ /* 0x00122800000e0005 */
[----:B------:R1:W4:Y:S01]  /*1d20*/  SHFL.DOWN PT, R11, R3, 0x1, R5 ;  /* 0x08200000030b7989 */ /* 0x00032200000e0005 */
[C---:B--2---:R-:W-:Y:S01]  /*1d30*/  ISETP.GE.AND P0, PT, R12.reuse, R5, PT ;  /* 0x000000050c00720c */ /* 0x044fe20003f06270 */
[C---:B------:R-:W-:Y:S01]  /*1d40*/  VIADD R6, R12.reuse, 0x2 ;  /* 0x000000020c067836 */ /* 0x040fe20000000000 */
[C---:B------:R-:W-:Y:S01]  /*1d50*/  ISETP.NE.AND P3, PT, R12.reuse, RZ, PT ;  /* 0x000000ff0c00720c */ /* 0x040fe20003f65270 */
[----:B------:R-:W-:-:S02]  /*1d60*/  VIADD R8, R12, 0x4 ;  /* 0x000000040c087836 */ /* 0x000fc40000000000 */
[----:B------:R-:W-:Y:S01]  /*1d70*/  VIADD R10, R12, 0x8 ;  /* 0x000000080c0a7836 */ /* 0x000fe20000000000 */
[-C--:B------:R-:W-:Y:S01]  /*1d80*/  ISETP.GT.AND P6, PT, R6, R5.reuse, PT ;  /* 0x000000050600720c */ /* 0x080fe20003fc4270 */
[----:B------:R-:W-:Y:S01]  /*1d90*/  IMAD.MOV.U32 R6, RZ, RZ, R4 ;  /* 0x000000ffff067224 */ /* 0x000fe200078e0004 */
[-C--:B------:R-:W-:Y:S01]  /*1da0*/  ISETP.GT.AND P4, PT, R8, R5.reuse, PT ;  /* 0x000000050800720c */ /* 0x080fe20003f84270 */
[----:B------:R-:W-:Y:S01]  /*1db0*/  VIADD R8, R12, 0x10 ;  /* 0x000000100c087836 */ /* 0x000fe20000000000 */
[----:B------:R-:W-:-:S03]  /*1dc0*/  ISETP.GT.AND P2, PT, R10, R5, PT ;  /* 0x000000050a00720c */ /* 0x000fc60003f44270 */
[----:B-1----:R-:W-:Y:S10]  /*1dd0*/  @P0 BRA `(.L_x_1244) ;  /* 0x0000000000400947 */ /* 0x002ff40003800000 */
[----:B---3--:R-:W-:Y:S01]  /*1de0*/  ISETP.GE.AND P0, PT, R4, R7, PT ;  /* 0x000000070400720c */ /* 0x008fe20003f06270 */
        /* <DEDUP_REMOVED lines=15> */
.L_x_1244:
[----:B------:R-:W-:Y:S05]  /*1ee0*/  BSYNC.RECONVERGENT B1 ;  /* 0x0000000000017941 */ /* 0x000fea0003800200 */
.L_x_1243:
[----:B------:R1:W2:Y:S01]  /*1ef0*/  SHFL.DOWN PT, R3, R6, 0x2, R5 ;  /* 0x0840000006037989 */ /* 0x0002a200000e0005 */
[----:B------:R-:W-:Y:S01]  /*1f00*/  BSSY.RECONVERGENT B1, `(.L_x_1245) ;  /* 0x0000018000017945 */ /* 0x000fe20003800200 */
[----:B------:R-:W-:Y:S01]  /*1f10*/  ISETP.GT.AND P5, PT, R8, R5, PT ;  /* 0x000000050800720c */ /* 0x000fe20003fa4270 */
[----:B------:R-:W-:Y:S01]  /*1f20*/  IMAD.MOV.U32 R10, RZ, RZ, R14 ;  /* 0x000000ffff0a7224 */ /* 0x000fe200078e000e */
[----:B---3--:R1:W3:Y:S01]  /*1f30*/  SHFL.DOWN PT, R7, R14, 0x2, R5 ;  /* 0x084000000e077989 */ /* 0x0082e200000e0005 */
[----:B------:R-:W-:Y:S02]  /*1f40*/  IMAD.MOV.U32 R12, RZ, RZ, R16 ;  /* 0x000000ffff0c7224 */ /* 0x000fe400078e0010 */
[----:B------:R-:W-:Y:S01]  /*1f50*/  IMAD.MOV.U32 R2, RZ, RZ, R6 ;  /* 0x000000ffff027224 */ /* 0x000fe200078e0006 */
[----:B0-----:R1:W0:Y:S01]  /*1f60*/  SHFL.DOWN PT, R9, R16, 0x2, R5 ;  /* 0x0840000010097989 */ /* 0x00122200000e0005 */
[----:B------:R-:W-:Y:S06]  /*1f70*/  @P6 BRA `(.L_x_1246) ;  /* 0x0000000000406947 */ /* 0x000fec0003800000 */
[----:B--2---:R-:W-:Y:S01]  /*1f80*/  ISETP.GE.AND P0, PT, R6, R3, PT ;  /* 0x000000030600720c */ /* 0x004fe20003f06270 */
[----:B---3--:R-:W-:Y:S02]  /*1f90*/  IMAD.MOV.U32 R10, RZ, RZ, R7 ;  /* 0x000000ffff0a7224 */ /* 0x008fe400078e0007 */
[----:B0-----:R-:W-:Y:S02]  /*1fa0*/  IMAD.MOV.U32 R12, RZ, RZ, R9 ;  /* 0x000000ffff0c7224 */ /* 0x001fe400078e0009 */
        /* <DEDUP_REMOVED lines=13> */
.L_x_1246:
[----:B------:R-:W-:Y:S05]  /*2080*/  BSYNC.RECONVERGENT B1 ;  /* 0x0000000000017941 */ /* 0x000fea0003800200 */
.L_x_1245:
[----:B--2---:R2:W2:Y:S01]  /*2090*/  SHFL.DOWN PT, R3, R2, 0x4, R5 ;  /* 0x0880000002037989 */ /* 0x0044a200000e0005 */
[----:B------:R-:W-:Y:S01]  /*20a0*/  BSSY.RECONVERGENT B1, `(.L_x_1247) ;  /* 0x0000017000017945 */ /* 0x000fe20003800200 */
[----:B------:R-:W-:Y:S02]  /*20b0*/  IMAD.MOV.U32 R4, RZ, RZ, R2 ;  /* 0x000000ffff047224 */ /* 0x000fe400078e0002 */
[----:B---3--:R3:W2:Y:S01]  /*20c0*/  SHFL.DOWN PT, R7, R10, 0x4, R5 ;  /* 0x088000000a077989 */ /* 0x0086a200000e0005 */
[----:B-1----:R-:W-:Y:S02]  /*20d0*/  IMAD.MOV.U32 R6, RZ, RZ, R10 ;  /* 0x000000ffff067224 */ /* 0x002fe400078e000a */
[----:B------:R-:W-:Y:S01]  /*20e0*/  IMAD.MOV.U32 R8, RZ, RZ, R12 ;  /* 0x000000ffff087224 */ /* 0x000fe200078e000c */
[----:B0-----:R3:W0:Y:S01]  /*20f0*/  SHFL.DOWN PT, R9, R12, 0x4, R5 ;  /* 0x088000000c097989 */ /* 0x00162200000e0005 */
[----:B------:R-:W-:Y:S05]  /*2100*/  @P4 BRA `(.L_x_1248) ;  /* 0x0000000000404947 */ /* 0x000fea0003800000 */
[----:B--2---:R-:W-:Y:S01]  /*2110*/  ISETP.GE.AND P0, PT, R2, R3, PT ;  /* 0x000000030200720c */ /* 0x004fe20003f06270 */
[----:B------:R-:W-:Y:S02]  /*2120*/  IMAD.MOV.U32 R4, RZ, RZ, R3 ;  /* 0x000000ffff047224 */ /* 0x000fe400078e0003 */
[----:B------:R-:W-:Y:S02]  /*2130*/  IMAD.MOV.U32 R6, RZ, RZ, R7 ;  /* 0x000000ffff067224 */ /* 0x000fe400078e0007 */
[----:B0-----:R-:W-:-:S08]  /*2140*/  IMAD.MOV.U32 R8, RZ, RZ, R9 ;  /* 0x000000ffff087224 */ /* 0x001fd000078e0009 */
        /* <DEDUP_REMOVED lines=12> */
.L_x_1248:
[----:B------:R-:W-:Y:S05]  /*2210*/  BSYNC.RECONVERGENT B1 ;  /* 0x0000000000017941 */ /* 0x000fea0003800200 */
.L_x_1247:
[----:B--2---:R1:W2:Y:S01]  /*2220*/  SHFL.DOWN PT, R3, R4, 0x8, R5 ;  /* 0x0900000004037989 */ /* 0x0042a200000e0005 */
[----:B------:R-:W-:Y:S01]  /*2230*/  BSSY.RECONVERGENT B1, `(.L_x_1249) ;  /* 0x0000017000017945 */ /* 0x000fe20003800200 */
[----:B------:R-:W-:Y:S02]  /*2240*/  IMAD.MOV.U32 R2, RZ, RZ, R4 ;  /* 0x000000ffff027224 */ /* 0x000fe400078e0004 */
[----:B------:R1:W1:Y:S01]  /*2250*/  SHFL.DOWN PT, R7, R6, 0x8, R5 ;  /* 0x0900000006077989 */ /* 0x00026200000e0005 */
[----:B---3--:R-:W-:Y:S02]  /*2260*/  IMAD.MOV.U32 R10, RZ, RZ, R6 ;  /* 0x000000ffff0a7224 */ /* 0x008fe400078e0006 */
[----:B------:R-:W-:Y:S01]  /*2270*/  IMAD.MOV.U32 R12, RZ, RZ, R8 ;  /* 0x000000ffff0c7224 */ /* 0x000fe200078e0008 */
[----:B0-----:R0:W3:Y:S01]  /*2280*/  SHFL.DOWN PT, R9, R8, 0x8, R5 ;  /* 0x0900000008097989 */ /* 0x0010e200000e0005 */
[----:B------:R-:W-:Y:S05]  /*2290*/  @P2 BRA `(.L_x_1250) ;  /* 0x0000000000402947 */ /* 0x000fea0003800000 */
[----:B--2---:R-:W-:Y:S01]  /*22a0*/  ISETP.GE.AND P0, PT, R4, R3, PT ;  /* 0x000000030400720c */ /* 0x004fe20003f06270 */
[----:B------:R-:W-:Y:S02]  /*22b0*/  IMAD.MOV.U32 R2, RZ, RZ, R3 ;  /* 0x000000ffff027224 */ /* 0x000fe400078e0003 */
[----:B-1----:R-:W-:Y:S02]  /*22c0*/  IMAD.MOV.U32 R10, RZ, RZ, R7 ;  /* 0x000000ffff0a7224 */ /* 0x002fe400078e0007 */
[----:B---3--:R-:W-:-:S08]  /*22d0*/  IMAD.MOV.U32 R12, RZ, RZ, R9 ;  /* 0x000000ffff0c7224 */ /* 0x008fd000078e0009 */
        /* <DEDUP_REMOVED lines=12> */
.L_x_1250:
[----:B------:R-:W-:Y:S05]  /*23a0*/  BSYNC.RECONVERGENT B1 ;  /* 0x0000000000017941 */ /* 0x000fea0003800200 */
.L_x_1249:
[----:B--2---:R2:W2:Y:S01]  /*23b0*/  SHFL.DOWN PT, R3, R2, 0x10, R5 ;  /* 0x0a00000002037989 */ /* 0x0044a200000e0005 */
[----:B------:R-:W-:Y:S01]  /*23c0*/  BSSY.RECONVERGENT B1, `(.L_x_1251) ;  /* 0x0000017000017945 */ /* 0x000fe20003800200 */
[----:B0-----:R-:W-:Y:S02]  /*23d0*/  IMAD.MOV.U32 R8, RZ, RZ, R2 ;  /* 0x000000ffff087224 */ /* 0x001fe400078e0002 */
[----:B---3--:R0:W3:Y:S01]  /*23e0*/  SHFL.DOWN PT, R9, R10, 0x10, R5 ;  /* 0x0a0000000a097989 */ /* 0x0080e200000e0005 */
[----:B-1----:R-:W-:Y:S02]  /*23f0*/  IMAD.MOV.U32 R7, RZ, RZ, R10 ;  /* 0x000000ffff077224 */ /* 0x002fe400078e000a */
[----:B------:R-:W-:Y:S01]  /*2400*/  IMAD.MOV.U32 R6, RZ, RZ, R12 ;  /* 0x000000ffff067224 */ /* 0x000fe200078e000c */
[----:B----4-:R0:W1:Y:S01]  /*2410*/  SHFL.DOWN PT, R11, R12, 0x10, R5 ;  /* 0x0a0000000c0b7989 */ /* 0x01006200000e0005 */
[----:B------:R-:W-:Y:S05]  /*2420*/  @P5 BRA `(.L_x_1252) ;  /* 0x0000000000405947 */ /* 0x000fea0003800000 */
[----:B--2---:R-:W-:Y:S01]  /*2430*/  ISETP.GE.AND P0, PT, R2, R3, PT ;  /* 0x000000030200720c */ /* 0x004fe20003f06270 */
[----:B------:R-:W-:Y:S02]  /*2440*/  IMAD.MOV.U32 R8, RZ, RZ, R3 ;  /* 0x000000ffff087224 */ /* 0x000fe400078e0003 */
[----:B---3--:R-:W-:Y:S02]  /*2450*/  IMAD.MOV.U32 R7, RZ, RZ, R9 ;  /* 0x000000ffff077224 */ /* 0x008fe400078e0009 */
[----:B-1----:R-:W-:-:S08]  /*2460*/  IMAD.MOV.U32 R6, RZ, RZ, R11 ;  /* 0x000000ffff067224 */ /* 0x002fd000078e000b */
        /* <DEDUP_REMOVED lines=12> */
.L_x_1252:
[----:B------:R-:W-:Y:S05]  /*2530*/  BSYNC.RECONVERGENT B1 ;  /* 0x0000000000017941 */ /* 0x000fea0003800200 */
.L_x_1251:
[----:B------:R-:W-:Y:S04]  /*2540*/  BSSY.RECONVERGENT B1, `(.L_x_1253) ;  /* 0x000000c000017945 */ /* 0x000fe80003800200 */
[----:B------:R-:W-:Y:S05]  /*2550*/  @P3 BRA `(.L_x_1254) ;  /* 0x0000000000283947 */ /* 0x000fea0003800000 */
[----:B------:R-:W4:Y:S01]  /*2560*/  S2R R4, SR_CgaCtaId ;  /* 0x0000000000047919 */ /* 0x000f220000008800 */
[----:B--2---:R-:W-:Y:S02]  /*2570*/  MOV R3, 0x400 ;  /* 0x0000040000037802 */ /* 0x004fe40000000f00 */
[----:B------:R-:W-:-:S04]  /*2580*/  SHF.R.U32.HI R2, RZ, 0x1, R0 ;  /* 0x00000001ff027819 */ /* 0x000fc80000011600 */
[----:B------:R-:W-:Y:S02]  /*2590*/  LOP3.LUT R2, R2, 0x1f0, RZ, 0xc0, !PT ;  /* 0x000001f002027812 */ /* 0x000fe400078ec0ff */
[----:B----4-:R-:W-:-:S05]  /*25a0*/  LEA R3, R4, R3, 0x18 ;  /* 0x0000000304037211 */ /* 0x010fca00078ec0ff */
[----:B0-----:R-:W-:Y:S02]  /*25b0*/  IMAD.IADD R5, R2, 0x1, R3 ;  /* 0x0000000102057824 */ /* 0x001fe400078e0203 */
[----:B------:R-:W-:Y:S02]  /*25c0*/  IMAD.MOV.U32 R2, RZ, RZ, R7 ;  /* 0x000000ffff027224 */ /* 0x000fe400078e0007 */
[----:B------:R-:W-:Y:S01]  /*25d0*/  IMAD.MOV.U32 R3, RZ, RZ, R6 ;  /* 0x000000ffff037224 */ /* 0x000fe200078e0006 */
[----:B------:R4:W-:Y:S04]  /*25e0*/  STS [R5+0x8], R8 ;  /* 0x0000080805007388 */ /* 0x0009e80000000800 */
[----:B------:R4:W-:Y:S02]  /*25f0*/  STS.64 [R5+0x10], R2 ;  /* 0x0000100205007388 */ /* 0x0009e40000000a00 */
.L_x_1254:
[----:B------:R-:W-:Y:S05]  /*2600*/  BSYNC.RECONVERGENT B1 ;  /* 0x0000000000017941 */ /* 0x000fea0003800200 */
.L_x_1253:
[----:B------:R-:W-:Y:S01]  /*2610*/  BAR.SYNC.DEFER_BLOCKING 0x0 ;  /* 0x0000000000007b1d */ /* 0x000fe20000010000 */
[----:B------:R-:W-:-:S13]  /*2620*/  ISETP.NE.AND P1, PT, R0, RZ, PT ;  /* 0x000000ff0000720c */ /* 0x000fda0003f25270 */
[----:B------:R-:W-:Y:S05]  /*2630*/  @P1 BRA `(.L_x_1230) ;  /* 0x0000003400801947 */ /* 0x000fea0003800000 */
[----:B------:R-:W-:Y:S01]  /*2640*/  UISETP.GE.AND UP0, UPT, UR6, 0x21, UPT ;  /* 0x000000210600788c */ /* 0x000fe2000bf06270 */
[----:B------:R-:W-:Y:S02]  /*2650*/  IMAD.MOV.U32 R0, RZ, RZ, R8 ;  /* 0x000000ffff007224 */ /* 0x000fe400078e0008 */
[----:B---3--:R-:W-:Y:S02]  /*2660*/  IMAD.MOV.U32 R9, RZ, RZ, R7 ;  /* 0x000000ffff097224 */ /* 0x008fe400078e0007 */
[----:B0-----:R-:W-:-:S04]  /*2670*/  IMAD.MOV.U32 R10, RZ, RZ, R6 ;  /* 0x000000ffff0a7224 */ /* 0x001fc800078e0006 */
[----:B------:R-:W-:Y:S05]  /*2680*/  BRA.U !UP0, `(.L_x_1255) ;  /* 0x00000001085c7547 */ /* 0x000fea000b800000 */
[----:B------:R-:W0:Y:S01]  /*2690*/  S2UR UR5, SR_CgaCtaId ;  /* 0x00000000000579c3 */ /* 0x000e220000008800 */
[----:B------:R-:W-:Y:S01]  /*26a0*/  UMOV UR4, 0x400 ;  /* 0x0000040000047882 */ /* 0x000fe20000000000 */
[----:B------:R-:W-:Y:S01]  /*26b0*/  BSSY.RECONVERGENT B1, `(.L_x_1255) ;  /* 0x0000014000017945 */ /* 0x000fe20003800200 */
[----:B0-----:R-:W-:-:S09]  /*26c0*/  ULEA UR4, UR5, UR4, 0x18 ;  /* 0x0000000405047291 */ /* 0x001fd2000f8ec0ff */
[----:B--2-4-:R-:W0:Y:S04]  /*26d0*/  LDS R3, [UR4+0x18] ;  /* 0x00001804ff037984 */ /* 0x014e280008000800 */
[----:B------:R-:W2:Y:S01]  /*26e0*/  LDS.64 R4, [UR4+0x20] ;  /* 0x00002004ff047984 */ /* 0x000ea20008000a00 */
[----:B0-----:R-:W-:Y:S01]  /*26f0*/  ISETP.GE.AND P0, PT, R8, R3, PT ;  /* 0x000000030800720c */ /* 0x001fe20003f06270 */
[----:B------:R-:W-:Y:S02]  /*2700*/  IMAD.MOV.U32 R0, RZ, RZ, R3 ;  /* 0x000000ffff007224 */ /* 0x000fe400078e0003 */
[----:B--2---:R-:W-:Y:S02]  /*2710*/  IMAD.MOV.U32 R9, RZ, RZ, R4 ;  /* 0x000000ffff097224 */ /* 0x004fe400078e0004 */
        /* <DEDUP_REMOVED lines=13> */
.L_x_1256:
[----:B------:R-:W-:Y:S05]  /*27f0*/  BSYNC.RECONVERGENT B1 ;  /* 0x0000000000017941 */ /* 0x000fea0003800200 */
.L_x_1255:
[----:B------:R-:W-:Y:S01]  /*2800*/  UISETP.GE.AND UP0, UPT, UR6, 0x41, UPT ;  /* 0x000000410600788c */ /* 0x000fe2000bf06270 */
[----:B--2-4-:R-:W-:Y:S02]  /*2810*/  IMAD.MOV.U32 R2, RZ, RZ, R0 ;  /* 0x000000ffff027224 */ /* 0x014fe400078e0000 */
[----:B------:R-:W-:Y:S02]  /*2820*/  IMAD.MOV.U32 R5, RZ, RZ, R9 ;  /* 0x000000ffff057224 */ /* 0x000fe400078e0009 */
[----:B------:R-:W-:-:S04]  /*2830*/  IMAD.MOV.U32 R4, RZ, RZ, R10 ;  /* 0x000000ffff047224 */ /* 0x000fc800078e000a */
[----:B------:R-:W-:Y:S05]  /*2840*/  BRA.U !UP0, `(.L_x_1257) ;  /* 0x00000001085c7547 */ /* 0x000fea000b800000 */
[----:B------:R-:W0:Y:S01]  /*2850*/  S2UR UR5, SR_CgaCtaId ;  /* 0x00000000000579c3 */ /* 0x000e220000008800 */
[----:B------:R-:W-:Y:S01]  /*2860*/  UMOV UR4, 0x400 ;  /* 0x0000040000047882 */ /* 0x000fe20000000000 */
[----:B------:R-:W-:Y:S01]  /*2870*/  BSSY.RECONVERGENT B1, `(.L_x_1257) ;  /* 0x0000014000017945 */ /* 0x000fe20003800200 */
[----:B0-----:R-:W-:-:S09]  /*2880*/  ULEA UR4, UR5, UR4, 0x18 ;  /* 0x0000000405047291 */ /* 0x001fd2000f8ec0ff */
[----:B------:R-:W0:Y:S04]  /*2890*/  LDS R3, [UR4+0x28] ;  /* 0x00002804ff037984 */ /* 0x000e280008000800 */
        /* <DEDUP_REMOVED lines=17> */
.L_x_1258:
[----:B------:R-:W-:Y:S05]  /*29b0*/  BSYNC.RECONVERGENT B1 ;  /* 0x0000000000017941 */ /* 0x000fea0003800200 */
.L_x_1257:
[----:B------:R-:W-:Y:S01]  /*29c0*/  UISETP.GE.AND UP0, UPT, UR6, 0x61, UPT ;  /* 0x000000610600788c */ /* 0x000fe2000bf06270 */
[----:B------:R-:W-:Y:S02]  /*29d0*/  IMAD.MOV.U32 R0, RZ, RZ, R2 ;  /* 0x000000ffff007224 */ /* 0x000fe400078e0002 */
        /* <DEDUP_REMOVED lines=25> */
.L_x_1260:
[----:B------:R-:W-:Y:S05]  /*2b70*/  BSYNC.RECONVERGENT B1 ;  /* 0x0000000000017941 */ /* 0x000fea0003800200 */
.L_x_1259:
        /* <DEDUP_REMOVED lines=27> */
.L_x_1262:
[----:B------:R-:W-:Y:S05]  /*2d30*/  BSYNC.RECONVERGENT B1 ;  /* 0x0000000000017941 */ /* 0x000fea0003800200 */
.L_x_1261:
        /* <DEDUP_REMOVED lines=27> */
.L_x_1264:
[----:B------:R-:W-:Y:S05]  /*2ef0*/  BSYNC.RECONVERGENT B1 ;  /* 0x0000000000017941 */ /* 0x000fea0003800200 */
.L_x_1263:
        /* <DEDUP_REMOVED lines=27> */
.L_x_1266:
[----:B------:R-:W-:Y:S05]  /*30b0*/  BSYNC.RECONVERGENT B1 ;  /* 0x0000000000017941 */ /* 0x000fea0003800200 */
.L_x_1265:
[----:B------:R-:W-:Y:S01]  /*30c0*/  UISETP.GE.AND UP0, UPT, UR6, 0xe1, UPT ;  /* 0x000000e10600788c */ /* 0x000fe2000bf06270 */
[----:B------:R-:W-:Y:S02]  /*30d0*/  IMAD.MOV.U32 R8, RZ, RZ, R2 ;  /* 0x000000ffff087224 */ /* 0x000fe400078e0002 */
[----:B------:R-:W-:Y:S02]  /*30e0*/  IMAD.MOV.U32 R7, RZ, RZ, R5 ;  /* 0x000000ffff077224 */ /* 0x000fe400078e0005 */
[----:B------:R-:W-:-:S04]  /*30f0*/  IMAD.MOV.U32 R6, RZ, RZ, R4 ;  /* 0x000000ffff067224 */ /* 0x000fc800078e0004 */
[----:B------:R-:W-:Y:S05]  /*3100*/  BRA.U !UP0, `(.L_x_1230) ;  /* 0x0000002908cc7547 */ /* 0x000fea000b800000 */
[----:B------:R-:W0:Y:S01]  /*3110*/  S2UR UR5, SR_CgaCtaId ;  /* 0x00000000000579c3 */ /* 0x000e220000008800 */
[----:B------:R-:W-:Y:S02]  /*3120*/  UMOV UR4, 0x400 ;  /* 0x0000040000047882 */ /* 0x000fe40000000000 */
[----:B0-----:R-:W-:-:S09]  /*3130*/  ULEA UR4, UR5, UR4, 0x18 ;  /* 0x0000000405047291 */ /* 0x001fd2000f8ec0ff */
[----:B------:R-:W0:Y:S04]  /*3140*/  LDS R3, [UR4+0x78] ;  /* 0x00007804ff037984 */ /* 0x000e280008000800 */
[----:B-1----:R-:W1:Y:S01]  /*3150*/  LDS.64 R10, [UR4+0x80] ;  /* 0x00008004ff0a7984 */ /* 0x002e620008000a00 */
[----:B0-----:R-:W-:Y:S01]  /*3160*/  ISETP.GE.AND P0, PT, R2, R3, PT ;  /* 0x000000030200720c */ /* 0x001fe20003f06270 */
[----:B------:R-:W-:Y:S02]  /*3170*/  IMAD.MOV.U32 R8, RZ, RZ, R3 ;  /* 0x000000ffff087224 */ /* 0x000fe400078e0003 */
[----:B-1----:R-:W-:Y:S02]  /*3180*/  IMAD.MOV.U32 R7, RZ, RZ, R10 ;  /* 0x000000ffff077224 */ /* 0x002fe400078e000a */
        /* <DEDUP_REMOVED lines=15> */
.L_x_1198:
[----:B------:R-:W1:Y:S01]  /*3280*/  S2R R0, SR_TID.X ;  /* 0x0000000000007919 */ /* 0x000e620000002100 */
[----:B------:R-:W1:Y:S02]  /*3290*/  LDC.64 R2, c[0x0][0x380] ;  /* 0x0000e000ff027b82 */ /* 0x000e640000000a00 */
[----:B-1----:R-:W-:-:S05]  /*32a0*/  IMAD.WIDE.U32 R2, R0, 0x10, R2 ;  /* 0x0000001000027825 */ /* 0x002fca00078e0002 */
[----:B0-----:R-:W2:Y:S04]  /*32b0*/  LDG.E.CONSTANT R11, desc[UR10][R2.64] ;  /* 0x0000000a020b7981 */ /* 0x001ea8000c1e9900 */
[----:B------:R-:W2:Y:S04]  /*32c0*/  LDG.E.CONSTANT R6, desc[UR10][R2.64+0x1000] ;  /* 0x0010000a02067981 */ /* 0x000ea8000c1e9900 */
[----:B------:R-:W3:Y:S04]  /*32d0*/  LDG.E.64.CONSTANT R4, desc[UR10][R2.64+0x8] ;  /* 0x0000080a02047981 */ /* 0x000ee8000c1e9b00 */
[----:B------:R-:W3:Y:S04]  /*32e0*/  LDG.E.64.CONSTANT R16, desc[UR10][R2.64+0x1008] ;  /* 0x0010080a02107981 */ /* 0x000ee8000c1e9b00 */
[----:B------:R-:W4:Y:S04]  /*32f0*/  LDG.E.CONSTANT R7, desc[UR10][R2.64+0x2000] ;  /* 0x0020000a02077981 */ /* 0x000f28000c1e9900 */
[----:B------:R-:W5:Y:S04]  /*3300*/  LDG.E.64.CONSTANT R14, desc[UR10][R2.64+0x2008] ;  /* 0x0020080a020e7981 */ /* 0x000f68000c1e9b00 */
[----:B------:R-:W5:Y:S04]  /*3310*/  LDG.E.CONSTANT R10, desc[UR10][R2.64+0x3000] ;  /* 0x0030000a020a7981 */ /* 0x000f68000c1e9900 */
[----:B------:R-:W5:Y:S04]  /*3320*/  LDG.E.64.CONSTANT R12, desc[UR10][R2.64+0x3008] ;  /* 0x0030080a020c7981 */ /* 0x000f68000c1e9b00 */
[----:B------:R-:W5:Y:S04]  /*3330*/  LDG.E.CONSTANT R26, desc[UR10][R2.64+0x4000] ;  /* 0x0040000a021a7981 */ /* 0x000f68000c1e9900 */
[----:B------:R0:W5:Y:S01]  /*3340*/  LDG.E.64.CONSTANT R8, desc[UR10][R2.64+0x4008] ;  /* 0x0040080a02087981 */ /* 0x000162000c1e9b00 */
[----:B------:R-:W-:Y:S01]  /*3350*/  UISETP.GE.U32.AND UP0, UPT, UR8, 0xa00, UPT ;  /* 0x00000a000800788c */ /* 0x000fe2000bf06070 */
[----:B0-----:R-:W-:-:S02]  /*3360*/  IMAD.MOV.U32 R3, RZ, RZ, 0x500 ;  /* 0x00000500ff037424 */ /* 0x001fc400078e00ff */
[----:B------:R-:W-:Y:S01]  /*3370*/  IMAD.MOV.U32 R2, RZ, RZ, RZ ;  /* 0x000000ffff027224 */ /* 0x000fe200078e00ff */
[----:B--2---:R-:W-:-:S13]  /*3380*/  ISETP.GE.AND P1, PT, R11, R6, PT ;  /* 0x000000060b00720c */ /* 0x004fda0003f26270 */
[----:B---3--:R-:W-:-:S04]  /*3390*/  @P1 ISETP.GE.U32.AND P0, PT, R4, R16, PT ;  /* 0x000000100400120c */ /* 0x008fc80003f06070 */
[----:B------:R-:W-:-:S04]  /*33a0*/  @P1 ISETP.GE.AND.EX P0, PT, R5, R17, PT, P0 ;  /* 0x000000110500120c */ /* 0x000fc80003f06300 */
[----:B------:R-:W-:-:S04]  /*33b0*/  @P1 ISETP.LT.OR P0, PT, R6, R11, !P0 ;  /* 0x0000000b0600120c */ /* 0x000fc80004701670 */
[----:B------:R-:W-:Y:S02]  /*33c0*/  @P1 SEL R6, R11, R6, P0 ;  /* 0x000000060b061207 */ /* 0x000fe40000000000 */
[----:B------:R-:W-:Y:S02]  /*33d0*/  @P1 SEL R16, R4, R16, P0 ;  /* 0x0000001004101207 */ /* 0x000fe40000000000 */
[----:B----4-:R-:W-:Y:S02]  /*33e0*/  ISETP.GE.AND P2, PT, R6, R7, PT ;  /* 0x000000070600720c */ /* 0x010fe40003f46270 */
[----:B------:R-:W-:-:S11]  /*33f0*/  @P1 SEL R17, R5, R17, P0 ;  /* 0x0000001105111207 */ /* 0x000fd60000000000 */
[----:B-----5:R-:W-:-:S04]  /*3400*/  @P2 ISETP.GE.U32.AND P0, PT, R16, R14, PT ;  /* 0x0000000e1000220c */ /* 0x020fc80003f06070 */
[----:B------:R-:W-:-:S04]  /*3410*/  @P2 ISETP.GE.AND.EX P0, PT, R17, R15, PT, P0 ;  /* 0x0000000f1100220c */ /* 0x000fc80003f06300 */
[----:B------:R-:W-:-:S04]  /*3420*/  @P2 ISETP.LT.OR P0, PT, R7, R6, !P0 ;  /* 0x000000060700220c */ /* 0x000fc80004701670 */
[----:B------:R-:W-:Y:S02]  /*3430*/  @P2 SEL R7, R6, R7, P0 ;  /* 0x0000000706072207 */ /* 0x000fe40000000000 */
[----:B------:R-:W-:Y:S02]  /*3440*/  @P2 SEL R14, R16, R14, P0 ;  /* 0x0000000e100e2207 */ /* 0x000fe40000000000 */
[----:B------:R-:W-:Y:S02]  /*3450*/  ISETP.GE.AND P1, PT, R7, R10, PT ;  /* 0x0000000a0700720c */ /* 0x000fe40003f26270 */
[----:B------:R-:W-:-:S11]  /*3460*/  @P2 SEL R15, R17, R15, P0 ;  /* 0x0000000f110f2207 */ /* 0x000fd60000000000 */
[----:B------:R-:W-:-:S04]  /*3470*/  @P1 ISETP.GE.U32.AND P0, PT, R14, R12, PT ;  /* 0x0000000c0e00120c */ /* 0x000fc80003f06070 */
        /* <DEDUP_REMOVED lines=11> */
[----:B------:R-:W-:Y:S01]  /*3530*/  @P2 SEL R9, R13, R9, P0 ;  /* 0x000000090d092207 */ /* 0x000fe20000000000 */
[----:B------:R-:W-:Y:S06]  /*3540*/  BRA.U !UP0, `(.L_x_1267) ;  /* 0x0000000908dc7547 */ /* 0x000fec000b800000 */
[----:B------:R-:W-:Y:S01]  /*3550*/  UIADD3 UR9, UP0, UPT, UR8, -0xa00, URZ ;  /* 0xfffff60008097890 */ /* 0x000fe2000ff1e0ff */
[----:B------:R-:W-:Y:S02]  /*3560*/  IMAD.MOV.U32 R3, RZ, RZ, 0x500 ;  /* 0x00000500ff037424 */ /* 0x000fe400078e00ff */
[----:B------:R-:W-:Y:S01]  /*3570*/  IMAD.MOV.U32 R2, RZ, RZ, RZ ;  /* 0x000000ffff027224 */ /* 0x000fe200078e00ff */
[----:B------:R-:W-:Y:S02]  /*3580*/  ULEA.HI.X.SX32 UR8, UR8, 0xffffffff, 0x1, UP0 ;  /* 0xffffffff08087891 */ /* 0x000fe400080f0eff */
[----:B------:R-:W-:Y:S02]  /*3590*/  UIMAD.WIDE.U32 UR12, UR9, -0x33333333, URZ ;  /* 0xcccccccd090c78a5 */ /* 0x000fe4000f8e00ff */
[----:B------:R-:W-:Y:S02]  /*35a0*/  UIMAD.WIDE.U32 UR4, UR8, -0x33333333, URZ ;  /* 0xcccccccd080478a5 */ /* 0x000fe4000f8e00ff */
[----:B------:R-:W-:-:S02]  /*35b0*/  UISETP.GE.U32.AND UP1, UPT, UR9, 0x500, UPT ;  /* 0x000005000900788c */ /* 0x000fc4000bf26070 */
[----:B------:R-:W-:Y:S02]  /*35c0*/  UIMAD.WIDE.U32 UR4, UP0, UR9, -0x33333334, UR4 ;  /* 0xcccccccc090478a5 */ /* 0x000fe4000f800004 */
[----:B------:R-:W-:Y:S02]  /*35d0*/  UISETP.GE.U32.AND.EX UP1, UPT, UR8, URZ, UPT, UP1 ;  /* 0x000000ff0800728c */ /* 0x000fe4000bf26110 */
[----:B------:R-:W-:Y:S02]  /*35e0*/  UIADD3.X UR7, UPT, UPT, URZ, URZ, URZ, UP0, !UPT ;  /* 0x000000ffff077290 */ /* 0x000fe400087fe4ff */
[----:B------:R-:W-:Y:S01]  /*35f0*/  UIADD3 URZ, UP0, UPT, UR13, UR4, URZ ;  /* 0x000000040dff7290 */ /* 0x000fe2000ff1e0ff */
[----:B------:R-:W-:-:S03]  /*3600*/  UMOV UR6, UR5 ;  /* 0x0000000500067c82 */ /* 0x000fc60008000000 */
[----:B------:R-:W-:-:S04]  /*3610*/  UIMAD.WIDE.U32.X UR4, UR8, -0x33333334, UR6, UP0 ;  /* 0xcccccccc080478a5 */ /* 0x000fc800080e0406 */
[----:B------:R-:W-:-:S04]  /*3620*/  USHF.R.U64 UR6, UR4, 0xa, UR5 ;  /* 0x0000000a04067899 */ /* 0x000fc80008001205 */
[----:B------:R-:W-:-:S04]  /*3630*/  ULOP3.LUT UR7, UR6, 0x1, URZ, 0xc0, !UPT ;  /* 0x0000000106077892 */ /* 0x000fc8000f8ec0ff */
[----:B------:R-:W-:-:S04]  /*3640*/  UISETP.NE.U32.AND UP0, UPT, UR7, 0x1, UPT ;  /* 0x000000010700788c */ /* 0x000fc8000bf05070 */
[----:B------:R-:W-:Y:S01]  /*3650*/  UISETP.NE.U32.AND.EX UP0, UPT, URZ, URZ, UPT, UP0 ;  /* 0x000000ffff00728c */ /* 0x000fe2000bf05100 */
[----:B------:R-:W-:Y:S10]  /*3660*/  BRA.U !UP1, `(.L_x_1268) ;  /* 0x0000000509b87547 */ /* 0x000ff4000b800000 */
        /* <DEDUP_REMOVED lines=11> */
.L_x_1269:
[----:B------:R-:W2:Y:S04]  /*3720*/  LDG.E.CONSTANT R25, desc[UR10][R28.64+-0x9008] ;  /* 0xff6ff80a1c197981 */ /* 0x000ea8000c1e9900 */
[----:B------:R-:W3:Y:S04]  /*3730*/  LDG.E.64.CONSTANT R22, desc[UR10][R28.64+-0x9000] ;  /* 0xff70000a1c167981 */ /* 0x000ee8000c1e9b00 */
[----:B------:R-:W4:Y:S04]  /*3740*/  LDG.E.CONSTANT R27, desc[UR10][R28.64+-0x8008] ;  /* 0xff7ff80a1c1b7981 */ /* 0x000f28000c1e9900 */
[----:B------:R-:W5:Y:S04]  /*3750*/  LDG.E.64.CONSTANT R10, desc[UR10][R28.64+-0x8000] ;  /* 0xff80000a1c0a7981 */ /* 0x000f68000c1e9b00 */
[----:B------:R-:W5:Y:S04]  /*3760*/  LDG.E.CONSTANT R4, desc[UR10][R28.64+-0x7008] ;  /* 0xff8ff80a1c047981 */ /* 0x000f68000c1e9900 */
        /* <DEDUP_REMOVED lines=8> */
[----:B------:R-:W5:Y:S01]  /*37f0*/  LDG.E.64.CONSTANT R20, desc[UR10][R28.64+-0x3000] ;  /* 0xffd0000a1c147981 */ /* 0x000f62000c1e9b00 */
[----:B--2---:R-:W-:-:S13]  /*3800*/  ISETP.GE.AND P1, PT, R26, R25, PT ;  /* 0x000000191a00720c */ /* 0x004fda0003f26270 */
[----:B---3--:R-:W-:-:S04]  /*3810*/  @P1 ISETP.GE.U32.AND P0, PT, R8, R22, PT ;  /* 0x000000160800120c */ /* 0x008fc80003f06070 */
[----:B------:R-:W-:-:S04]  /*3820*/  @P1 ISETP.GE.AND.EX P0, PT, R9, R23, PT, P0 ;  /* 0x000000170900120c */ /* 0x000fc80003f06300 */
[----:B------:R-:W-:-:S04]  /*3830*/  @P1 ISETP.LT.OR P0, PT, R25, R26, !P0 ;  /* 0x0000001a1900120c */ /* 0x000fc80004701670 */
[----:B------:R-:W-:Y:S02]  /*3840*/  @P1 SEL R25, R26, R25, P0 ;  /* 0x000000191a191207 */ /* 0x000fe40000000000 */
[----:B------:R-:W-:Y:S01]  /*3850*/  @P1 SEL R22, R8, R22, P0 ;  /* 0x0000001608161207 */ /* 0x000fe20000000000 */
[----:B------:R-:W2:Y:S01]  /*3860*/  LDG.E.CONSTANT R26, desc[UR10][R28.64+-0x8] ;  /* 0xfffff80a1c1a7981 */ /* 0x000ea2000c1e9900 */
[----:B----4-:R-:W-:Y:S02]  /*3870*/  ISETP.GE.AND P2, PT, R25, R27, PT ;  /* 0x0000001b1900720c */ /* 0x010fe40003f46270 */
[----:B------:R-:W-:Y:S02]  /*3880*/  @P1 SEL R23, R9, R23, P0 ;  /* 0x0000001709171207 */ /* 0x000fe40000000000 */
[----:B------:R0:W3:Y:S09]  /*3890*/  LDG.E.64.CONSTANT R8, desc[UR10][R28.64] ;  /* 0x0000000a1c087981 */ /* 0x0000f2000c1e9b00 */
[----:B-----5:R-:W-:-:S04]  /*38a0*/  @P2 ISETP.GE.U32.AND P0, PT, R22, R10, PT ;  /* 0x0000000a1600220c */ /* 0x020fc80003f06070 */
[----:B------:R-:W-:-:S04]  /*38b0*/  @P2 ISETP.GE.AND.EX P0, PT, R23, R11, PT, P0 ;  /* 0x0000000b1700220c */ /* 0x000fc80003f06300 */
[----:B------:R-:W-:-:S04]  /*38c0*/  @P2 ISETP.LT.OR P0, PT, R27, R25, !P0 ;  /* 0x000000191b00220c */ /* 0x000fc80004701670 */
[----:B------:R-:W-:Y:S02]  /*38d0*/  @P2 SEL R27, R25, R27, P0 ;  /* 0x0000001b191b2207 */ /* 0x000fe40000000000 */
[----:B------:R-:W4:Y:S02]  /*38e0*/  LDG.E.CONSTANT R25, desc[UR10][R28.64+-0x2008] ;  /* 0xffdff80a1c197981 */ /* 0x000f24000c1e9900 */
[----:B------:R-:W-:Y:S02]  /*38f0*/  ISETP.GE.AND P1, PT, R27, R4, PT ;  /* 0x000000041b00720c */ /* 0x000fe40003f26270 */
[----:B------:R-:W-:Y:S02]  /*3900*/  @P2 SEL R10, R22, R10, P0 ;  /* 0x0000000a160a2207 */ /* 0x000fe40000000000 */
[----:B------:R-:W-:Y:S02]  /*3910*/  @P2 SEL R11, R23, R11, P0 ;  /* 0x0000000b170b2207 */ /* 0x000fe40000000000 */
[----:B------:R-:W5:Y:S07]  /*3920*/  LDG.E.64.CONSTANT R22, desc[UR10][R28.64+-0x2000] ;  /* 0xffe0000a1c167981 */ /* 0x000f6e000c1e9b00 */
[----:B------:R-:W-:-:S04]  /*3930*/  @P1 ISETP.GE.U32.AND P0, PT, R10, R12, PT ;  /* 0x0000000c0a00120c */ /* 0x000fc80003f06070 */
[----:B------:R-:W-:-:S04]  /*3940*/  @P1 ISETP.GE.AND.EX P0, PT, R11, R13, PT, P0 ;  /* 0x0000000d0b00120c */ /* 0x000fc80003f06300 */
[----:B------:R-:W-:-:S04]  /*3950*/  @P1 ISETP.LT.OR P0, PT, R4, R27, !P0 ;  /* 0x0000001b0400120c */ /* 0x000fc80004701670 */
[----:B------:R-:W-:Y:S02]  /*3960*/  @P1 SEL R4, R27, R4, P0 ;  /* 0x000000041b041207 */ /* 0x000fe40000000000 */
[----:B------:R-:W2:Y:S01]  /*3970*/  LDG.E.CONSTANT R27, desc[UR10][R28.64+-0x1008] ;  /* 0xffeff80a1c1b7981 */ /* 0x000ea2000c1e9900 */
[----:B------:R-:W-:Y:S02]  /*3980*/  @P1 SEL R12, R10, R12, P0 ;  /* 0x0000000c0a0c1207 */ /* 0x000fe40000000000 */
[----:B------:R-:W-:Y:S02]  /*3990*/  @P1 SEL R13, R11, R13, P0 ;  /* 0x0000000d0b0d1207 */ /* 0x000fe40000000000 */
[----:B------:R-:W3:Y:S01]  /*39a0*/  LDG.E.64.CONSTANT R10, desc[UR10][R28.64+-0x1000] ;  /* 0xfff0000a1c0a7981 */ /* 0x000ee2000c1e9b00 */
[----:B------:R-:W-:-:S13]  /*39b0*/  ISETP.GE.AND P2, PT, R4, R5, PT ;  /* 0x000000050400720c */ /* 0x000fda0003f46270 */
[----:B------:R-:W-:-:S04]  /*39c0*/  @P2 ISETP.GE.U32.AND P0, PT, R12, R14, PT ;  /* 0x0000000e0c00220c */ /* 0x000fc80003f06070 */
[----:B------:R-:W-:-:S04]  /*39d0*/  @P2 ISETP.GE.AND.EX P0, PT, R13, R15, PT, P0 ;  /* 0x0000000f0d00220c */ /* 0x000fc80003f06300 */
[----:B------:R-:W-:-:S04]  /*39e0*/  @P2 ISETP.LT.OR P0, PT, R5, R4, !P0 ;  /* 0x000000040500220c */ /* 0x000fc80004701670 */
[----:B------:R-:W-:-:S04]  /*39f0*/  @P2 SEL R5, R4, R5, P0 ;  /* 0x0000000504052207 */ /* 0x000fc80000000000 */
[----:B------:R-:W-:Y:S02]  /*3a00*/  ISETP.GE.AND P1, PT, R5, R6, PT ;  /* 0x000000060500720c */ /* 0x000fe40003f26270 */
[----:B------:R-:W-:Y:S02]  /*3a10*/  @P2 SEL R14, R12, R14, P0 ;  /* 0x0000000e0c0e2207 */ /* 0x000fe40000000000 */
[----:B------:R-:W-:-:S09]  /*3a20*/  @P2 SEL R15, R13, R15, P0 ;  /* 0x0000000f0d0f2207 */ /* 0x000fd20000000000 */
        /* <DEDUP_REMOVED lines=17> */
[----:B------:R-:W-:Y:S02]  /*3b40*/  @P1 SEL R24, R7, R24, P0 ;  /* 0x0000001807181207 */ /* 0x000fe40000000000 */
[----:B------:R-:W-:Y:S02]  /*3b50*/  @P1 SEL R20, R18, R20, P0 ;  /* 0x0000001412141207 */ /* 0x000fe40000000000 */
[----:B------:R-:W-:Y:S01]  /*3b60*/  @P1 SEL R21, R19, R21, P0 ;  /* 0x0000001513151207 */ /* 0x000fe20000000000 */
[----:B------:R-:W-:-:S04]  /*3b70*/  UIADD3 UR4, UP1, UPT, UR4, -0x2, URZ ;  /* 0xfffffffe04047890 */ /* 0x000fc8000ff3e0ff */
[----:B------:R-:W-:Y:S02]  /*3b80*/  UIADD3.X UR5, UPT, UPT, UR5, -0x1, URZ, UP1, !UPT ;  /* 0xffffffff05057890 */ /* 0x000fe40008ffe4ff */
[----:B------:R-:W-:-:S04]  /*3b90*/  UISETP.NE.U32.AND UP1, UPT, UR4, URZ, UPT ;  /* 0x000000ff0400728c */ /* 0x000fc8000bf25070 */
[----:B------:R-:W-:Y:S01]  /*3ba0*/  UISETP.NE.AND.EX UP1, UPT, UR5, URZ, UPT, UP1 ;  /* 0x000000ff0500728c */ /* 0x000fe2000bf25310 */
[----:B----4-:R-:W-:-:S13]  /*3bb0*/  ISETP.GE.AND P2, PT, R24, R25, PT ;  /* 0x000000191800720c */ /* 0x010fda0003f46270 */
[----:B-----5:R-:W-:-:S04]  /*3bc0*/  @P2 ISETP.GE.U32.AND P0, PT, R20, R22, PT ;  /* 0x000000161400220c */ /* 0x020fc80003f06070 */
[----:B------:R-:W-:-:S04]  /*3bd0*/  @P2 ISETP.GE.AND.EX P0, PT, R21, R23, PT, P0 ;  /* 0x000000171500220c */ /* 0x000fc80003f06300 */
[----:B------:R-:W-:-:S04]  /*3be0*/  @P2 ISETP.LT.OR P0, PT, R25, R24, !P0 ;  /* 0x000000181900220c */ /* 0x000fc80004701670 */
[----:B------:R-:W-:-:S04]  /*3bf0*/  @P2 SEL R25, R24, R25, P0 ;  /* 0x0000001918192207 */ /* 0x000fc80000000000 */
[----:B--2---:R-:W-:Y:S02]  /*3c00*/  ISETP.GE.AND P3, PT, R25, R27, PT ;  /* 0x0000001b1900720c */ /* 0x004fe40003f66270 */
[----:B------:R-:W-:Y:S02]  /*3c10*/  @P2 SEL R22, R20, R22, P0 ;  /* 0x0000001614162207 */ /* 0x000fe40000000000 */
[----:B------:R-:W-:-:S09]  /*3c20*/  @P2 SEL R23, R21, R23, P0 ;  /* 0x0000001715172207 */ /* 0x000fd20000000000 */
[----:B---3--:R-:W-:-:S04]  /*3c30*/  @P3 ISETP.GE.U32.AND P0, PT, R22, R10, PT ;  /* 0x0000000a1600320c */ /* 0x008fc80003f06070 */
[----:B------:R-:W-:-:S04]  /*3c40*/  @P3 ISETP.GE.AND.EX P0, PT, R23, R11, PT, P0 ;  /* 0x0000000b1700320c */ /* 0x000fc80003f06300 */
[----:B------:R-:W-:-:S04]  /*3c50*/  @P3 ISETP.LT.OR P0, PT, R27, R25, !P0 ;  /* 0x000000191b00320c */ /* 0x000fc80004701670 */
[----:B------:R-:W-:-:S04]  /*3c60*/  @P3 SEL R27, R25, R27, P0 ;  /* 0x0000001b191b3207 */ /* 0x000fc80000000000 */
[----:B------:R-:W-:Y:S02]  /*3c70*/  ISETP.GE.AND P1, PT, R27, R26, PT ;  /* 0x0000001a1b00720c */ /* 0x000fe40003f26270 */
[----:B------:R-:W-:Y:S02]  /*3c80*/  @P3 SEL R10, R22, R10, P0 ;  /* 0x0000000a160a3207 */ /* 0x000fe40000000000 */
[----:B------:R-:W-:Y:S02]  /*3c90*/  @P3 SEL R11, R23, R11, P0 ;  /* 0x0000000b170b3207 */ /* 0x000fe40000000000 */
[----:B0-----:R-:W-:-:S07]  /*3ca0*/  IADD3 R28, P3, PT, R28, 0xa000, RZ ;  /* 0x0000a0001c1c7810 */ /* 0x001fce0007f7e0ff */
[----:B------:R-:W-:-:S04]  /*3cb0*/  @P1 ISETP.GE.U32.AND P0, PT, R10, R8, PT ;  /* 0x000000080a00120c */ /* 0x000fc80003f06070 */
[----:B------:R-:W-:Y:S02]  /*3cc0*/  @P1 ISETP.GE.AND.EX P0, PT, R11, R9, PT, P0 ;  /* 0x000000090b00120c */ /* 0x000fe40003f06300 */
[----:B------:R-:W-:Y:S02]  /*3cd0*/  IADD3 R3, P2, PT, R3, 0xa00, RZ ;  /* 0x00000a0003037810 */ /* 0x000fe40007f5e0ff */
[----:B------:R-:W-:Y:S01]  /*3ce0*/  @P1 ISETP.LT.OR P0, PT, R26, R27, !P0 ;  /* 0x0000001b1a00120c */ /* 0x000fe20004701670 */
[----:B------:R-:W-:Y:S02]  /*3cf0*/  IMAD.X R29, RZ, RZ, R29, P3 ;  /* 0x000000ffff1d7224 */ /* 0x000fe400018e061d */
[----:B------:R-:W-:Y:S01]  /*3d00*/  IMAD.X R2, RZ, RZ, R2, P2 ;  /* 0x000000ffff027224 */ /* 0x000fe200010e0602 */
[----:B------:R-:W-:Y:S02]  /*3d10*/  @P1 SEL R26, R27, R26, P0 ;  /* 0x0000001a1b1a1207 */ /* 0x000fe40000000000 */
[----:B------:R-:W-:-:S02]  /*3d20*/  @P1 SEL R8, R10, R8, P0 ;  /* 0x000000080a081207 */ /* 0x000fc40000000000 */
[----:B------:R-:W-:Y:S01]  /*3d30*/  @P1 SEL R9, R11, R9, P0 ;  /* 0x000000090b091207 */ /* 0x000fe20000000000 */
[----:B------:R-:W-:Y:S06]  /*3d40*/  BRA.U UP1, `(.L_x_1269) ;  /* 0xfffffff901747547 */ /* 0x000fec000b83ffff */
.L_x_1268:
[----:B------:R-:W-:Y:S05]  /*3d50*/  BRA.U !UP0, `(.L_x_1267) ;  /* 0x0000000108d87547 */ /* 0x000fea000b800000 */
[----:B------:R-:W0:Y:S02]  /*3d60*/  LDC.64 R4, c[0x0][0x380] ;  /* 0x0000e000ff047b82 */ /* 0x000e240000000a00 */
[----:B0-----:R-:W-:-:S03]  /*3d70*/  IMAD.WIDE.U32 R4, R0, 0x10, R4 ;  /* 0x0000001000047825 */ /* 0x001fc600078e0004 */
[----:B------:R-:W-:-:S04]  /*3d80*/  LEA R14, P0, R3, R4, 0x4 ;  /* 0x00000004030e7211 */ /* 0x000fc800078020ff */
[----:B------:R-:W-:-:S05]  /*3d90*/  LEA.HI.X R15, R3, R5, R2, 0x4, P0 ;  /* 0x00000005030f7211 */ /* 0x000fca00000f2402 */
        /* <DEDUP_REMOVED lines=38> */
[----:B------:R-:W-:Y:S02]  /*4000*/  @P2 SEL R13, R5, R13, P0 ;  /* 0x0000000d050d2207 */ /* 0x000fe40000000000 */
[----:B------:R-:W-:-:S05]  /*4010*/  IADD3 R3, P2, PT, R3, 0x500, RZ ;  /* 0x0000050003037810 */ /* 0x000fca0007f5e0ff */
[----:B------:R-:W-:-:S04]  /*4020*/  IMAD.X R2, RZ, RZ, R2, P2 ;  /* 0x000000ffff027224 */ /* 0x000fc800010e0602 */
[----:B------:R-:W-:-:S04]  /*4030*/  @P1 ISETP.GE.U32.AND P0, PT, R12, R16, PT ;  /* 0x000000100c00120c */ /* 0x000fc80003f06070 */
[----:B------:R-:W-:-:S04]  /*4040*/  @P1 ISETP.GE.AND.EX P0, PT, R13, R17, PT, P0 ;  /* 0x000000110d00120c */ /* 0x000fc80003f06300 */
[----:B------:R-:W-:-:S04]  /*4050*/  @P1 ISETP.LT.OR P0, PT, R23, R20, !P0 ;  /* 0x000000141700120c */ /* 0x000fc80004701670 */
[----:B------:R-:W-:Y:S02]  /*4060*/  @P1 SEL R16, R12, R16, P0 ;  /* 0x000000100c101207 */ /* 0x000fe40000000000 */
[----:B------:R-:W-:Y:S02]  /*4070*/  @P1 SEL R17, R13, R17, P0 ;  /* 0x000000110d111207 */ /* 0x000fe40000000000 */
[----:B------:R-:W-:Y:S01]  /*4080*/  @P1 SEL R23, R20, R23, P0 ;  /* 0x0000001714171207 */ /* 0x000fe20000000000 */
[----:B------:R-:W-:Y:S02]  /*4090*/  IMAD.MOV.U32 R8, RZ, RZ, R16 ;  /* 0x000000ffff087224 */ /* 0x000fe400078e0010 */
[----:B------:R-:W-:Y:S02]  /*40a0*/  IMAD.MOV.U32 R9, RZ, RZ, R17 ;  /* 0x000000ffff097224 */ /* 0x000fe400078e0011 */
[----:B------:R-:W-:-:S07]  /*40b0*/  IMAD.MOV.U32 R26, RZ, RZ, R23 ;  /* 0x000000ffff1a7224 */ /* 0x000fce00078e0017 */
.L_x_1267:
        /* <DEDUP_REMOVED lines=25> */
.L_x_1276:
[----:B------:R-:W-:-:S05]  /*4250*/  IMAD.MOV.U32 R10, RZ, RZ, R13 ;  /* 0x000000ffff0a7224 */ /* 0x000fca00078e000d */
[----:B------:R-:W2:Y:S04]  /*4260*/  LDG.E.CONSTANT R19, desc[UR10][R10.64] ;  /* 0x0000000a0a137981 */ /* 0x000ea8000c1e9900 */
[----:B------:R-:W3:Y:S01]  /*4270*/  LDG.E.64.CONSTANT R6, desc[UR10][R10.64+0x8] ;  /* 0x0000080a0a067981 */ /* 0x000ee2000c1e9b00 */
[----:B------:R-:W-:Y:S01]  /*4280*/  VIADD R12, R12, 0x1 ;  /* 0x000000010c0c7836 */ /* 0x000fe20000000000 */
[----:B------:R-:W-:Y:S01]  /*4290*/  BSSY.RECONVERGENT B3, `(.L_x_1274) ;  /* 0x0000016000037945 */ /* 0x000fe20003800200 */
[----:B------:R-:W-:Y:S01]  /*42a0*/  IMAD.MOV.U32 R15, RZ, RZ, R8 ;  /* 0x000000ffff0f7224 */ /* 0x000fe200078e0008 */
        /* <DEDUP_REMOVED lines=20> */
.L_x_1275:
[----:B------:R-:W-:Y:S05]  /*43f0*/  BSYNC.RECONVERGENT B3 ;  /* 0x0000000000037941 */ /* 0x000fea0003800200 */
.L_x_1274:
[----:B------:R-:W-:Y:S02]  /*4400*/  IMAD.X R11, RZ, RZ, R11, P3 ;  /* 0x000000ffff0b7224 */ /* 0x000fe400018e060b */
[----:B------:R-:W-:Y:S01]  /*4410*/  VIADD R4, R4, 0x100 ;  /* 0x0000010004047836 */ /* 0x000fe20000000000 */
[----:B------:R-:W-:Y:S06]  /*4420*/  @P2 BRA `(.L_x_1276) ;  /* 0xfffffffc00882947 */ /* 0x000fec000383ffff */
.L_x_1273:
[----:B------:R-:W-:Y:S05]  /*4430*/  BSYNC.RECONVERGENT B2 ;  /* 0x0000000000027941 */ /* 0x000fea0003800200 */
.L_x_1272:
        /* <DEDUP_REMOVED lines=9> */
.L_x_1285:
[----:B------:R-:W2:Y:S04]  /*44d0*/  LDG.E.CONSTANT R17, desc[UR10][R10.64+-0x3008] ;  /* 0xffcff80a0a117981 */ /* 0x000ea8000c1e9900 */
[----:B------:R-:W3:Y:S04]  /*44e0*/  LDG.E.64.CONSTANT R14, desc[UR10][R10.64+-0x3000] ;  /* 0xffd0000a0a0e7981 */ /* 0x000ee8000c1e9b00 */
[----:B------:R0:W5:Y:S04]  /*44f0*/  LDG.E.CONSTANT R23, desc[UR10][R10.64+-0x2008] ;  /* 0xffdff80a0a177981 */ /* 0x000168000c1e9900 */
        /* <DEDUP_REMOVED lines=22> */
.L_x_1278:
[----:B------:R-:W-:Y:S05]  /*4660*/  BSYNC.RECONVERGENT B2 ;  /* 0x0000000000027941 */ /* 0x000fea0003800200 */
.L_x_1277:
        /* <DEDUP_REMOVED lines=17> */
.L_x_1280:
[----:B------:R-:W-:Y:S05]  /*4780*/  BSYNC.RECONVERGENT B2 ;  /* 0x0000000000027941 */ /* 0x000fea0003800200 */
.L_x_1279:
        /* <DEDUP_REMOVED lines=17> */
.L_x_1282:
[----:B------:R-:W-:Y:S05]  /*48a0*/  BSYNC.RECONVERGENT B2 ;  /* 0x0000000000027941 */ /* 0x000fea0003800200 */
.L_x_1281:
        /* <DEDUP_REMOVED lines=17> */
.L_x_1284:
[----:B------:R-:W-:Y:S05]  /*49c0*/  BSYNC.RECONVERGENT B2 ;  /* 0x0000000000027941 */ /* 0x000fea0003800200 */
.L_x_1283:
[----:B------:R-:W-:Y:S01]  /*49d0*/  VIADD R4, R4, 0x400 ;  /* 0x0000040004047836 */ /* 0x000fe20000000000 */
[----:B------:R-:W-:-:S04]  /*49e0*/  IADD3 R10, P1, PT, R10, 0x4000, RZ ;  /* 0x000040000a0a7810 */ /* 0x000fc80007f3e0ff */
[----:B------:R-:W-:Y:S01]  /*49f0*/  ISETP.GE.AND P0, PT, R4, R5, PT ;  /* 0x000000050400720c */ /* 0x000fe20003f06270 */
[----:B------:R-:W-:-:S12]  /*4a00*/  IMAD.X R11, RZ, RZ, R11, P1 ;  /* 0x000000ffff0b7224 */ /* 0x000fd800008e060b */
[----:B------:R-:W-:Y:S05]  /*4a10*/  @!P0 BRA `(.L_x_1285) ;  /* 0xfffffff800ac8947 */ /* 0x000fea000383ffff */
.L_x_1271:
[----:B------:R-:W-:Y:S05]  /*4a20*/  BSYNC.RECONVERGENT B1 ;  /* 0x0000000000017941 */ /* 0x000fea0003800200 */
.L_x_1270:
[----:B------:R-:W0:Y:S01]  /*4a30*/  S2R R2, SR_LANEID ;  /* 0x0000000000027919 */ /* 0x000e220000000000 */
[----:B------:R-:W-:Y:S01]  /*4a40*/  BSSY.RECONVERGENT B1, `(.L_x_1286) ;  /* 0x000001e000017945 */ /* 0x000fe20003800200 */
[----:B------:R-:W-:Y:S01]  /*4a50*/  IMAD.MOV.U32 R6, RZ, RZ, R8 ;  /* 0x000000ffff067224 */ /* 0x000fe200078e0008 */
[----:B------:R1:W2:Y:S01]  /*4a60*/  SHFL.DOWN PT, R3, R26, 0x1, 0x1f ;  /* 0x08201f001a037f89 */ /* 0x0002a200000e0000 */
[----:B------:R-:W-:-:S03]  /*4a70*/  IMAD.MOV.U32 R7, RZ, RZ, R9 ;  /* 0x000000ffff077224 */ /* 0x000fc600078e0009 */
[----:B------:R1:W3:Y:S04]  /*4a80*/  SHFL.DOWN PT, R5, R8, 0x1, 0x1f ;  /* 0x08201f0008057f89 */ /* 0x0002e800000e0000 */
[----:B------:R1:W4:Y:S01]  /*4a90*/  SHFL.DOWN PT, R4, R9, 0x1, 0x1f ;  /* 0x08201f0009047f89 */ /* 0x00032200000e0000 */
[C---:B0-----:R-:W-:Y:S02]  /*4aa0*/  ISETP.GT.AND P0, PT, R2.reuse, 0x1e, PT ;  /* 0x0000001e0200780c */ /* 0x041fe40003f04270 */
[C---:B------:R-:W-:Y:S02]  /*4ab0*/  ISETP.GT.AND P1, PT, R2.reuse, 0x1d, PT ;  /* 0x0000001d0200780c */ /* 0x040fe40003f24270 */
[C---:B------:R-:W-:Y:S02]  /*4ac0*/  ISETP.GT.AND P5, PT, R2.reuse, 0x1b, PT ;  /* 0x0000001b0200780c */ /* 0x040fe40003fa4270 */
[----:B------:R-:W-:-:S02]  /*4ad0*/  ISETP.GT.AND P4, PT, R2, 0x17, PT ;  /* 0x000000170200780c */ /* 0x000fc40003f84270 */
[C---:B------:R-:W-:Y:S02]  /*4ae0*/  ISETP.GT.AND P3, PT, R2.reuse, 0xf, PT ;  /* 0x0000000f0200780c */ /* 0x040fe40003f64270 */
[----:B------:R-:W-:Y:S01]  /*4af0*/  ISETP.NE.AND P2, PT, R2, RZ, PT ;  /* 0x000000ff0200720c */ /* 0x000fe20003f45270 */
[----:B------:R-:W-:Y:S02]  /*4b00*/  IMAD.MOV.U32 R2, RZ, RZ, R26 ;  /* 0x000000ffff027224 */ /* 0x000fe400078e001a */
[----:B-1234-:R-:W-:Y:S10]  /*4b10*/  @P0 BRA `(.L_x_1287) ;  /* 0x0000000000400947 */ /* 0x01eff40003800000 */
        /* <DEDUP_REMOVED lines=9> */
[----:B------:R-:W-:-:S04]  /*4bb0*/  @P6 ISETP.GE.U32.AND P0, PT, R8, R5, PT ;  /* 0x000000050800620c */ /* 0x000fc80003f06070 */
[----:B------:R-:W-:-:S04]  /*4bc0*/  @P6 ISETP.GE.AND.EX P0, PT, R9, R4, PT, P0 ;  /* 0x000000040900620c */ /* 0x000fc80003f06300 */
[----:B------:R-:W-:Y:S02]  /*4bd0*/  @P6 SEL R2, R26, R3, !P0 ;  /* 0x000000031a026207 */ /* 0x000fe40004000000 */
[----:B------:R-:W-:-:S04]  /*4be0*/  @P6 ISETP.LT.U32.AND P0, PT, R8, R5, PT ;  /* 0x000000050800620c */ /* 0x000fc80003f01070 */
[----:B------:R-:W-:-:S04]  /*4bf0*/  @P6 ISETP.LT.AND.EX P0, PT, R9, R4, PT, P0 ;  /* 0x000000040900620c */ /* 0x000fc80003f01300 */
[----:B------:R-:W-:Y:S02]  /*4c00*/  @P6 SEL R6, R8, R5, P0 ;  /* 0x0000000508066207 */ /* 0x000fe40000000000 */
[----:B------:R-:W-:-:S07]  /*4c10*/  @P6 SEL R7, R9, R4, P0 ;  /* 0x0000000409076207 */ /* 0x000fce0000000000 */
.L_x_1287:
[----:B------:R-:W-:Y:S05]  /*4c20*/  BSYNC.RECONVERGENT B1 ;  /* 0x0000000000017941 */ /* 0x000fea0003800200 */
.L_x_1286:
[----:B------:R0:W1:Y:S01]  /*4c30*/  SHFL.DOWN PT, R9, R2, 0x2, 0x1f ;  /* 0x08401f0002097f89 */ /* 0x00006200000e0000 */
[----:B------:R-:W-:Y:S01]  /*4c40*/  BSSY.RECONVERGENT B1, `(.L_x_1288) ;  /* 0x0000017000017945 */ /* 0x000fe20003800200 */
[----:B------:R-:W-:Y:S02]  /*4c50*/  IMAD.MOV.U32 R3, RZ, RZ, R2 ;  /* 0x000000ffff037224 */ /* 0x000fe400078e0002 */
[----:B------:R0:W2:Y:S01]  /*4c60*/  SHFL.DOWN PT, R11, R6, 0x2, 0x1f ;  /* 0x08401f00060b7f89 */ /* 0x0000a200000e0000 */
[----:B------:R-:W-:Y:S02]  /*4c70*/  IMAD.MOV.U32 R4, RZ, RZ, R6 ;  /* 0x000000ffff047224 */ /* 0x000fe400078e0006 */
[----:B------:R-:W-:Y:S01]  /*4c80*/  IMAD.MOV.U32 R5, RZ, RZ, R7 ;  /* 0x000000ffff057224 */ /* 0x000fe200078e0007 */
[----:B------:R0:W3:Y:S01]  /*4c90*/  SHFL.DOWN PT, R8, R7, 0x2, 0x1f ;  /* 0x08401f0007087f89 */ /* 0x0000e200000e0000 */
[----:B------:R-:W-:Y:S05]  /*4ca0*/  @P1 BRA `(.L_x_1289) ;  /* 0x0000000000401947 */ /* 0x000fea0003800000 */
[----:B-1----:R-:W-:Y:S01]  /*4cb0*/  ISETP.GE.AND P0, PT, R2, R9, PT ;  /* 0x000000090200720c */ /* 0x002fe20003f06270 */
[----:B------:R-:W-:Y:S02]  /*4cc0*/  IMAD.MOV.U32 R3, RZ, RZ, R9 ;  /* 0x000000ffff037224 */ /* 0x000fe400078e0009 */
[----:B--2---:R-:W-:Y:S02]  /*4cd0*/  IMAD.MOV.U32 R4, RZ, RZ, R11 ;  /* 0x000000ffff047224 */ /* 0x004fe400078e000b */
        /* <DEDUP_REMOVED lines=13> */
.L_x_1289:
[----:B------:R-:W-:Y:S05]  /*4db0*/  BSYNC.RECONVERGENT B1 ;  /* 0x0000000000017941 */ /* 0x000fea0003800200 */
.L_x_1288:
[----:B---3--:R3:W4:Y:S01]  /*4dc0*/  SHFL.DOWN PT, R8, R3, 0x4, 0x1f ;  /* 0x08801f0003087f89 */ /* 0x00872200000e0000 */
[----:B------:R-:W-:Y:S01]  /*4dd0*/  BSSY.RECONVERGENT B1, `(.L_x_1290) ;  /* 0x0000017000017945 */ /* 0x000fe20003800200 */
[----:B0-----:R-:W-:Y:S02]  /*4de0*/  IMAD.MOV.U32 R2, RZ, RZ, R3 ;  /* 0x000000ffff027224 */ /* 0x001fe400078e0003 */
[----:B-1----:R3:W0:Y:S01]  /*4df0*/  SHFL.DOWN PT, R9, R4, 0x4, 0x1f ;  /* 0x08801f0004097f89 */ /* 0x00262200000e0000 */
[----:B------:R-:W-:Y:S02]  /*4e00*/  IMAD.MOV.U32 R6, RZ, RZ, R4 ;  /* 0x000000ffff067224 */ /* 0x000fe400078e0004 */
[----:B------:R-:W-:Y:S01]  /*4e10*/  IMAD.MOV.U32 R7, RZ, RZ, R5 ;  /* 0x000000ffff077224 */ /* 0x000fe200078e0005 */
[----:B------:R3:W1:Y:S01]  /*4e20*/  SHFL.DOWN PT, R10, R5, 0x4, 0x1f ;  /* 0x08801f00050a7f89 */ /* 0x00066200000e0000 */
[----:B------:R-:W-:Y:S05]  /*4e30*/  @P5 BRA `(.L_x_1291) ;  /* 0x0000000000405947 */ /* 0x000fea0003800000 */
[----:B----4-:R-:W-:Y:S01]  /*4e40*/  ISETP.GE.AND P0, PT, R3, R8, PT ;  /* 0x000000080300720c */ /* 0x010fe20003f06270 */
[----:B------:R-:W-:Y:S02]  /*4e50*/  IMAD.MOV.U32 R2, RZ, RZ, R8 ;  /* 0x000000ffff027224 */ /* 0x000fe400078e0008 */
[----:B0-----:R-:W-:Y:S02]  /*4e60*/  IMAD.MOV.U32 R6, RZ, RZ, R9 ;  /* 0x000000ffff067224 */ /* 0x001fe400078e0009 */
[----:B-1----:R-:W-:-:S08]  /*4e70*/  IMAD.MOV.U32 R7, RZ, RZ, R10 ;  /* 0x000000ffff077224 */ /* 0x002fd000078e000a */
        /* <DEDUP_REMOVED lines=12> */
.L_x_1291:
[----:B------:R-:W-:Y:S05]  /*4f40*/  BSYNC.RECONVERGENT B1 ;  /* 0x0000000000017941 */ /* 0x000fea0003800200 */
.L_x_1290:
[----:B0-----:R0:W0:Y:S01]  /*4f50*/  SHFL.DOWN PT, R9, R2, 0x8, 0x1f ;  /* 0x09001f0002097f89 */ /* 0x00102200000e0000 */
[----:B------:R-:W-:Y:S01]  /*4f60*/  BSSY.RECONVERGENT B1, `(.L_x_1292) ;  /* 0x0000017000017945 */ /* 0x000fe20003800200 */
[----:B---3--:R-:W-:Y:S02]  /*4f70*/  IMAD.MOV.U32 R3, RZ, RZ, R2 ;  /* 0x000000ffff037224 */ /* 0x008fe400078e0002 */
[----:B--2---:R2:W3:Y:S01]  /*4f80*/  SHFL.DOWN PT, R11, R6, 0x8, 0x1f ;  /* 0x09001f00060b7f89 */ /* 0x0044e200000e0000 */
[----:B------:R-:W-:Y:S02]  /*4f90*/  IMAD.MOV.U32 R4, RZ, RZ, R6 ;  /* 0x000000ffff047224 */ /* 0x000fe400078e0006 */
[----:B------:R-:W-:Y:S01]  /*4fa0*/  IMAD.MOV.U32 R5, RZ, RZ, R7 ;  /* 0x000000ffff057224 */ /* 0x000fe200078e0007 */
[----:B----4-:R2:W4:Y:S01]  /*4fb0*/  SHFL.DOWN PT, R8, R7, 0x8, 0x1f ;  /* 0x09001f0007087f89 */ /* 0x01052200000e0000 */
[----:B------:R-:W-:Y:S05]  /*4fc0*/  @P4 BRA `(.L_x_1293) ;  /* 0x0000000000404947 */ /* 0x000fea0003800000 */
[----:B0-----:R-:W-:Y:S01]  /*4fd0*/  ISETP.GE.AND P0, PT, R2, R9, PT ;  /* 0x000000090200720c */ /* 0x001fe20003f06270 */
[----:B------:R-:W-:Y:S02]  /*4fe0*/  IMAD.MOV.U32 R3, RZ, RZ, R9 ;  /* 0x000000ffff037224 */ /* 0x000fe400078e0009 */
[----:B---3--:R-:W-:Y:S02]  /*4ff0*/  IMAD.MOV.U32 R4, RZ, RZ, R11 ;  /* 0x000000ffff047224 */ /* 0x008fe400078e000b */
[----:B----4-:R-:W-:-:S08]  /*5000*/  IMAD.MOV.U32 R5, RZ, RZ, R8 ;  /* 0x000000ffff057224 */ /* 0x010fd000078e0008 */
        /* <DEDUP_REMOVED lines=12> */
.L_x_1293:
[----:B------:R-:W-:Y:S05]  /*50d0*/  BSYNC.RECONVERGENT B1 ;  /* 0x0000000000017941 */ /* 0x000fea0003800200 */
.L_x_1292:
[----:B0-----:R0:W0:Y:S01]  /*50e0*/  SHFL.DOWN PT, R2, R3, 0x10, 0x1f ;  /* 0x0a001f0003027f89 */ /* 0x00102200000e0000 */
[----:B------:R-:W-:Y:S01]  /*50f0*/  BSSY.RECONVERGENT B1, `(.L_x_1294) ;  /* 0x0000017000017945 */ /* 0x000fe20003800200 */
[----:B----4-:R-:W-:Y:S02]  /*5100*/  IMAD.MOV.U32 R8, RZ, RZ, R3 ;  /* 0x000000ffff087224 */ /* 0x010fe400078e0003 */
[----:B------:R4:W0:Y:S01]  /*5110*/  SHFL.DOWN PT, R9, R4, 0x10, 0x1f ;  /* 0x0a001f0004097f89 */ /* 0x00082200000e0000 */
[----:B--2---:R-:W-:Y:S02]  /*5120*/  IMAD.MOV.U32 R7, RZ, RZ, R4 ;  /* 0x000000ffff077224 */ /* 0x004fe400078e0004 */
[----:B------:R-:W-:Y:S01]  /*5130*/  IMAD.MOV.U32 R6, RZ, RZ, R5 ;  /* 0x000000ffff067224 */ /* 0x000fe200078e0005 */
[----:B-1----:R4:W1:Y:S01]  /*5140*/  SHFL.DOWN PT, R10, R5, 0x10, 0x1f ;  /* 0x0a001f00050a7f89 */ /* 0x00286200000e0000 */
[----:B------:R-:W-:Y:S05]  /*5150*/  @P3 BRA `(.L_x_1295) ;  /* 0x0000000000403947 */ /* 0x000fea0003800000 */
[----:B0-----:R-:W-:Y:S01]  /*5160*/  ISETP.GE.AND P0, PT, R3, R2, PT ;  /* 0x000000020300720c */ /* 0x001fe20003f06270 */
[----:B------:R-:W-:Y:S02]  /*5170*/  IMAD.MOV.U32 R8, RZ, RZ, R2 ;  /* 0x000000ffff087224 */ /* 0x000fe400078e0002 */
[----:B------:R-:W-:Y:S02]  /*5180*/  IMAD.MOV.U32 R7, RZ, RZ, R9 ;  /* 0x000000ffff077224 */ /* 0x000fe400078e0009 */
        /* <DEDUP_REMOVED lines=13> */
.L_x_1295:
[----:B------:R-:W-:Y:S05]  /*5260*/  BSYNC.RECONVERGENT B1 ;  /* 0x0000000000017941 */ /* 0x000fea0003800200 */
.L_x_1294:
[----:B------:R-:W-:Y:S04]  /*5270*/  BSSY.RECONVERGENT B1, `(.L_x_1296) ;  /* 0x000000c000017945 */ /* 0x000fe80003800200 */
[----:B------:R-:W-:Y:S05]  /*5280*/  @P2 BRA `(.L_x_1297) ;  /* 0x0000000000282947 */ /* 0x000fea0003800000 */
[----:B----4-:R-:W2:Y:S01]  /*5290*/  S2R R4, SR_CgaCtaId ;  /* 0x0000000000047919 */ /* 0x010ea20000008800 */
[----:B0-----:R-:W-:Y:S02]  /*52a0*/  MOV R3, 0x400 ;  /* 0x0000040000037802 */ /* 0x001fe40000000f00 */
[----:B------:R-:W-:-:S04]  /*52b0*/  SHF.R.U32.HI R2, RZ, 0x1, R0 ;  /* 0x00000001ff027819 */ /* 0x000fc80000011600 */
[----:B------:R-:W-:Y:S02]  /*52c0*/  LOP3.LUT R2, R2, 0x1f0, RZ, 0xc0, !PT ;  /* 0x000001f002027812 */ /* 0x000fe400078ec0ff */
[----:B--2---:R-:W-:-:S05]  /*52d0*/  LEA R3, R4, R3, 0x18 ;  /* 0x0000000304037211 */ /* 0x004fca00078ec0ff */
[----:B------:R-:W-:Y:S02]  /*52e0*/  IMAD.IADD R5, R2, 0x1, R3 ;  /* 0x0000000102057824 */ /* 0x000fe400078e0203 */
[----:B------:R-:W-:Y:S02]  /*52f0*/  IMAD.MOV.U32 R2, RZ, RZ, R7 ;  /* 0x000000ffff027224 */ /* 0x000fe400078e0007 */
[----:B------:R-:W-:Y:S01]  /*5300*/  IMAD.MOV.U32 R3, RZ, RZ, R6 ;  /* 0x000000ffff037224 */ /* 0x000fe200078e0006 */
[----:B------:R2:W-:Y:S04]  /*5310*/  STS [R5+0x8], R8 ;  /* 0x0000080805007388 */ /* 0x0005e80000000800 */
[----:B------:R2:W-:Y:S02]  /*5320*/  STS.64 [R5+0x10], R2 ;  /* 0x0000100205007388 */ /* 0x0005e40000000a00 */
.L_x_1297:
[----:B------:R-:W-:Y:S05]  /*5330*/  BSYNC.RECONVERGENT B1 ;  /* 0x0000000000017941 */ /* 0x000fea0003800200 */
.L_x_1296:
        /* <DEDUP_REMOVED lines=8> */
[----:B----4-:R-:W2:Y:S04]  /*53c0*/  LDS.64 R4, [R24+0x20] ;  /* 0x0000200018047984 */ /* 0x010ea80000000a00 */
[----:B------:R4:W1:Y:S04]  /*53d0*/  LDS R18, [R24+0x28] ;  /* 0x0000280018127984 */ /* 0x0008680000000800 */
[----:B------:R4:W1:Y:S01]  /*53e0*/  LDS R16, [R24+0x38] ;  /* 0x0000380018107984 */ /* 0x0008620000000800 */
[----:B0-----:R-:W-:Y:S01]  /*53f0*/  ISETP.GE.AND P0, PT, R8, R3, PT ;  /* 0x000000030800720c */ /* 0x001fe20003f06270 */
[----:B------:R-:W-:-:S02]  /*5400*/  IMAD.MOV.U32 R19, RZ, RZ, R3 ;  /* 0x000000ffff137224 */ /* 0x000fc400078e0003 */
[----:B--2---:R-:W-:Y:S02]  /*5410*/  IMAD.MOV.U32 R21, RZ, RZ, R4 ;  /* 0x000000ffff157224 */ /* 0x004fe400078e0004 */
[----:B------:R-:W-:-:S08]  /*5420*/  IMAD.MOV.U32 R20, RZ, RZ, R5 ;  /* 0x000000ffff147224 */ /* 0x000fd000078e0005 */
[----:B-1--4-:R-:W-:Y:S05]  /*5430*/  @!P0 BRA `(.L_x_1299) ;  /* 0x00000000002c8947 */ /* 0x012fea0003800000 */
        /* <DEDUP_REMOVED lines=11> */
.L_x_1299:
[----:B------:R-:W-:Y:S05]  /*54f0*/  BSYNC.RECONVERGENT B1 ;  /* 0x0000000000017941 */ /* 0x000fea0003800200 */
.L_x_1298:
[----:B------:R-:W0:Y:S01]  /*5500*/  LDS.64 R4, [R24+0x30] ;  /* 0x0000300018047984 */ /* 0x000e220000000a00 */
[----:B------:R-:W-:Y:S01]  /*5510*/  ISETP.GE.AND P0, PT, R19, R18, PT ;  /* 0x000000121300720c */ /* 0x000fe20003f06270 */
[----:B------:R-:W-:Y:S01]  /*5520*/  BSSY.RECONVERGENT B1, `(.L_x_1300) ;  /* 0x0000019000017945 */ /* 0x000fe20003800200 */
[----:B------:R-:W-:Y:S01]  /*5530*/  IMAD.MOV.U32 R23, RZ, RZ, R18 ;  /* 0x000000ffff177224 */ /* 0x000fe200078e0012 */
[----:B------:R1:W2:Y:S04]  /*5540*/  LDS R17, [R24+0x48] ;  /* 0x0000480018117984 */ /* 0x0002a80000000800 */
[----:B------:R1:W4:Y:S04]  /*5550*/  LDS R15, [R24+0x58] ;  /* 0x00005800180f7984 */ /* 0x0003280000000800 */
[----:B------:R1:W1:Y:S04]  /*5560*/  LDS R14, [R24+0x68] ;  /* 0x00006800180e7984 */ /* 0x0002680000000800 */
[----:B------:R0:W1:Y:S04]  /*5570*/  LDS R0, [R24+0x78] ;  /* 0x0000780018007984 */ /* 0x0000680000000800 */
[----:B------:R0:W1:Y:S04]  /*5580*/  LDS.64 R6, [R24+0x40] ;  /* 0x0000400018067984 */ /* 0x0000680000000a00 */
[----:B------:R0:W1:Y:S04]  /*5590*/  LDS.64 R8, [R24+0x50] ;  /* 0x0000500018087984 */ /* 0x0000680000000a00 */
[----:B---3--:R3:W1:Y:S04]  /*55a0*/  LDS.64 R10, [R24+0x60] ;  /* 0x00006000180a7984 */ /* 0x0086680000000a00 */
        /* <DEDUP_REMOVED lines=16> */
.L_x_1301:
[----:B------:R-:W-:Y:S05]  /*56b0*/  BSYNC.RECONVERGENT B1 ;  /* 0x0000000000017941 */ /* 0x000fea0003800200 */
.L_x_1300:
        /* <DEDUP_REMOVED lines=17> */
.L_x_1303:
[----:B------:R-:W-:Y:S05]  /*57d0*/  BSYNC.RECONVERGENT B1 ;  /* 0x0000000000017941 */ /* 0x000fea0003800200 */
.L_x_1302:
[----:B--2---:R-:W-:Y:S01]  /*57e0*/  ISETP.GE.AND P0, PT, R4, R17, PT ;  /* 0x000000110400720c */ /* 0x004fe20003f06270 */
        /* <DEDUP_REMOVED lines=16> */
.L_x_1305:
[----:B------:R-:W-:Y:S05]  /*58f0*/  BSYNC.RECONVERGENT B1 ;  /* 0x0000000000017941 */ /* 0x000fea0003800200 */
.L_x_1304:
[----:B----4-:R-:W-:Y:S01]  /*5900*/  ISETP.GE.AND P0, PT, R6, R15, PT ;  /* 0x0000000f0600720c */ /* 0x010fe20003f06270 */
        /* <DEDUP_REMOVED lines=16> */
.L_x_1307:
[----:B------:R-:W-:Y:S05]  /*5a10*/  BSYNC.RECONVERGENT B1 ;  /* 0x0000000000017941 */ /* 0x000fea0003800200 */
.L_x_1306:
        /* <DEDUP_REMOVED lines=17> */
.L_x_1309:
[----:B------:R-:W-:Y:S05]  /*5b30*/  BSYNC.RECONVERGENT B1 ;  /* 0x0000000000017941 */ /* 0x000fea0003800200 */
.L_x_1308:
        /* <DEDUP_REMOVED lines=16> */
.L_x_1230:
[----:B------:R-:W-:Y:S05]  /*5c40*/  BSYNC.RECONVERGENT B0 ;  /* 0x0000000000007941 */ /* 0x000fea0003800200 */
.L_x_1197:
[----:B------:R-:W-:Y:S05]  /*5c50*/  @P1 EXIT ;  /* 0x000000000000194d */ /* 0x000fea0003800000 */
[----:B0-2-4-:R-:W0:Y:S01]  /*5c60*/  LDC.64 R2, c[0x0][0x388] ;  /* 0x0000e200ff027b82 */ /* 0x015e220000000a00 */
[----:B------:R-:W-:-:S04]  /*5c70*/  LOP3.LUT R7, R7, R6, RZ, 0x3c, !PT ;  /* 0x0000000607077212 */ /* 0x000fc800078e3cff */
[----:B------:R-:W-:-:S04]  /*5c80*/  LOP3.LUT R6, R7, R6, RZ, 0x3c, !PT ;  /* 0x0000000607067212 */ /* 0x000fc800078e3cff */
[----:B------:R-:W-:-:S05]  /*5c90*/  LOP3.LUT R7, R7, R6, RZ, 0x3c, !PT ;  /* 0x0000000607077212 */ /* 0x000fca00078e3cff */
[----:B0-----:R-:W-:Y:S04]  /*5ca0*/  STG.E.64 desc[UR10][R2.64+0x8], R6 ;  /* 0x0000080602007986 */ /* 0x001fe8000c101b0a */
[----:B------:R-:W-:Y:S01]  /*5cb0*/  STG.E desc[UR10][R2.64], R8 ;  /* 0x0000000802007986 */ /* 0x000fe2000c10190a */
[----:B------:R-:W-:Y:S05]  /*5cc0*/  EXIT ;  /* 0x000000000000794d */ /* 0x000fea0003800000 */
.L_x_1310:
        /* <DEDUP_REMOVED lines=11> */
.L_x_1903:


//--------------------- .text._ZN6thrust24THRUST_300001_SM_1000_NS8cuda_cub4core6detail13_kernel_agentINS1_8__reduce10DrainAgentIlEEJN3cub18CUB_300001_SM_10009GridQueueIyEElEEEvDpT0_ --------------------------
	.section	.text._ZN6thrust24THRUST_300001_SM_1000_NS8cuda_cub4core6detail13_kernel_agentINS1_8__reduce10DrainAgentIlEEJN3cub18CUB_300001_SM_10009GridQueueIyEElEEEvDpT0_,"ax",@progbits
	.align	128
        .global         _ZN6thrust24THRUST_300001_SM_1000_NS8cuda_cub4core6detail13_kernel_agentINS1_8__reduce10DrainAgentIlEEJN3cub18CUB_300001_SM_10009GridQueueIyEElEEEvDpT0_
        .type           _ZN6thrust24THRUST_300001_SM_1000_NS8cuda_cub4core6detail13_kernel_agentINS1_8__reduce10DrainAgentIlEEJN3cub18CUB_300001_SM_10009GridQueueIyEElEEEvDpT0_,@function
        .size           _ZN6thrust24THRUST_300001_SM_1000_NS8cuda_cub4core6detail13_kernel_agentINS1_8__reduce10DrainAgentIlEEJN3cub18CUB_300001_SM_10009GridQueueIyEElEEEvDpT0_,(.L_x_1904 - _ZN6thrust24THRUST_300001_SM_1000_NS8cuda_cub4core6detail13_kernel_agentINS1_8__reduce10DrainAgentIlEEJN3cub18CUB_300001_SM_10009GridQueueIyEElEEEvDpT0_)
        .other          _ZN6thrust24THRUST_300001_SM_1000_NS8cuda_cub4core6detail13_kernel_agentINS1_8__reduce10DrainAgentIlEEJN3cub18CUB_300001_SM_10009GridQueueIyEElEEEvDpT0_,@"STO_CUDA_ENTRY STV_DEFAULT"
_ZN6thrust24THRUST_300001_SM_1000_NS8cuda_cub4core6detail13_kernel_agentINS1_8__reduce10DrainAgentIlEEJN3cub18CUB_300001_SM_10009GridQueueIyEElEEEvDpT0_:
.text._ZN6thrust24THRUST_300001_SM_1000_NS8cuda_cub4core6detail13_kernel_agentINS1_8__reduce10DrainAgentIlEEJN3cub18CUB_300001_SM_10009GridQueueIyEElEEEvDpT0_:
[----:B------:R-:W-:Y:S08]  /*0000*/  LDC R1, c[0x0][0x37c] ;  /* 0x0000df00ff017b82 */ /* 0x000ff00000000800 */
[----:B------:R-:W0:Y:S01]  /*0010*/  LDC.64 R2, c[0x0][0x380] ;  /* 0x0000e000ff027b82 */ /* 0x000e220000000a00 */
[----:B------:R-:W0:Y:S07]  /*0020*/  LDCU.64 UR4, c[0x0][0x358] ;  /* 0x00006b00ff0477ac */ /* 0x000e2e0008000a00 */
[----:B------:R-:W1:Y:S01]  /*0030*/  LDC.64 R4, c[0x0][0x388] ;  /* 0x0000e200ff047b82 */ /* 0x000e620000000a00 */
[----:B0-----:R-:W-:Y:S04]  /*0040*/  STG.E.64 desc[UR4][R2.64+0x8], RZ ;  /* 0x000008ff02007986 */ /* 0x001fe8000c101b04 */
[----:B-1----:R-:W-:Y:S01]  /*0050*/  STG.E.64 desc[UR4][R2.64], R4 ;  /* 0x0000000402007986 */ /* 0x002fe2000c101b04 */
[----:B------:R-:W-:Y:S05]  /*0060*/  EXIT ;  /* 0x000000000000794d */ /* 0x000fea0003800000 */
.L_x_1311:
        /* <DEDUP_REMOVED lines=9> */
.L_x_1904:


//--------------------- .text._ZN6thrust24THRUST_300001_SM_1000_NS8cuda_cub4core6detail13_kernel_agentINS1_8__reduce11ReduceAgentINS0_12zip_iteratorIN4cuda3std3__45tupleIJNS0_10device_ptrIiEENS0_17counting_iteratorIlNS0_11use_defaultESF_SF_EEEEEEEPNSB_IJilEEESJ_lNS1_9__extrema9arg_max_fIilNSA_4lessIiEEEEEEJSI_SK_lN3cub18CUB_300001_SM_100013GridEvenShareIlEENSS_9GridQueueIyEESP_EEEvDpT0_ --------------------------
	.section	.text._ZN6thrust24THRUST_300001_SM_1000_NS8cuda_cub4core6detail13_kernel_agentINS1_8__reduce11ReduceAgentINS0_12zip_iteratorIN4cuda3std3__45tupleIJNS0_10device_ptrIiEENS0_17counting_iteratorIlNS0_11use_defaultESF_SF_EEEEEEEPNSB_IJilEEESJ_lNS1_9__extrema9arg_max_fIilNSA_4lessIiEEEEEEJSI_SK_lN3cub18CUB_300001_SM_100013GridEvenShareIlEENSS_9GridQueueIyEESP_EEEvDpT0_,"ax",@progbits
	.align	128
        .global         _ZN6thrust24THRUST_300001_SM_1000_NS8cuda_cub4core6detail13_kernel_agentINS1_8__reduce11ReduceAgentINS0_12zip_iteratorIN4cuda3std3__45tupleIJNS0_10device_ptrIiEENS0_17counting_iteratorIlNS0_11use_defaultESF_SF_EEEEEEEPNSB_IJilEEESJ_lNS1_9__extrema9arg_max_fIilNSA_4lessIiEEEEEEJSI_SK_lN3cub18CUB_300001_SM_100013GridEvenShareIlEENSS_9GridQueueIyEESP_EEEvDpT0_
        .type           _ZN6thrust24THRUST_300001_SM_1000_NS8cuda_cub4core6detail13_kernel_agentINS1_8__reduce11ReduceAgentINS0_12zip_iteratorIN4cuda3std3__45tupleIJNS0_10device_ptrIiEENS0_17counting_iteratorIlNS0_11use_defaultESF_SF_EEEEEEEPNSB_IJilEEESJ_lNS1_9__extrema9arg_max_fIilNSA_4lessIiEEEEEEJSI_SK_lN3cub18CUB_300001_SM_100013GridEvenShareIlEENSS_9GridQueueIyEESP_EEEvDpT0_,@function
        .size           _ZN6thrust24THRUST_300001_SM_1000_NS8cuda_cub4core6detail13_kernel_agentINS1_8__reduce11ReduceAgentINS0_12zip_iteratorIN4cuda3std3__45tupleIJNS0_10device_ptrIiEENS0_17counting_iteratorIlNS0_11use_defaultESF_SF_EEEEEEEPNSB_IJilEEESJ_lNS1_9__extrema9arg_max_fIilNSA_4lessIiEEEEEEJSI_SK_lN3cub18CUB_300001_SM_100013GridEvenShareIlEENSS_9GridQueueIyEESP_EEEvDpT0_,(.L_x_1905 - _ZN6thrust24THRUST_300001_SM_1000_NS8cuda_cub4core6detail13_kernel_agentINS1_8__reduce11ReduceAgentINS0_12zip_iteratorIN4cuda3std3__45tupleIJNS0_10device_ptrIiEENS0_17counting_iteratorIlNS0_11use_defaultESF_SF_EEEEEEEPNSB_IJilEEESJ_lNS1_9__extrema9arg_max_fIilNSA_4lessIiEEEEEEJSI_SK_lN3cub18CUB_300001_SM_100013GridEvenShareIlEENSS_9GridQueueIyEESP_EEEvDpT0_)
        .other          _ZN6thrust24THRUST_300001_SM_1000_NS8cuda_cub4core6detail13_kernel_agentINS1_8__reduce11ReduceAgentINS0_12zip_iteratorIN4cuda3std3__45tupleIJNS0_10device_ptrIiEENS0_17counting_iteratorIlNS0_11use_defaultESF_SF_EEEEEEEPNSB_IJilEEESJ_lNS1_9__extrema9arg_max_fIilNSA_4lessIiEEEEEEJSI_SK_lN3cub18CUB_300001_SM_100013GridEvenShareIlEENSS_9GridQueueIyEESP_EEEvDpT0_,@"STO_CUDA_ENTRY STV_DEFAULT"
_ZN6thrust24THRUST_300001_SM_1000_NS8cuda_cub4core6detail13_kernel_agentINS1_8__reduce11ReduceAgentINS0_12zip_iteratorIN4cuda3std3__45tupleIJNS0_10device_ptrIiEENS0_17counting_iteratorIlNS0_11use_defaultESF_SF_EEEEEEEPNSB_IJilEEESJ_lNS1_9__extrema9arg_max_fIilNSA_4lessIiEEEEEEJSI_SK_lN3cub18CUB_300001_SM_100013GridEvenShareIlEENSS_9GridQueueIyEESP_EEEvDpT0_:
.text._ZN6thrust24THRUST_300001_SM_1000_NS8cuda_cub4core6detail13_kernel_agentINS1_8__reduce11ReduceAgentINS0_12zip_iteratorIN4cuda3std3__45tupleIJNS0_10device_ptrIiEENS0_17counting_iteratorIlNS0_11use_defaultESF_SF_EEEEEEEPNSB_IJilEEESJ_lNS1_9__extrema9arg_max_fIilNSA_4lessIiEEEEEEJSI_SK_lN3cub18CUB_300001_SM_100013GridEvenShareIlEENSS_9GridQueueIyEESP_EEEvDpT0_:
        /* <DEDUP_REMOVED lines=18> */
[----:B------:R-:W-:Y:S02]  /*0120*/  IMAD.MOV.U32 R12, RZ, RZ, RZ ;  /* 0x000000ffff0c7224 */ /* 0x000fe400078e00ff */
[----:B------:R-:W-:Y:S02]  /*0130*/  IMAD.MOV.U32 R11, RZ, RZ, RZ ;  /* 0x000000ffff0b7224 */ /* 0x000fe400078e00ff */
[----:B------:R-:W-:Y:S01]  /*0140*/  IMAD.MOV.U32 R8, RZ, RZ, RZ ;  /* 0x000000ffff087224 */ /* 0x000fe200078e00ff */
        /* <DEDUP_REMOVED lines=12> */
.L_x_1315:
[----:B------:R-:W-:Y:S05]  /*0210*/  BSYNC.RECONVERGENT B1 ;  /* 0x0000000000017941 */ /* 0x000fea0003800200 */
.L_x_1314:
        /* <DEDUP_REMOVED lines=15> */
[C---:B0-----:R-:W-:Y:S02]  /*0310*/  LEA R5, P2, R3.reuse, UR4, 0x2 ;  /* 0x0000000403057c11 */ /* 0x041fe4000f8410ff */
[C---:B------:R-:W-:Y:S02]  /*0320*/  IADD3 R7, P1, PT, R3.reuse, UR6, RZ ;  /* 0x0000000603077c10 */ /* 0x040fe4000ff3e0ff */
[----:B------:R-:W-:Y:S02]  /*0330*/  LEA.HI.X R3, R3, UR5, R14, 0x2, P2 ;  /* 0x0000000503037c11 */ /* 0x000fe400090f140e */
[----:B------:R-:W-:-:S09]  /*0340*/  IADD3.X R14, PT, PT, R14, UR7, RZ, P1, !PT ;  /* 0x000000070e0e7c10 */ /* 0x000fd20008ffe4ff */
.L_x_1322:
[----:B------:R-:W-:-:S05]  /*0350*/  IMAD.MOV.U32 R2, RZ, RZ, R5 ;  /* 0x000000ffff027224 */ /* 0x000fca00078e0005 */
[----:B------:R-:W2:Y:S01]  /*0360*/  LDG.E R19, desc[UR10][R2.64] ;  /* 0x0000000a02137981 */ /* 0x000ea2000c1e1900 */
[----:B------:R-:W-:Y:S01]  /*0370*/  VIADD R4, R4, 0x1 ;  /* 0x0000000104047836 */ /* 0x000fe20000000000 */
[----:B------:R-:W-:Y:S01]  /*0380*/  BSSY.RECONVERGENT B3, `(.L_x_1320) ;  /* 0x0000016000037945 */ /* 0x000fe20003800200 */
[----:B------:R-:W-:Y:S01]  /*0390*/  IMAD.MOV.U32 R18, RZ, RZ, R11 ;  /* 0x000000ffff127224 */ /* 0x000fe200078e000b */
[----:B------:R-:W-:Y:S01]  /*03a0*/  IADD3 R5, P3, PT, R5, 0x400, RZ ;  /* 0x0000040005057810 */ /* 0x000fe20007f7e0ff */
[----:B------:R-:W-:Y:S01]  /*03b0*/  IMAD.MOV.U32 R17, RZ, RZ, R8 ;  /* 0x000000ffff117224 */ /* 0x000fe200078e0008 */
[----:B------:R-:W-:Y:S01]  /*03c0*/  ISETP.NE.AND P2, PT, R4, RZ, PT ;  /* 0x000000ff0400720c */ /* 0x000fe20003f45270 */
[----:B-----5:R-:W-:Y:S02]  /*03d0*/  IMAD.MOV.U32 R16, RZ, RZ, R12 ;  /* 0x000000ffff107224 */ /* 0x020fe400078e000c */
[----:B------:R-:W-:Y:S02]  /*03e0*/  IMAD.MOV.U32 R11, RZ, RZ, R7 ;  /* 0x000000ffff0b7224 */ /* 0x000fe400078e0007 */
[----:B------:R-:W-:Y:S01]  /*03f0*/  IMAD.MOV.U32 R8, RZ, RZ, R14 ;  /* 0x000000ffff087224 */ /* 0x000fe200078e000e */
[----:B--2---:R-:W-:Y:S01]  /*0400*/  ISETP.GE.AND P0, PT, R12, R19, PT ;  /* 0x000000130c00720c */ /* 0x004fe20003f06270 */
[----:B------:R-:W-:-:S12]  /*0410*/  IMAD.MOV.U32 R12, RZ, RZ, R19 ;  /* 0x000000ffff0c7224 */ /* 0x000fd800078e0013 */
        /* <DEDUP_REMOVED lines=12> */
.L_x_1321:
[----:B------:R-:W-:Y:S05]  /*04e0*/  BSYNC.RECONVERGENT B3 ;  /* 0x0000000000037941 */ /* 0x000fea0003800200 */
.L_x_1320:
[----:B------:R-:W-:Y:S01]  /*04f0*/  IADD3 R7, P0, PT, R7, 0x100, RZ ;  /* 0x0000010007077810 */ /* 0x000fe20007f1e0ff */
[----:B------:R-:W-:Y:S02]  /*0500*/  VIADD R13, R13, 0x100 ;  /* 0x000001000d0d7836 */ /* 0x000fe40000000000 */
[----:B------:R-:W-:Y:S02]  /*0510*/  IMAD.X R3, RZ, RZ, R3, P3 ;  /* 0x000000ffff037224 */ /* 0x000fe400018e0603 */
[----:B------:R-:W-:Y:S01]  /*0520*/  IMAD.X R14, RZ, RZ, R14, P0 ;  /* 0x000000ffff0e7224 */ /* 0x000fe200000e060e */
[----:B------:R-:W-:Y:S07]  /*0530*/  @P2 BRA `(.L_x_1322) ;  /* 0xfffffffc00842947 */ /* 0x000fee000383ffff */
.L_x_1319:
[----:B------:R-:W-:Y:S05]  /*0540*/  BSYNC.RECONVERGENT B2 ;  /* 0x0000000000027941 */ /* 0x000fea0003800200 */
.L_x_1318:
[----:B------:R-:W-:-:S13]  /*0550*/  ISETP.GE.U32.AND P0, PT, R15, 0x300, PT ;  /* 0x000003000f00780c */ /* 0x000fda0003f06070 */
[----:B------:R-:W-:Y:S05]  /*0560*/  @!P0 BRA `(.L_x_1317) ;  /* 0x0000000400948947 */ /* 0x000fea0003800000 */
[----:B------:R-:W0:Y:S01]  /*0570*/  LDC.64 R4, c[0x0][0x380] ;  /* 0x0000e000ff047b82 */ /* 0x000e220000000a00 */
[----:B------:R-:W-:-:S07]  /*0580*/  VIADD R7, R13, 0x200 ;  /* 0x000002000d077836 */ /* 0x000fce0000000000 */
[----:B------:R-:W1:Y:S02]  /*0590*/  LDC.64 R2, c[0x0][0x388] ;  /* 0x0000e200ff027b82 */ /* 0x000e640000000a00 */
.L_x_1331:
        /* <DEDUP_REMOVED lines=11> */
[----:B------:R-:W-:-:S03]  /*0650*/  VIADD R19, R7, 0xffffff00 ;  /* 0xffffff0007137836 */ /* 0x000fc60000000000 */
[----:B------:R-:W-:Y:S02]  /*0660*/  IMAD.X R23, R18, 0x1, R3, P1 ;  /* 0x0000000112177824 */ /* 0x000fe400008e0603 */
[----:B------:R-:W-:Y:S02]  /*0670*/  IMAD.MOV.U32 R21, RZ, RZ, R20 ;  /* 0x000000ffff157224 */ /* 0x000fe400078e0014 */
[----:B------:R-:W-:Y:S01]  /*0680*/  IMAD.MOV.U32 R22, RZ, RZ, R23 ;  /* 0x000000ffff167224 */ /* 0x000fe200078e0017 */
[----:B--2---:R-:W-:Y:S01]  /*0690*/  ISETP.GE.AND P0, PT, R12, R25, PT ;  /* 0x000000190c00720c */ /* 0x004fe20003f06270 */
[----:B------:R-:W-:-:S12]  /*06a0*/  IMAD.MOV.U32 R18, RZ, RZ, R25 ;  /* 0x000000ffff127224 */ /* 0x000fd800078e0019 */
        /* <DEDUP_REMOVED lines=12> */
.L_x_1324:
[----:B------:R-:W-:Y:S05]  /*0770*/  BSYNC.RECONVERGENT B2 ;  /* 0x0000000000027941 */ /* 0x000fea0003800200 */
.L_x_1323:
[----:B-----5:R-:W-:Y:S01]  /*0780*/  ISETP.GE.AND P0, PT, R18, R15, PT ;  /* 0x0000000f1200720c */ /* 0x020fe20003f06270 */
[----:B------:R-:W-:Y:S01]  /*0790*/  BSSY.RECONVERGENT B2, `(.L_x_1325) ;  /* 0x0000013000027945 */ /* 0x000fe20003800200 */
[----:B------:R-:W-:Y:S02]  /*07a0*/  SHF.R.S32.HI R8, RZ, 0x1f, R19 ;  /* 0x0000001fff087819 */ /* 0x000fe40000011413 */
[----:B------:R-:W-:-:S04]  /*07b0*/  IADD3 R12, P1, P2, R19, R2, R6 ;  /* 0x00000002130c7210 */ /* 0x000fc80007a3e006 */
[----:B------:R-:W-:Y:S01]  /*07c0*/  IADD3.X R11, PT, PT, R8, R3, RZ, P1, P2 ;  /* 0x00000003080b7210 */ /* 0x000fe20000fe44ff */
[----:B------:R-:W-:Y:S02]  /*07d0*/  IMAD.MOV.U32 R19, RZ, RZ, R12 ;  /* 0x000000ffff137224 */ /* 0x000fe400078e000c */
[----:B------:R-:W-:Y:S02]  /*07e0*/  IMAD.MOV.U32 R8, RZ, RZ, R15 ;  /* 0x000000ffff087224 */ /* 0x000fe400078e000f */
[----:B------:R-:W-:Y:S01]  /*07f0*/  IMAD.MOV.U32 R20, RZ, RZ, R11 ;  /* 0x000000ffff147224 */ /* 0x000fe200078e000b */
[----:B------:R-:W-:Y:S06]  /*0800*/  @!P0 BRA `(.L_x_1326) ;  /* 0x00000000002c8947 */ /* 0x000fec0003800000 */
        /* <DEDUP_REMOVED lines=11> */
.L_x_1326:
[----:B------:R-:W-:Y:S05]  /*08c0*/  BSYNC.RECONVERGENT B2 ;  /* 0x0000000000027941 */ /* 0x000fea0003800200 */
.L_x_1325:
[----:B------:R-:W-:Y:S01]  /*08d0*/  ISETP.GE.AND P0, PT, R8, R13, PT ;  /* 0x0000000d0800720c */ /* 0x000fe20003f06270 */
[C---:B------:R-:W-:Y:S01]  /*08e0*/  VIADD R11, R7.reuse, 0x100 ;  /* 0x00000100070b7836 */ /* 0x040fe20000000000 */
[----:B------:R-:W-:Y:S01]  /*08f0*/  SHF.R.S32.HI R12, RZ, 0x1f, R7 ;  /* 0x0000001fff0c7819 */ /* 0x000fe20000011407 */
[----:B------:R-:W-:Y:S01]  /*0900*/  BSSY.RECONVERGENT B2, `(.L_x_1327) ;  /* 0x0000014000027945 */ /* 0x000fe20003800200 */
[-CC-:B------:R-:W-:Y:S01]  /*0910*/  IADD3 R18, P1, P4, R7, R2.reuse, R6.reuse ;  /* 0x0000000207127210 */ /* 0x180fe20007c3e006 */
[----:B------:R-:W-:Y:S01]  /*0920*/  IMAD.MOV.U32 R15, RZ, RZ, R13 ;  /* 0x000000ffff0f7224 */ /* 0x000fe200078e000d */
[----:B------:R-:W-:Y:S02]  /*0930*/  IADD3 R23, P2, P3, R11, R2, R6 ;  /* 0x000000020b177210 */ /* 0x000fe40007b5e006 */
[----:B------:R-:W-:Y:S01]  /*0940*/  IADD3.X R21, PT, PT, R12, R3, RZ, P1, P4 ;  /* 0x000000030c157210 */ /* 0x000fe20000fe84ff */
[----:B------:R-:W-:Y:S01]  /*0950*/  IMAD.MOV.U32 R16, RZ, RZ, R18 ;  /* 0x000000ffff107224 */ /* 0x000fe200078e0012 */
[----:B------:R-:W-:-:S03]  /*0960*/  SHF.R.S32.HI R12, RZ, 0x1f, R11 ;  /* 0x0000001fff0c7819 */ /* 0x000fc6000001140b */
        /* <DEDUP_REMOVED lines=13> */
.L_x_1328:
[----:B------:R-:W-:Y:S05]  /*0a40*/  BSYNC.RECONVERGENT B2 ;  /* 0x0000000000027941 */ /* 0x000fea0003800200 */
.L_x_1327:
        /* <DEDUP_REMOVED lines=18> */
.L_x_1330:
[----:B------:R-:W-:Y:S05]  /*0b70*/  BSYNC.RECONVERGENT B2 ;  /* 0x0000000000027941 */ /* 0x000fea0003800200 */
.L_x_1329:
[C---:B------:R-:W-:Y:S02]  /*0b80*/  VIADD R13, R7.reuse, 0x200 ;  /* 0x00000200070d7836 */ /* 0x040fe40000000000 */
[----:B------:R-:W-:-:S03]  /*0b90*/  VIADD R7, R7, 0x400 ;  /* 0x0000040007077836 */ /* 0x000fc60000000000 */
[----:B------:R-:W-:-:S13]  /*0ba0*/  ISETP.GE.AND P0, PT, R13, R10, PT ;  /* 0x0000000a0d00720c */ /* 0x000fda0003f06270 */
[----:B------:R-:W-:Y:S05]  /*0bb0*/  @!P0 BRA `(.L_x_1331) ;  /* 0xfffffff800788947 */ /* 0x000fea000383ffff */
.L_x_1317:
[----:B------:R-:W-:Y:S05]  /*0bc0*/  BSYNC.RECONVERGENT B1 ;  /* 0x0000000000017941 */ /* 0x000fea0003800200 */
.L_x_1316:
[----:B------:R-:W-:-:S13]  /*0bd0*/  ISETP.GE.AND P0, PT, R10, 0x100, PT ;  /* 0x000001000a00780c */ /* 0x000fda0003f06270 */
[----:B------:R-:W-:Y:S05]  /*0be0*/  @!P0 BRA `(.L_x_1332) ;  /* 0x00000010008c8947 */ /* 0x000fea0003800000 */
[----:B------:R-:W1:Y:S01]  /*0bf0*/  S2R R10, SR_LANEID ;  /* 0x00000000000a7919 */ /* 0x000e620000000000 */
[----:B------:R-:W-:Y:S01]  /*0c00*/  BSSY.RECONVERGENT B1, `(.L_x_1333) ;  /* 0x000001b000017945 */ /* 0x000fe20003800200 */
[----:B------:R-:W-:Y:S01]  /*0c10*/  IMAD.MOV.U32 R6, RZ, RZ, R11 ;  /* 0x000000ffff067224 */ /* 0x000fe200078e000b */
[----:B0----5:R0:W2:Y:S01]  /*0c20*/  SHFL.DOWN PT, R3, R12, 0x1, 0x1f ;  /* 0x08201f000c037f89 */ /* 0x0210a200000e0000 */
[----:B------:R-:W-:Y:S02]  /*0c30*/  IMAD.MOV.U32 R7, RZ, RZ, R8 ;  /* 0x000000ffff077224 */ /* 0x000fe400078e0008 */
[----:B------:R-:W-:Y:S01]  /*0c40*/  IMAD.MOV.U32 R2, RZ, RZ, R12 ;  /* 0x000000ffff027224 */ /* 0x000fe200078e000c */
[----:B------:R0:W3:Y:S04]  /*0c50*/  SHFL.DOWN PT, R4, R11, 0x1, 0x1f ;  /* 0x08201f000b047f89 */ /* 0x0000e800000e0000 */
[----:B------:R0:W4:Y:S01]  /*0c60*/  SHFL.DOWN PT, R5, R8, 0x1, 0x1f ;  /* 0x08201f0008057f89 */ /* 0x00012200000e0000 */
[----:B-1----:R-:W-:-:S02]  /*0c70*/  ISETP.GT.AND P0, PT, R10, 0x1e, PT ;  /* 0x0000001e0a00780c */ /* 0x002fc40003f04270 */
[C---:B------:R-:W-:Y:S02]  /*0c80*/  ISETP.GT.AND P1, PT, R10.reuse, 0x1d, PT ;  /* 0x0000001d0a00780c */ /* 0x040fe40003f24270 */
[----:B------:R-:W-:-:S09]  /*0c90*/  ISETP.GT.AND P3, PT, R10, 0x1b, PT ;  /* 0x0000001b0a00780c */ /* 0x000fd20003f64270 */
[----:B0-234-:R-:W-:Y:S05]  /*0ca0*/  @P0 BRA `(.L_x_1334) ;  /* 0x0000000000400947 */ /* 0x01dfea0003800000 */
        /* <DEDUP_REMOVED lines=16> */
.L_x_1334:
[----:B------:R-:W-:Y:S05]  /*0db0*/  BSYNC.RECONVERGENT B1 ;  /* 0x0000000000017941 */ /* 0x000fea0003800200 */
.L_x_1333:
        /* <DEDUP_REMOVED lines=27> */
.L_x_1336:
[----:B------:R-:W-:Y:S05]  /*0f70*/  BSYNC.RECONVERGENT B1 ;  /* 0x0000000000017941 */ /* 0x000fea0003800200 */
.L_x_1335:
        /* <DEDUP_REMOVED lines=9> */
[----:B0-----:R-:W-:Y:S02]  /*1010*/  IMAD.MOV.U32 R6, RZ, RZ, R11 ;  /* 0x000000ffff067224 */ /* 0x001fe400078e000b */
[----:B-1----:R-:W-:Y:S02]  /*1020*/  IMAD.MOV.U32 R7, RZ, RZ, R10 ;  /* 0x000000ffff077224 */ /* 0x002fe400078e000a */
        /* <DEDUP_REMOVED lines=13> */
.L_x_1338:
[----:B------:R-:W-:Y:S05]  /*1100*/  BSYNC.RECONVERGENT B1 ;  /* 0x0000000000017941 */ /* 0x000fea0003800200 */
.L_x_1337:
        /* <DEDUP_REMOVED lines=9> */
[----:B---3--:R-:W-:Y:S02]  /*11a0*/  IMAD.MOV.U32 R4, RZ, RZ, R13 ;  /* 0x000000ffff047224 */ /* 0x008fe400078e000d */
        /* <DEDUP_REMOVED lines=14> */
.L_x_1340:
[----:B------:R-:W-:Y:S05]  /*1290*/  BSYNC.RECONVERGENT B1 ;  /* 0x0000000000017941 */ /* 0x000fea0003800200 */
.L_x_1339:
[----:B0-----:R0:W0:Y:S01]  /*12a0*/  SHFL.DOWN PT, R2, R3, 0x10, 0x1f ;  /* 0x0a001f0003027f89 */ /* 0x00102200000e0000 */
[----:B------:R-:W-:Y:S01]  /*12b0*/  BSSY.RECONVERGENT B1, `(.L_x_1341) ;  /* 0x0000017000017945 */ /* 0x000fe20003800200 */
[----:B--2---:R-:W-:Y:S02]  /*12c0*/  IMAD.MOV.U32 R7, RZ, RZ, R4 ;  /* 0x000000ffff077224 */ /* 0x004fe400078e0004 */
[----:B------:R2:W0:Y:S01]  /*12d0*/  SHFL.DOWN PT, R11, R4, 0x10, 0x1f ;  /* 0x0a001f00040b7f89 */ /* 0x00042200000e0000 */
[----:B----4-:R-:W-:Y:S02]  /*12e0*/  IMAD.MOV.U32 R8, RZ, RZ, R5 ;  /* 0x000000ffff087224 */ /* 0x010fe400078e0005 */
[----:B------:R-:W-:Y:S01]  /*12f0*/  IMAD.MOV.U32 R6, RZ, RZ, R3 ;  /* 0x000000ffff067224 */ /* 0x000fe200078e0003 */
[----:B-1----:R2:W1:Y:S01]  /*1300*/  SHFL.DOWN PT, R10, R5, 0x10, 0x1f ;  /* 0x0a001f00050a7f89 */ /* 0x00246200000e0000 */
[----:B------:R-:W-:Y:S05]  /*1310*/  @P4 BRA `(.L_x_1342) ;  /* 0x0000000000404947 */ /* 0x000fea0003800000 */
        /* <DEDUP_REMOVED lines=16> */
.L_x_1342:
[----:B------:R-:W-:Y:S05]  /*1420*/  BSYNC.RECONVERGENT B1 ;  /* 0x0000000000017941 */ /* 0x000fea0003800200 */
.L_x_1341:
[----:B------:R-:W-:Y:S04]  /*1430*/  BSSY.RECONVERGENT B1, `(.L_x_1343) ;  /* 0x000000c000017945 */ /* 0x000fe80003800200 */
[----:B------:R-:W-:Y:S05]  /*1440*/  @P2 BRA `(.L_x_1344) ;  /* 0x0000000000282947 */ /* 0x000fea0003800000 */
[----:B--2---:R-:W2:Y:S01]  /*1450*/  S2R R4, SR_CgaCtaId ;  /* 0x0000000000047919 */ /* 0x004ea20000008800 */
        /* <DEDUP_REMOVED lines=9> */
.L_x_1344:
[----:B------:R-:W-:Y:S05]  /*14f0*/  BSYNC.RECONVERGENT B1 ;  /* 0x0000000000017941 */ /* 0x000fea0003800200 */
.L_x_1343:
[----:B------:R-:W-:Y:S01]  /*1500*/  BAR.SYNC.DEFER_BLOCKING 0x0 ;  /* 0x0000000000007b1d */ /* 0x000fe20000010000 */
[----:B------:R-:W-:-:S13]  /*1510*/  ISETP.NE.AND P2, PT, R9, RZ, PT ;  /* 0x000000ff0900720c */ /* 0x000fda0003f45270 */
[----:B------:R-:W-:Y:S05]  /*1520*/  @P2 BRA `(.L_x_1345) ;  /* 0x0000004400542947 */ /* 0x000fea0003800000 */
[----:B0---4-:R-:W0:Y:S01]  /*1530*/  S2R R3, SR_CgaCtaId ;  /* 0x0000000000037919 */ /* 0x011e220000008800 */
[----:B------:R-:W-:Y:S01]  /*1540*/  MOV R2, 0x400 ;  /* 0x0000040000027802 */ /* 0x000fe20000000f00 */
[----:B------:R-:W-:Y:S03]  /*1550*/  BSSY.RECONVERGENT B1, `(.L_x_1346) ;  /* 0x0000016000017945 */ /* 0x000fe60003800200 */
[----:B0-----:R-:W-:-:S05]  /*1560*/  LEA R26, R3, R2, 0x18 ;  /* 0x00000002031a7211 */ /* 0x001fca00078ec0ff */
[----:B--2---:R-:W0:Y:S04]  /*1570*/  LDS R5, [R26+0x18] ;  /* 0x000018001a057984 */ /* 0x004e280000000800 */
[----:B------:R2:W4:Y:S04]  /*1580*/  LDS.64 R2, [R26+0x20] ;  /* 0x000020001a027984 */ /* 0x0005280000000a00 */
[----:B------:R2:W1:Y:S04]  /*1590*/  LDS R22, [R26+0x28] ;  /* 0x000028001a167984 */ /* 0x0004680000000800 */
[----:B------:R2:W1:Y:S01]  /*15a0*/  LDS R16, [R26+0x38] ;  /* 0x000038001a107984 */ /* 0x0004620000000800 */
[----:B0-----:R-:W-:Y:S01]  /*15b0*/  ISETP.GE.AND P0, PT, R6, R5, PT ;  /* 0x000000050600720c */ /* 0x001fe20003f06270 */
[----:B------:R-:W-:-:S12]  /*15c0*/  IMAD.MOV.U32 R21, RZ, RZ, R5 ;  /* 0x000000ffff157224 */ /* 0x000fd800078e0005 */
[----:B-12-4-:R-:W-:Y:S05]  /*15d0*/  @!P0 BRA `(.L_x_1347) ;  /* 0x0000000000348947 */ /* 0x016fea0003800000 */
        /* <DEDUP_REMOVED lines=13> */
.L_x_1347:
[----:B------:R-:W-:Y:S05]  /*16b0*/  BSYNC.RECONVERGENT B1 ;  /* 0x0000000000017941 */ /* 0x000fea0003800200 */
.L_x_1346:
        /* <DEDUP_REMOVED lines=27> */
.L_x_1349:
[----:B------:R-:W-:Y:S05]  /*1870*/  BSYNC.RECONVERGENT B1 ;  /* 0x0000000000017941 */ /* 0x000fea0003800200 */
.L_x_1348:
        /* <DEDUP_REMOVED lines=17> */
.L_x_1351:
[----:B------:R-:W-:Y:S05]  /*1990*/  BSYNC.RECONVERGENT B1 ;  /* 0x0000000000017941 */ /* 0x000fea0003800200 */
.L_x_1350:
        /* <DEDUP_REMOVED lines=17> */
.L_x_1353:
[----:B------:R-:W-:Y:S05]  /*1ab0*/  BSYNC.RECONVERGENT B1 ;  /* 0x0000000000017941 */ /* 0x000fea0003800200 */
.L_x_1352:
        /* <DEDUP_REMOVED lines=17> */
.L_x_1355:
[----:B------:R-:W-:Y:S05]  /*1bd0*/  BSYNC.RECONVERGENT B1 ;  /* 0x0000000000017941 */ /* 0x000fea0003800200 */
.L_x_1354:
        /* <DEDUP_REMOVED lines=17> */
.L_x_1357:
[----:B------:R-:W-:Y:S05]  /*1cf0*/  BSYNC.RECONVERGENT B1 ;  /* 0x0000000000017941 */ /* 0x000fea0003800200 */
.L_x_1356:
        /* <DEDUP_REMOVED lines=18> */
.L_x_1332:
[----:B------:R-:W1:Y:S01]  /*1e20*/  S2R R14, SR_LANEID ;  /* 0x00000000000e7919 */ /* 0x000e620000000000 */
[----:B0-----:R-:W-:Y:S01]  /*1e30*/  LOP3.LUT R2, R9, 0x3e0, RZ, 0xc0, !PT ;  /* 0x000003e009027812 */ /* 0x001fe200078ec0ff */
[----:B------:R-:W-:Y:S01]  /*1e40*/  BSSY.RECONVERGENT B1, `(.L_x_1358) ;  /* 0x0000027000017945 */ /* 0x000fe20003800200 */
[----:B------:R-:W-:Y:S02]  /*1e50*/  IMAD.MOV.U32 R16, RZ, RZ, R8 ;  /* 0x000000ffff107224 */ /* 0x000fe400078e0008 */
[----:B------:R-:W-:Y:S01]  /*1e60*/  LOP3.LUT R5, RZ, R2, RZ, 0x33, !PT ;  /* 0x00000002ff057212 */ /* 0x000fe200078e33ff */
[----:B------:R-:W-:-:S05]  /*1e70*/  VIADD R3, R2, 0x20 ;  /* 0x0000002002037836 */ /* 0x000fca0000000000 */
[----:B------:R-:W-:Y:S01]  /*1e80*/  ISETP.GT.AND P0, PT, R3, R10, PT ;  /* 0x0000000a0300720c */ /* 0x000fe20003f04270 */
[----:B------:R-:W-:-:S05]  /*1e90*/  IMAD.IADD R3, R10, 0x1, R5 ;  /* 0x000000010a037824 */ /* 0x000fca00078e0205 */
[----:B------:R-:W-:-:S05]  /*1ea0*/  SEL R3, R3, 0x1f, P0 ;  /* 0x0000001f03037807 */ /* 0x000fca0000000000 */
[----:B-----5:R0:W2:Y:S04]  /*1eb0*/  SHFL.DOWN PT, R5, R12, 0x1, R3 ;  /* 0x082000000c057989 */ /* 0x0200a800000e0003 */
[----:B------:R0:W3:Y:S01]  /*1ec0*/  SHFL.DOWN PT, R7, R8, 0x1, R3 ;  /* 0x0820000008077989 */ /* 0x0000e200000e0003 */
[CC--:B-1----:R-:W-:Y:S01]  /*1ed0*/  ISETP.GE.AND P0, PT, R14.reuse, R3.reuse, PT ;  /* 0x000000030e00720c */ /* 0x0c2fe20003f06270 */
[C---:B------:R-:W-:Y:S01]  /*1ee0*/  VIADD R4, R14.reuse, 0x4 ;  /* 0x000000040e047836 */ /* 0x040fe20000000000 */
[C---:B------:R-:W-:Y:S01]  /*1ef0*/  ISETP.NE.AND P2, PT, R14.reuse, RZ, PT ;  /* 0x000000ff0e00720c */ /* 0x040fe20003f45270 */
[C---:B------:R-:W-:Y:S02]  /*1f00*/  VIADD R2, R14.reuse, 0x2 ;  /* 0x000000020e027836 */ /* 0x040fe40000000000 */
[----:B------:R-:W-:Y:S01]  /*1f10*/  VIADD R6, R14, 0x8 ;  /* 0x000000080e067836 */ /* 0x000fe20000000000 */
[-C--:B------:R-:W-:Y:S01]  /*1f20*/  ISETP.GT.AND P5, PT, R4, R3.reuse, PT ;  /* 0x000000030400720c */ /* 0x080fe20003fa4270 */
[----:B------:R-:W-:Y:S01]  /*1f30*/  VIADD R14, R14, 0x10 ;  /* 0x000000100e0e7836 */ /* 0x000fe20000000000 */
[----:B------:R0:W1:Y:S01]  /*1f40*/  SHFL.DOWN PT, R4, R11, 0x1, R3 ;  /* 0x082000000b047989 */ /* 0x00006200000e0003 */
[-C--:B------:R-:W-:Y:S01]  /*1f50*/  ISETP.GT.AND P1, PT, R2, R3.reuse, PT ;  /* 0x000000030200720c */ /* 0x080fe20003f24270 */
[----:B------:R-:W-:Y:S01]  /*1f60*/  IMAD.MOV.U32 R2, RZ, RZ, R12 ;  /* 0x000000ffff027224 */ /* 0x000fe200078e000c */
[-C--:B------:R-:W-:Y:S01]  /*1f70*/  ISETP.GT.AND P4, PT, R6, R3.reuse, PT ;  /* 0x000000030600720c */ /* 0x080fe20003f84270 */
[----:B------:R-:W-:Y:S01]  /*1f80*/  IMAD.MOV.U32 R6, RZ, RZ, R11 ;  /* 0x000000ffff067224 */ /* 0x000fe200078e000b */
[----:B------:R-:W-:Y:S01]  /*1f90*/  ISETP.GT.AND P3, PT, R14, R3, PT ;  /* 0x000000030e00720c */ /* 0x000fe20003f64270 */
[----:B--2---:R-:W-:-:S12]  /*1fa0*/  @P0 BRA `(.L_x_1359) ;  /* 0x0000000000400947 */ /* 0x004fd80003800000 */
[----:B------:R-:W-:Y:S01]  /*1fb0*/  ISETP.GE.AND P0, PT, R12, R5, PT ;  /* 0x000000050c00720c */ /* 0x000fe20003f06270 */
        /* <DEDUP_REMOVED lines=15> */
.L_x_1359:
[----:B------:R-:W-:Y:S05]  /*20b0*/  BSYNC.RECONVERGENT B1 ;  /* 0x0000000000017941 */ /* 0x000fea0003800200 */
.L_x_1358:
[----:B------:R2:W4:Y:S01]  /*20c0*/  SHFL.DOWN PT, R5, R2, 0x2, R3 ;  /* 0x0840000002057989 */ /* 0x00052200000e0003 */
[----:B------:R-:W-:Y:S01]  /*20d0*/  BSSY.RECONVERGENT B1, `(.L_x_1360) ;  /* 0x0000017000017945 */ /* 0x000fe20003800200 */
[----:B-1----:R-:W-:Y:S02]  /*20e0*/  IMAD.MOV.U32 R4, RZ, RZ, R2 ;  /* 0x000000ffff047224 */ /* 0x002fe400078e0002 */
[----:B---3--:R2:W1:Y:S01]  /*20f0*/  SHFL.DOWN PT, R7, R6, 0x2, R3 ;  /* 0x0840000006077989 */ /* 0x00846200000e0003 */
[----:B0-----:R-:W-:Y:S02]  /*2100*/  IMAD.MOV.U32 R12, RZ, RZ, R6 ;  /* 0x000000ffff0c7224 */ /* 0x001fe400078e0006 */
[----:B------:R-:W-:Y:S01]  /*2110*/  IMAD.MOV.U32 R14, RZ, RZ, R16 ;  /* 0x000000ffff0e7224 */ /* 0x000fe200078e0010 */
[----:B------:R2:W0:Y:S01]  /*2120*/  SHFL.DOWN PT, R11, R16, 0x2, R3 ;  /* 0x08400000100b7989 */ /* 0x00042200000e0003 */
[----:B------:R-:W-:Y:S05]  /*2130*/  @P1 BRA `(.L_x_1361) ;  /* 0x0000000000401947 */ /* 0x000fea0003800000 */
[----:B----4-:R-:W-:Y:S01]  /*2140*/  ISETP.GE.AND P0, PT, R2, R5, PT ;  /* 0x000000050200720c */ /* 0x010fe20003f06270 */
[----:B------:R-:W-:Y:S02]  /*2150*/  IMAD.MOV.U32 R4, RZ, RZ, R5 ;  /* 0x000000ffff047224 */ /* 0x000fe400078e0005 */
[----:B-1----:R-:W-:Y:S02]  /*2160*/  IMAD.MOV.U32 R12, RZ, RZ, R7 ;  /* 0x000000ffff0c7224 */ /* 0x002fe400078e0007 */
        /* <DEDUP_REMOVED lines=13> */
.L_x_1361:
[----:B------:R-:W-:Y:S05]  /*2240*/  BSYNC.RECONVERGENT B1 ;  /* 0x0000000000017941 */ /* 0x000fea0003800200 */
.L_x_1360:
[----:B----4-:R3:W4:Y:S01]  /*2250*/  SHFL.DOWN PT, R5, R4, 0x4, R3 ;  /* 0x0880000004057989 */ /* 0x01072200000e0003 */
[----:B------:R-:W-:Y:S01]  /*2260*/  BSSY.RECONVERGENT B1, `(.L_x_1362) ;  /* 0x0000017000017945 */ /* 0x000fe20003800200 */
[----:B--2---:R-:W-:Y:S02]  /*2270*/  IMAD.MOV.U32 R2, RZ, RZ, R4 ;  /* 0x000000ffff027224 */ /* 0x004fe400078e0004 */
[----:B-1----:R3:W1:Y:S01]  /*2280*/  SHFL.DOWN PT, R7, R12, 0x4, R3 ;  /* 0x088000000c077989 */ /* 0x00266200000e0003 */
[----:B------:R-:W-:Y:S02]  /*2290*/  IMAD.MOV.U32 R6, RZ, RZ, R12 ;  /* 0x000000ffff067224 */ /* 0x000fe400078e000c */
[----:B------:R-:W-:Y:S01]  /*22a0*/  IMAD.MOV.U32 R8, RZ, RZ, R14 ;  /* 0x000000ffff087224 */ /* 0x000fe200078e000e */
[----:B0-----:R3:W0:Y:S01]  /*22b0*/  SHFL.DOWN PT, R11, R14, 0x4, R3 ;  /* 0x088000000e0b7989 */ /* 0x00162200000e0003 */
        /* <DEDUP_REMOVED lines=17> */
.L_x_1363:
[----:B------:R-:W-:Y:S05]  /*23d0*/  BSYNC.RECONVERGENT B1 ;  /* 0x0000000000017941 */ /* 0x000fea0003800200 */
.L_x_1362:
[----:B----4-:R2:W4:Y:S01]  /*23e0*/  SHFL.DOWN PT, R5, R2, 0x8, R3 ;  /* 0x0900000002057989 */ /* 0x01052200000e0003 */
[----:B------:R-:W-:Y:S01]  /*23f0*/  BSSY.RECONVERGENT B1, `(.L_x_1364) ;  /* 0x0000017000017945 */ /* 0x000fe20003800200 */
[----:B---3--:R-:W-:Y:S02]  /*2400*/  IMAD.MOV.U32 R4, RZ, RZ, R2 ;  /* 0x000000ffff047224 */ /* 0x008fe400078e0002 */
        /* <DEDUP_REMOVED lines=21> */
.L_x_1365:
[----:B------:R-:W-:Y:S05]  /*2560*/  BSYNC.RECONVERGENT B1 ;  /* 0x0000000000017941 */ /* 0x000fea0003800200 */
.L_x_1364:
[----:B----4-:R3:W4:Y:S01]  /*2570*/  SHFL.DOWN PT, R5, R4, 0x10, R3 ;  /* 0x0a00000004057989 */ /* 0x01072200000e0003 */
[----:B------:R-:W-:Y:S01]  /*2580*/  BSSY.RECONVERGENT B1, `(.L_x_1366) ;  /* 0x0000017000017945 */ /* 0x000fe20003800200 */
[----:B--2---:R-:W-:Y:S02]  /*2590*/  IMAD.MOV.U32 R6, RZ, RZ, R4 ;  /* 0x000000ffff067224 */ /* 0x004fe400078e0004 */
[----:B0-----:R3:W0:Y:S01]  /*25a0*/  SHFL.DOWN PT, R11, R12, 0x10, R3 ;  /* 0x0a0000000c0b7989 */ /* 0x00162200000e0003 */
[----:B-1----:R-:W-:Y:S02]  /*25b0*/  IMAD.MOV.U32 R7, RZ, RZ, R12 ;  /* 0x000000ffff077224 */ /* 0x002fe400078e000c */
[----:B------:R-:W-:Y:S01]  /*25c0*/  IMAD.MOV.U32 R8, RZ, RZ, R14 ;  /* 0x000000ffff087224 */ /* 0x000fe200078e000e */
[----:B------:R3:W1:Y:S01]  /*25d0*/  SHFL.DOWN PT, R13, R14, 0x10, R3 ;  /* 0x0a0000000e0d7989 */ /* 0x00066200000e0003 */
        /* <DEDUP_REMOVED lines=17> */
.L_x_1367:
[----:B------:R-:W-:Y:S05]  /*26f0*/  BSYNC.RECONVERGENT B1 ;  /* 0x0000000000017941 */ /* 0x000fea0003800200 */
.L_x_1366:
[----:B------:R-:W-:Y:S04]  /*2700*/  BSSY.RECONVERGENT B1, `(.L_x_1368) ;  /* 0x000000c000017945 */ /* 0x000fe80003800200 */
[----:B------:R-:W-:Y:S05]  /*2710*/  @P2 BRA `(.L_x_1369) ;  /* 0x0000000000282947 */ /* 0x000fea0003800000 */
[----:B---3--:R-:W2:Y:S01]  /*2720*/  S2R R4, SR_CgaCtaId ;  /* 0x0000000000047919 */ /* 0x008ea20000008800 */
[----:B------:R-:W-:Y:S02]  /*2730*/  MOV R3, 0x400 ;  /* 0x0000040000037802 */ /* 0x000fe40000000f00 */
[----:B------:R-:W-:-:S04]  /*2740*/  SHF.R.U32.HI R2, RZ, 0x1, R9 ;  /* 0x00000001ff027819 */ /* 0x000fc80000011609 */
[----:B------:R-:W-:Y:S02]  /*2750*/  LOP3.LUT R2, R2, 0x1f0, RZ, 0xc0, !PT ;  /* 0x000001f002027812 */ /* 0x000fe400078ec0ff */
[----:B--2---:R-:W-:-:S05]  /*2760*/  LEA R3, R4, R3, 0x18 ;  /* 0x0000000304037211 */ /* 0x004fca00078ec0ff */
[----:B----4-:R-:W-:Y:S02]  /*2770*/  IMAD.IADD R5, R2, 0x1, R3 ;  /* 0x0000000102057824 */ /* 0x010fe400078e0203 */
[----:B------:R-:W-:Y:S02]  /*2780*/  IMAD.MOV.U32 R2, RZ, RZ, R7 ;  /* 0x000000ffff027224 */ /* 0x000fe400078e0007 */
[----:B------:R-:W-:Y:S01]  /*2790*/  IMAD.MOV.U32 R3, RZ, RZ, R8 ;  /* 0x000000ffff037224 */ /* 0x000fe200078e0008 */
[----:B------:R2:W-:Y:S04]  /*27a0*/  STS [R5+0x8], R6 ;  /* 0x0000080605007388 */ /* 0x0005e80000000800 */
[----:B------:R2:W-:Y:S02]  /*27b0*/  STS.64 [R5+0x10], R2 ;  /* 0x0000100205007388 */ /* 0x0005e40000000a00 */
.L_x_1369:
[----:B------:R-:W-:Y:S05]  /*27c0*/  BSYNC.RECONVERGENT B1 ;  /* 0x0000000000017941 */ /* 0x000fea0003800200 */
.L_x_1368:
[----:B------:R-:W-:Y:S01]  /*27d0*/  BAR.SYNC.DEFER_BLOCKING 0x0 ;  /* 0x0000000000007b1d */ /* 0x000fe20000010000 */
[----:B------:R-:W-:-:S13]  /*27e0*/  ISETP.NE.AND P2, PT, R9, RZ, PT ;  /* 0x000000ff0900720c */ /* 0x000fda0003f45270 */
[----:B------:R-:W-:Y:S05]  /*27f0*/  @P2 BRA `(.L_x_1345) ;  /* 0x0000003000a02947 */ /* 0x000fea0003800000 */
[C---:B------:R-:W-:Y:S01]  /*2800*/  ISETP.GE.AND P0, PT, R10.reuse, 0x21, PT ;  /* 0x000000210a00780c */ /* 0x040fe20003f06270 */
[----:B--2---:R-:W-:Y:S01]  /*2810*/  IMAD.MOV.U32 R2, RZ, RZ, R6 ;  /* 0x000000ffff027224 */ /* 0x004fe200078e0006 */
[C---:B------:R-:W-:Y:S01]  /*2820*/  ISETP.GE.AND P5, PT, R10.reuse, 0x41, PT ;  /* 0x000000410a00780c */ /* 0x040fe20003fa6270 */
[----:B0-----:R-:W-:Y:S01]  /*2830*/  IMAD.MOV.U32 R11, RZ, RZ, R7 ;  /* 0x000000ffff0b7224 */ /* 0x001fe200078e0007 */
[C---:B------:R-:W-:Y:S01]  /*2840*/  ISETP.GE.AND P4, PT, R10.reuse, 0x61, PT ;  /* 0x000000610a00780c */ /* 0x040fe20003f86270 */
[----:B---3--:R-:W-:Y:S01]  /*2850*/  IMAD.MOV.U32 R4, RZ, RZ, R8 ;  /* 0x000000ffff047224 */ /* 0x008fe200078e0008 */
[----:B------:R-:W-:-:S07]  /*2860*/  ISETP.GE.AND P3, PT, R10, 0x81, PT ;  /* 0x000000810a00780c */ /* 0x000fce0003f66270 */
[----:B------:R-:W-:Y:S06]  /*2870*/  @!P0 BRA `(.L_x_1370) ;  /* 0x00000000005c8947 */ /* 0x000fec0003800000 */
[----:B------:R-:W0:Y:S01]  /*2880*/  S2UR UR5, SR_CgaCtaId ;  /* 0x00000000000579c3 */ /* 0x000e220000008800 */
[----:B------:R-:W-:Y:S01]  /*2890*/  UMOV UR4, 0x400 ;  /* 0x0000040000047882 */ /* 0x000fe20000000000 */
[----:B------:R-:W-:Y:S01]  /*28a0*/  BSSY.RECONVERGENT B1, `(.L_x_1370) ;  /* 0x0000014000017945 */ /* 0x000fe20003800200 */
        /* <DEDUP_REMOVED lines=19> */
.L_x_1371:
[----:B------:R-:W-:Y:S05]  /*29e0*/  BSYNC.RECONVERGENT B1 ;  /* 0x0000000000017941 */ /* 0x000fea0003800200 */
.L_x_1370:
[----:B------:R-:W-:Y:S02]  /*29f0*/  IMAD.MOV.U32 R3, RZ, RZ, R2 ;  /* 0x000000ffff037224 */ /* 0x000fe400078e0002 */
[----:B------:R-:W-:Y:S02]  /*2a00*/  IMAD.MOV.U32 R9, RZ, RZ, R11 ;  /* 0x000000ffff097224 */ /* 0x000fe400078e000b */
[----:B------:R-:W-:Y:S01]  /*2a10*/  IMAD.MOV.U32 R8, RZ, RZ, R4 ;  /* 0x000000ffff087224 */ /* 0x000fe200078e0004 */
[----:B------:R-:W-:Y:S06]  /*2a20*/  @!P5 BRA `(.L_x_1372) ;  /* 0x00000000005cd947 */ /* 0x000fec0003800000 */
[----:B------:R-:W0:Y:S01]  /*2a30*/  S2UR UR5, SR_CgaCtaId ;  /* 0x00000000000579c3 */ /* 0x000e220000008800 */
[----:B------:R-:W-:Y:S01]  /*2a40*/  UMOV UR4, 0x400 ;  /* 0x0000040000047882 */ /* 0x000fe20000000000 */
[----:B------:R-:W-:Y:S01]  /*2a50*/  BSSY.RECONVERGENT B1, `(.L_x_1372) ;  /* 0x0000014000017945 */ /* 0x000fe20003800200 */
[----:B0-----:R-:W-:-:S09]  /*2a60*/  ULEA UR4, UR5, UR4, 0x18 ;  /* 0x0000000405047291 */ /* 0x001fd2000f8ec0ff */
[----:B----4-:R-:W0:Y:S04]  /*2a70*/  LDS R5, [UR4+0x28] ;  /* 0x00002804ff057984 */ /* 0x010e280008000800 */
        /* <DEDUP_REMOVED lines=17> */
.L_x_1373:
[----:B------:R-:W-:Y:S05]  /*2b90*/  BSYNC.RECONVERGENT B1 ;  /* 0x0000000000017941 */ /* 0x000fea0003800200 */
.L_x_1372:
[C---:B------:R-:W-:Y:S01]  /*2ba0*/  ISETP.GE.AND P1, PT, R10.reuse, 0xa1, PT ;  /* 0x000000a10a00780c */ /* 0x040fe20003f26270 */
[----:B------:R-:W-:Y:S01]  /*2bb0*/  IMAD.MOV.U32 R2, RZ, RZ, R3 ;  /* 0x000000ffff027224 */ /* 0x000fe200078e0003 */
[C---:B------:R-:W-:Y:S01]  /*2bc0*/  ISETP.GE.AND P5, PT, R10.reuse, 0xc1, PT ;  /* 0x000000c10a00780c */ /* 0x040fe20003fa6270 */
[----:B------:R-:W-:Y:S01]  /*2bd0*/  IMAD.MOV.U32 R7, RZ, RZ, R9 ;  /* 0x000000ffff077224 */ /* 0x000fe200078e0009 */
[----:B------:R-:W-:Y:S01]  /*2be0*/  ISETP.GE.AND P6, PT, R10, 0xe1, PT ;  /* 0x000000e10a00780c */ /* 0x000fe20003fc6270 */
[----:B------:R-:W-:Y:S01]  /*2bf0*/  IMAD.MOV.U32 R6, RZ, RZ, R8 ;  /* 0x000000ffff067224 */ /* 0x000fe200078e0008 */
[----:B------:R-:W-:Y:S11]  /*2c00*/  @!P4 BRA `(.L_x_1374) ;  /* 0x00000000005cc947 */ /* 0x000ff60003800000 */
        /* <DEDUP_REMOVED lines=22> */
.L_x_1375:
[----:B------:R-:W-:Y:S05]  /*2d70*/  BSYNC.RECONVERGENT B1 ;  /* 0x0000000000017941 */ /* 0x000fea0003800200 */
.L_x_1374:
        /* <DEDUP_REMOVED lines=26> */
.L_x_1377:
[----:B------:R-:W-:Y:S05]  /*2f20*/  BSYNC.RECONVERGENT B1 ;  /* 0x0000000000017941 */ /* 0x000fea0003800200 */
.L_x_1376:
        /* <DEDUP_REMOVED lines=26> */
.L_x_1379:
[----:B------:R-:W-:Y:S05]  /*30d0*/  BSYNC.RECONVERGENT B1 ;  /* 0x0000000000017941 */ /* 0x000fea0003800200 */
.L_x_1378:
        /* <DEDUP_REMOVED lines=26> */
.L_x_1381:
[----:B------:R-:W-:Y:S05]  /*3280*/  BSYNC.RECONVERGENT B1 ;  /* 0x0000000000017941 */ /* 0x000fea0003800200 */
.L_x_1380:
[----:B------:R-:W-:Y:S02]  /*3290*/  IMAD.MOV.U32 R6, RZ, RZ, R3 ;  /* 0x000000ffff067224 */ /* 0x000fe400078e0003 */
[----:B------:R-:W-:Y:S02]  /*32a0*/  IMAD.MOV.U32 R7, RZ, RZ, R9 ;  /* 0x000000ffff077224 */ /* 0x000fe400078e0009 */
[----:B------:R-:W-:Y:S01]  /*32b0*/  IMAD.MOV.U32 R8, RZ, RZ, R4 ;  /* 0x000000ffff087224 */ /* 0x000fe200078e0004 */
[----:B------:R-:W-:Y:S06]  /*32c0*/  @!P6 BRA `(.L_x_1345) ;  /* 0x0000002400ece947 */ /* 0x000fec0003800000 */
[----:B------:R-:W0:Y:S01]  /*32d0*/  S2UR UR5, SR_CgaCtaId ;  /* 0x00000000000579c3 */ /* 0x000e220000008800 */
[----:B------:R-:W-:Y:S02]  /*32e0*/  UMOV UR4, 0x400 ;  /* 0x0000040000047882 */ /* 0x000fe40000000000 */
        /* <DEDUP_REMOVED lines=21> */
.L_x_1313:
        /* <DEDUP_REMOVED lines=12> */
[----:B------:R-:W5:Y:S01]  /*3500*/  LDG.E R10, desc[UR10][R2.64+0x1000] ;  /* 0x0010000a020a7981 */ /* 0x000f62000c1e1900 */
[----:B--2---:R-:W-:-:S02]  /*3510*/  VIMNMX R15, PT, PT, R4, R5, !PT ;  /* 0x00000005040f7248 */ /* 0x004fc40007fe0100 */
[----:B------:R-:W-:Y:S01]  /*3520*/  ISETP.GE.AND P0, PT, R4, R5, PT ;  /* 0x000000050400720c */ /* 0x000fe20003f06270 */
[----:B------:R-:W-:Y:S01]  /*3530*/  VIADD R4, R11, 0x200 ;  /* 0x000002000b047836 */ /* 0x000fe20000000000 */
[----:B---3--:R-:W-:Y:S02]  /*3540*/  VIMNMX R14, PT, PT, R8, R15, !PT ;  /* 0x0000000f080e7248 */ /* 0x008fe40007fe0100 */
[----:B------:R-:W-:Y:S01]  /*3550*/  ISETP.GE.AND P1, PT, R15, R8, PT ;  /* 0x000000080f00720c */ /* 0x000fe20003f26270 */
[----:B------:R-:W-:Y:S01]  /*3560*/  VIADD R8, R11, 0x100 ;  /* 0x000001000b087836 */ /* 0x000fe20000000000 */
[----:B----4-:R-:W-:Y:S01]  /*3570*/  ISETP.GE.AND P3, PT, R14, R9, PT ;  /* 0x000000090e00720c */ /* 0x010fe20003f66270 */
[----:B------:R-:W-:Y:S01]  /*3580*/  IMAD.U32 R15, RZ, RZ, UR15 ;  /* 0x0000000fff0f7e24 */ /* 0x000fe2000f8e00ff */
[----:B------:R-:W-:Y:S01]  /*3590*/  VIMNMX R17, PT, PT, R9, R14, !PT ;  /* 0x0000000e09117248 */ /* 0x000fe20007fe0100 */
[----:B------:R-:W-:Y:S01]  /*35a0*/  IMAD.U32 R14, RZ, RZ, UR14 ;  /* 0x0000000eff0e7e24 */ /* 0x000fe2000f8e00ff */
[----:B------:R-:W-:-:S02]  /*35b0*/  LOP3.LUT R9, R11, 0x400, RZ, 0xfc, !PT ;  /* 0x000004000b097812 */ /* 0x000fc400078efcff */
[----:B-----5:R-:W-:Y:S02]  /*35c0*/  ISETP.GE.AND P2, PT, R17, R10, PT ;  /* 0x0000000a1100720c */ /* 0x020fe40003f46270 */
[----:B------:R-:W-:-:S03]  /*35d0*/  IADD3 R2, P4, PT, R6, R14, RZ ;  /* 0x0000000e06027210 */ /* 0x000fc60007f9e0ff */
[----:B------:R-:W-:Y:S02]  /*35e0*/  @P1 SEL R4, R8, R11, !P0 ;  /* 0x0000000b08041207 */ /* 0x000fe40004000000 */
[----:B------:R-:W-:Y:S01]  /*35f0*/  ISETP.LE.U32.AND P1, PT, R7, UR6, PT ;  /* 0x0000000607007c0c */ /* 0x000fe2000bf23070 */
[----:B------:R-:W-:Y:S02]  /*3600*/  @!P3 VIADD R4, R11, 0x300 ;  /* 0x000003000b04b836 */ /* 0x000fe40000000000 */
[----:B------:R-:W-:Y:S01]  /*3610*/  IMAD.X R3, RZ, RZ, R15, P4 ;  /* 0x000000ffff037224 */ /* 0x000fe200020e060f */
[----:B------:R-:W-:Y:S02]  /*3620*/  ISETP.GE.U32.AND.EX P1, PT, RZ, R18, PT, P1 ;  /* 0x00000012ff00720c */ /* 0x000fe40003f26110 */
[----:B------:R-:W-:Y:S02]  /*3630*/  @P2 ISETP.GE.U32.AND P0, PT, R4, R9, PT ;  /* 0x000000090400220c */ /* 0x000fe40003f06070 */
[----:B------:R-:W-:-:S02]  /*3640*/  IADD3 R9, P3, PT, R9, R2, RZ ;  /* 0x0000000209097210 */ /* 0x000fc40007f7e0ff */
[----:B------:R-:W-:Y:S02]  /*3650*/  @P2 IADD3 R2, P4, PT, R4, R2, RZ ;  /* 0x0000000204022210 */ /* 0x000fe40007f9e0ff */
[----:B------:R-:W-:Y:S01]  /*3660*/  @P2 ISETP.GE.U32.AND.EX P0, PT, RZ, RZ, PT, P0 ;  /* 0x000000ffff00220c */ /* 0x000fe20003f06100 */
[--C-:B------:R-:W-:Y:S02]  /*3670*/  IMAD.X R8, RZ, RZ, R3.reuse, P3 ;  /* 0x000000ffff087224 */ /* 0x100fe400018e0603 */
[----:B------:R-:W-:Y:S01]  /*3680*/  @P2 IMAD.X R3, RZ, RZ, R3, P4 ;  /* 0x000000ffff032224 */ /* 0x000fe200020e0603 */
[----:B------:R-:W-:-:S04]  /*3690*/  @P2 ISETP.LT.OR P0, PT, R10, R17, !P0 ;  /* 0x000000110a00220c */ /* 0x000fc80004701670 */
[----:B------:R-:W-:Y:S02]  /*36a0*/  @P2 SEL R10, R17, R10, P0 ;  /* 0x0000000a110a2207 */ /* 0x000fe40000000000 */
[----:B------:R-:W-:Y:S02]  /*36b0*/  @P2 SEL R9, R2, R9, P0 ;  /* 0x0000000902092207 */ /* 0x000fe40000000000 */
[----:B------:R-:W-:Y:S01]  /*36c0*/  @P2 SEL R8, R3, R8, P0 ;  /* 0x0000000803082207 */ /* 0x000fe20000000000 */
[----:B------:R-:W-:Y:S06]  /*36d0*/  @P1 BRA `(.L_x_1382) ;  /* 0x0000001000641947 */ /* 0x000fec0003800000 */
        /* <DEDUP_REMOVED lines=20> */
.L_x_1384:
[----:B------:R-:W-:Y:S05]  /*3820*/  BSYNC.RECONVERGENT B1 ;  /* 0x0000000000017941 */ /* 0x000fea0003800200 */
.L_x_1383:
        /* <DEDUP_REMOVED lines=12> */
[----:B------:R-:W-:Y:S01]  /*38f0*/  IMAD.MOV.U32 R16, RZ, RZ, R10 ;  /* 0x000000ffff107224 */ /* 0x000fe200078e000a */
[----:B------:R-:W0:Y:S01]  /*3900*/  LDCU.64 UR8, c[0x0][0x398] ;  /* 0x00007300ff0877ac */ /* 0x000e220008000a00 */
[----:B------:R-:W-:Y:S02]  /*3910*/  IMAD.MOV.U32 R19, RZ, RZ, R9 ;  /* 0x000000ffff137224 */ /* 0x000fe400078e0009 */
[----:B------:R-:W-:Y:S01]  /*3920*/  IMAD.MOV.U32 R6, RZ, RZ, R8 ;  /* 0x000000ffff067224 */ /* 0x000fe200078e0008 */
[----:B------:R-:W1:Y:S06]  /*3930*/  LDCU.128 UR12, c[0x0][0x380] ;  /* 0x00007000ff0c77ac */ /* 0x000e6c0008000c00 */
.L_x_1388:
[----:B------:R-:W-:Y:S01]  /*3940*/  IADD3 R9, P0, PT, R11, R4, RZ ;  /* 0x000000040b097210 */ /* 0x000fe20007f1e0ff */
[----:B-1----:R-:W-:Y:S02]  /*3950*/  IMAD.U32 R12, RZ, RZ, UR12 ;  /* 0x0000000cff0c7e24 */ /* 0x002fe4000f8e00ff */
[----:B------:R-:W-:Y:S02]  /*3960*/  IMAD.U32 R13, RZ, RZ, UR13 ;  /* 0x0000000dff0d7e24 */ /* 0x000fe4000f8e00ff */
[----:B------:R-:W-:Y:S01]  /*3970*/  IMAD.X R8, RZ, RZ, R5, P0 ;  /* 0x000000ffff087224 */ /* 0x000fe200000e0605 */
[----:B------:R-:W-:-:S04]  /*3980*/  LEA R4, P0, R9, R12, 0x2 ;  /* 0x0000000c09047211 */ /* 0x000fc800078010ff */
[----:B------:R-:W-:-:S05]  /*3990*/  LEA.HI.X R5, R9, R13, R8, 0x2, P0 ;  /* 0x0000000d09057211 */ /* 0x000fca00000f1408 */
[----:B------:R-:W2:Y:S04]  /*39a0*/  LDG.E R7, desc[UR10][R4.64] ;  /* 0x0000000a04077981 */ /* 0x000ea8000c1e1900 */
[----:B------:R-:W3:Y:S04]  /*39b0*/  LDG.E R24, desc[UR10][R4.64+0x400] ;  /* 0x0004000a04187981 */ /* 0x000ee8000c1e1900 */
[----:B------:R-:W4:Y:S04]  /*39c0*/  LDG.E R18, desc[UR10][R4.64+0x800] ;  /* 0x0008000a04127981 */ /* 0x000f28000c1e1900 */
[----:B------:R-:W4:Y:S01]  /*39d0*/  LDG.E R17, desc[UR10][R4.64+0xc00] ;  /* 0x000c000a04117981 */ /* 0x000f22000c1e1900 */
[----:B------:R-:W-:-:S02]  /*39e0*/  IMAD.U32 R14, RZ, RZ, UR14 ;  /* 0x0000000eff0e7e24 */ /* 0x000fc4000f8e00ff */
[----:B------:R-:W-:Y:S01]  /*39f0*/  IMAD.U32 R15, RZ, RZ, UR15 ;  /* 0x0000000fff0f7e24 */ /* 0x000fe2000f8e00ff */
[----:B------:R1:W5:Y:S01]  /*3a00*/  LDG.E R10, desc[UR10][R4.64+0x1000] ;  /* 0x0010000a040a7981 */ /* 0x000362000c1e1900 */
[----:B------:R-:W-:Y:S01]  /*3a10*/  BSSY.RECONVERGENT B2, `(.L_x_1386) ;  /* 0x000002c000027945 */ /* 0x000fe20003800200 */
[----:B------:R-:W-:Y:S01]  /*3a20*/  BAR.SYNC.DEFER_BLOCKING 0x0 ;  /* 0x0000000000007b1d */ /* 0x000fe20000010000 */
[----:B------:R-:W-:-:S04]  /*3a30*/  IADD3 R26, P0, PT, R9, R14, RZ ;  /* 0x0000000e091a7210 */ /* 0x000fc80007f1e0ff */
[----:B------:R-:W-:Y:S01]  /*3a40*/  IADD3 R20, P3, PT, R26, 0x100, RZ ;  /* 0x000001001a147810 */ /* 0x000fe20007f7e0ff */
[----:B------:R-:W-:Y:S01]  /*3a50*/  IMAD.X R27, R8, 0x1, R15, P0 ;  /* 0x00000001081b7824 */ /* 0x000fe200000e060f */
[C---:B------:R-:W-:Y:S02]  /*3a60*/  IADD3 R21, P4, PT, R26.reuse, 0x200, RZ ;  /* 0x000002001a157810 */ /* 0x040fe40007f9e0ff */
[----:B------:R-:W-:Y:S01]  /*3a70*/  IADD3 R9, P6, PT, R26, 0x400, RZ ;  /* 0x000004001a097810 */ /* 0x000fe20007fde0ff */
[--C-:B------:R-:W-:Y:S01]  /*3a80*/  IMAD.X R25, RZ, RZ, R27.reuse, P3 ;  /* 0x000000ffff197224 */ /* 0x100fe200018e061b */
[----:B------:R-:W-:Y:S01]  /*3a90*/  ISETP.NE.AND P3, PT, R11, RZ, PT ;  /* 0x000000ff0b00720c */ /* 0x000fe20003f65270 */
[--C-:B------:R-:W-:Y:S02]  /*3aa0*/  IMAD.X R22, RZ, RZ, R27.reuse, P4 ;  /* 0x000000ffff167224 */ /* 0x100fe400020e061b */
[----:B------:R-:W-:Y:S01]  /*3ab0*/  IMAD.X R8, RZ, RZ, R27, P6 ;  /* 0x000000ffff087224 */ /* 0x000fe200030e061b */
[----:B--2---:R-:W-:-:S13]  /*3ac0*/  ISETP.GE.AND P2, PT, R16, R7, PT ;  /* 0x000000071000720c */ /* 0x004fda0003f46270 */
[----:B------:R-:W-:-:S04]  /*3ad0*/  @P2 ISETP.GE.U32.AND P0, PT, R19, R26, PT ;  /* 0x0000001a1300220c */ /* 0x000fc80003f06070 */
[----:B------:R-:W-:-:S04]  /*3ae0*/  @P2 ISETP.GE.AND.EX P0, PT, R6, R27, PT, P0 ;  /* 0x0000001b0600220c */ /* 0x000fc80003f06300 */
[----:B------:R-:W-:-:S04]  /*3af0*/  @P2 ISETP.LT.OR P0, PT, R7, R16, !P0 ;  /* 0x000000100700220c */ /* 0x000fc80004701670 */
[----:B------:R-:W-:Y:S02]  /*3b00*/  @P2 SEL R7, R16, R7, P0 ;  /* 0x0000000710072207 */ /* 0x000fe40000000000 */
[----:B------:R-:W-:Y:S02]  /*3b10*/  IADD3 R16, P5, PT, R26, 0x300, RZ ;  /* 0x000003001a107810 */ /* 0x000fe40007fbe0ff */
[----:B---3--:R-:W-:Y:S02]  /*3b20*/  ISETP.GE.AND P1, PT, R7, R24, PT ;  /* 0x000000180700720c */ /* 0x008fe40003f26270 */
[----:B------:R-:W-:Y:S01]  /*3b30*/  @P2 SEL R26, R19, R26, P0 ;  /* 0x0000001a131a2207 */ /* 0x000fe20000000000 */
[----:B------:R-:W-:Y:S01]  /*3b40*/  IMAD.X R19, RZ, RZ, R27, P5 ;  /* 0x000000ffff137224 */ /* 0x000fe200028e061b */
[----:B------:R-:W-:-:S09]  /*3b50*/  @P2 SEL R27, R6, R27, P0 ;  /* 0x0000001b061b2207 */ /* 0x000fd20000000000 */
[----:B------:R-:W-:-:S04]  /*3b60*/  @P1 ISETP.GE.U32.AND P0, PT, R26, R20, PT ;  /* 0x000000141a00120c */ /* 0x000fc80003f06070 */
[----:B------:R-:W-:-:S04]  /*3b70*/  @P1 ISETP.GE.AND.EX P0, PT, R27, R25, PT, P0 ;  /* 0x000000191b00120c */ /* 0x000fc80003f06300 */
[----:B------:R-:W-:-:S04]  /*3b80*/  @P1 ISETP.LT.OR P0, PT, R24, R7, !P0 ;  /* 0x000000071800120c */ /* 0x000fc80004701670 */
[----:B------:R-:W-:Y:S02]  /*3b90*/  @P1 SEL R24, R7, R24, P0 ;  /* 0x0000001807181207 */ /* 0x000fe40000000000 */
[----:B------:R-:W-:Y:S02]  /*3ba0*/  @P1 SEL R20, R26, R20, P0 ;  /* 0x000000141a141207 */ /* 0x000fe40000000000 */
[----:B----4-:R-:W-:Y:S02]  /*3bb0*/  ISETP.GE.AND P2, PT, R24, R18, PT ;  /* 0x000000121800720c */ /* 0x010fe40003f46270 */
[----:B------:R-:W-:-:S11]  /*3bc0*/  @P1 SEL R25, R27, R25, P0 ;  /* 0x000000191b191207 */ /* 0x000fd60000000000 */
[----:B------:R-:W-:-:S04]  /*3bd0*/  @P2 ISETP.GE.U32.AND P0, PT, R20, R21, PT ;  /* 0x000000151400220c */ /* 0x000fc80003f06070 */
[----:B------:R-:W-:-:S04]  /*3be0*/  @P2 ISETP.GE.AND.EX P0, PT, R25, R22, PT, P0 ;  /* 0x000000161900220c */ /* 0x000fc80003f06300 */
[----:B------:R-:W-:-:S04]  /*3bf0*/  @P2 ISETP.LT.OR P0, PT, R18, R24, !P0 ;  /* 0x000000181200220c */ /* 0x000fc80004701670 */
[----:B------:R-:W-:-:S04]  /*3c00*/  @P2 SEL R18, R24, R18, P0 ;  /* 0x0000001218122207 */ /* 0x000fc80000000000 */
[----:B------:R-:W-:Y:S01]  /*3c10*/  ISETP.GE.AND P1, PT, R18, R17, PT ;  /* 0x000000111200720c */ /* 0x000fe20003f26270 */
[----:B-1----:R-:W-:-:S12]  /*3c20*/  @P3 BRA `(.L_x_1387) ;  /* 0x0000000000283947 */ /* 0x002fd80003800000 */
[----:B------:R-:W-:Y:S02]  /*3c30*/  IMAD.MOV.U32 R4, RZ, RZ, 0x500 ;  /* 0x00000500ff047424 */ /* 0x000fe400078e00ff */
[----:B------:R-:W-:-:S06]  /*3c40*/  IMAD.MOV.U32 R5, RZ, RZ, 0x0 ;  /* 0x00000000ff057424 */ /* 0x000fcc00078e00ff */
[----:B------:R-:W2:Y:S01]  /*3c50*/  ATOMG.E.ADD.64.STRONG.GPU PT, R4, desc[UR10][R2.64], R4 ;  /* 0x80000004020479a8 */ /* 0x000ea200081ef50a */
[----:B------:R-:W1:Y:S01]  /*3c60*/  S2UR UR5, SR_CgaCtaId ;  /* 0x00000000000579c3 */ /* 0x000e620000008800 */
[----:B------:R-:W-:Y:S02]  /*3c70*/  UMOV UR4, 0x400 ;  /* 0x0000040000047882 */ /* 0x000fe40000000000 */
[----:B-1----:R-:W-:-:S06]  /*3c80*/  ULEA UR4, UR5, UR4, 0x18 ;  /* 0x0000000405047291 */ /* 0x002fcc000f8ec0ff */
[----:B------:R-:W-:Y:S01]  /*3c90*/  IMAD.U32 R23, RZ, RZ, UR4 ;  /* 0x00000004ff177e24 */ /* 0x000fe2000f8e00ff */
[----:B--2---:R-:W-:-:S05]  /*3ca0*/  IADD3 R6, P3, PT, R4, UR6, RZ ;  /* 0x0000000604067c10 */ /* 0x004fca000ff7e0ff */
[----:B------:R-:W-:-:S05]  /*3cb0*/  IMAD.X R7, RZ, RZ, R5, P3 ;  /* 0x000000ffff077224 */ /* 0x000fca00018e0605 */
[----:B------:R1:W-:Y:S03]  /*3cc0*/  STS.64 [R23+0x98], R6 ;  /* 0x0000980617007388 */ /* 0x0003e60000000a00 */
.L_x_1387:
[----:B0-----:R-:W-:Y:S05]  /*3cd0*/  BSYNC.RECONVERGENT B2 ;  /* 0x0000000000027941 */ /* 0x001fea0003800200 */
.L_x_1386:
[----:B------:R-:W-:Y:S01]  /*3ce0*/  BAR.SYNC.DEFER_BLOCKING 0x0 ;  /* 0x0000000000007b1d */ /* 0x000fe20000010000 */
[----:B------:R-:W-:Y:S01]  /*3cf0*/  @P2 SEL R21, R20, R21, P0 ;  /* 0x0000001514152207 */ /* 0x000fe20000000000 */
[----:B-1----:R-:W-:Y:S01]  /*3d00*/  IMAD.U32 R7, RZ, RZ, UR8 ;  /* 0x00000008ff077e24 */ /* 0x002fe2000f8e00ff */
[----:B------:R-:W-:Y:S02]  /*3d10*/  @P2 SEL R22, R25, R22, P0 ;  /* 0x0000001619162207 */ /* 0x000fe40000000000 */
[----:B------:R-:W-:-:S04]  /*3d20*/  @P1 ISETP.GE.U32.AND P0, PT, R21, R16, PT ;  /* 0x000000101500120c */ /* 0x000fc80003f06070 */
[----:B------:R-:W-:-:S04]  /*3d30*/  @P1 ISETP.GE.AND.EX P0, PT, R22, R19, PT, P0 ;  /* 0x000000131600120c */ /* 0x000fc80003f06300 */
[----:B------:R-:W-:-:S04]  /*3d40*/  @P1 ISETP.LT.OR P0, PT, R17, R18, !P0 ;  /* 0x000000121100120c */ /* 0x000fc80004701670 */
[----:B------:R-:W-:Y:S01]  /*3d50*/  @P1 SEL R17, R18, R17, P0 ;  /* 0x0000001112111207 */ /* 0x000fe20000000000 */
[----:B------:R-:W-:Y:S01]  /*3d60*/  IMAD.U32 R18, RZ, RZ, UR9 ;  /* 0x00000009ff127e24 */ /* 0x000fe2000f8e00ff */
[----:B------:R-:W-:Y:S02]  /*3d70*/  @P1 SEL R16, R21, R16, P0 ;  /* 0x0000001015101207 */ /* 0x000fe40000000000 */
[----:B-----5:R-:W-:Y:S02]  /*3d80*/  ISETP.GE.AND P2, PT, R17, R10, PT ;  /* 0x0000000a1100720c */ /* 0x020fe40003f46270 */
[----:B------:R-:W-:Y:S01]  /*3d90*/  @P1 SEL R19, R22, R19, P0 ;  /* 0x0000001316131207 */ /* 0x000fe20000000000 */
[----:B------:R-:W0:Y:S10]  /*3da0*/  LDS.64 R4, [R23+0x98] ;  /* 0x0000980017047984 */ /* 0x000e340000000a00 */
[----:B------:R-:W-:-:S04]  /*3db0*/  @P2 ISETP.GE.U32.AND P0, PT, R16, R9, PT ;  /* 0x000000091000220c */ /* 0x000fc80003f06070 */
[----:B------:R-:W-:-:S04]  /*3dc0*/  @P2 ISETP.GE.AND.EX P0, PT, R19, R8, PT, P0 ;  /* 0x000000081300220c */ /* 0x000fc80003f06300 */
[----:B------:R-:W-:-:S04]  /*3dd0*/  @P2 ISETP.LT.OR P0, PT, R10, R17, !P0 ;  /* 0x000000110a00220c */ /* 0x000fc80004701670 */
[----:B------:R-:W-:Y:S02]  /*3de0*/  @P2 SEL R10, R17, R10, P0 ;  /* 0x0000000a110a2207 */ /* 0x000fe40000000000 */
[----:B------:R-:W-:Y:S02]  /*3df0*/  @P2 SEL R9, R16, R9, P0 ;  /* 0x0000000910092207 */ /* 0x000fe40000000000 */
[----:B------:R-:W-:Y:S01]  /*3e00*/  @P2 SEL R8, R19, R8, P0 ;  /* 0x0000000813082207 */ /* 0x000fe20000000000 */
[----:B------:R-:W-:Y:S02]  /*3e10*/  IMAD.MOV.U32 R16, RZ, RZ, R10 ;  /* 0x000000ffff107224 */ /* 0x000fe400078e000a */
[----:B------:R-:W-:Y:S01]  /*3e20*/  IMAD.MOV.U32 R19, RZ, RZ, R9 ;  /* 0x000000ffff137224 */ /* 0x000fe200078e0009 */
[----:B0-----:R-:W-:-:S04]  /*3e30*/  IADD3 R6, P3, PT, R4, 0x500, RZ ;  /* 0x0000050004067810 */ /* 0x001fc80007f7e0ff */
[----:B------:R-:W-:Y:S01]  /*3e40*/  ISETP.GT.U32.AND P1, PT, R6, R7, PT ;  /* 0x000000070600720c */ /* 0x000fe20003f24070 */
[----:B------:R-:W-:Y:S02]  /*3e50*/  IMAD.X R21, RZ, RZ, R5, P3 ;  /* 0x000000ffff157224 */ /* 0x000fe400018e0605 */
[----:B------:R-:W-:-:S03]  /*3e60*/  IMAD.MOV.U32 R6, RZ, RZ, R8 ;  /* 0x000000ffff067224 */ /* 0x000fc600078e0008 */
[----:B------:R-:W-:-:S13]  /*3e70*/  ISETP.GT.AND.EX P0, PT, R21, R18, PT, P1 ;  /* 0x000000121500720c */ /* 0x000fda0003f04310 */
[----:B------:R-:W-:Y:S05]  /*3e80*/  @!P0 BRA `(.L_x_1388) ;  /* 0xfffffff800ac8947 */ /* 0x000fea000383ffff */
[----:B------:R-:W-:Y:S05]  /*3e90*/  BSYNC.RECONVERGENT B1 ;  /* 0x0000000000017941 */ /* 0x000fea0003800200 */
.L_x_1385:
        /* <DEDUP_REMOVED lines=19> */
[C---:B------:R-:W-:Y:S02]  /*3fd0*/  IADD3 R14, P0, PT, R3.reuse, R14, RZ ;  /* 0x0000000e030e7210 */ /* 0x040fe40007f1e0ff */
[----:B------:R-:W-:Y:S02]  /*3fe0*/  LOP3.LUT R2, R2, 0x3, RZ, 0xc0, !PT ;  /* 0x0000000302027812 */ /* 0x000fe400078ec0ff */
[----:B------:R-:W-:Y:S01]  /*3ff0*/  LEA.HI.X R3, R3, R13, R6, 0x2, P1 ;  /* 0x0000000d03037211 */ /* 0x000fe200008f1406 */
[----:B------:R-:W-:-:S02]  /*4000*/  IMAD.X R15, R6, 0x1, R15, P0 ;  /* 0x00000001060f7824 */ /* 0x000fc400000e060f */
[----:B------:R-:W-:-:S07]  /*4010*/  IMAD.MOV R6, RZ, RZ, -R2 ;  /* 0x000000ffff067224 */ /* 0x000fce00078e0a02 */
.L_x_1394:
[----:B------:R-:W-:-:S06]  /*4020*/  IMAD.MOV.U32 R2, RZ, RZ, R12 ;  /* 0x000000ffff027224 */ /* 0x000fcc00078e000c */
[----:B------:R-:W2:Y:S01]  /*4030*/  LDG.E R2, desc[UR10][R2.64] ;  /* 0x0000000a02027981 */ /* 0x000ea2000c1e1900 */
[----:B------:R-:W-:Y:S01]  /*4040*/  VIADD R6, R6, 0x1 ;  /* 0x0000000106067836 */ /* 0x000fe20000000000 */
[----:B------:R-:W-:Y:S01]  /*4050*/  BSSY.RECONVERGENT B3, `(.L_x_1392) ;  /* 0x0000016000037945 */ /* 0x000fe20003800200 */
[----:B------:R-:W-:Y:S01]  /*4060*/  IMAD.MOV.U32 R13, RZ, RZ, R9 ;  /* 0x000000ffff0d7224 */ /* 0x000fe200078e0009 */
[----:B------:R-:W-:Y:S01]  /*4070*/  IADD3 R12, P3, PT, R12, 0x400, RZ ;  /* 0x000004000c0c7810 */ /* 0x000fe20007f7e0ff */
[----:B------:R-:W-:Y:S01]  /*4080*/  IMAD.MOV.U32 R18, RZ, RZ, R8 ;  /* 0x000000ffff127224 */ /* 0x000fe200078e0008 */
[----:B------:R-:W-:Y:S01]  /*4090*/  ISETP.NE.AND P2, PT, R6, RZ, PT ;  /* 0x000000ff0600720c */ /* 0x000fe20003f45270 */
[----:B------:R-:W-:Y:S02]  /*40a0*/  IMAD.MOV.U32 R19, RZ, RZ, R10 ;  /* 0x000000ffff137224 */ /* 0x000fe400078e000a */
        /* <DEDUP_REMOVED lines=16> */
.L_x_1393:
[----:B------:R-:W-:Y:S05]  /*41b0*/  BSYNC.RECONVERGENT B3 ;  /* 0x0000000000037941 */ /* 0x000fea0003800200 */
.L_x_1392:
[----:B------:R-:W-:Y:S01]  /*41c0*/  IADD3 R14, P0, PT, R14, 0x100, RZ ;  /* 0x000001000e0e7810 */ /* 0x000fe20007f1e0ff */
[----:B------:R-:W-:Y:S02]  /*41d0*/  VIADD R17, R17, 0x100 ;  /* 0x0000010011117836 */ /* 0x000fe40000000000 */
[----:B------:R-:W-:Y:S02]  /*41e0*/  IMAD.X R3, RZ, RZ, R3, P3 ;  /* 0x000000ffff037224 */ /* 0x000fe400018e0603 */
[----:B------:R-:W-:Y:S01]  /*41f0*/  IMAD.X R15, RZ, RZ, R15, P0 ;  /* 0x000000ffff0f7224 */ /* 0x000fe200000e060f */
[----:B------:R-:W-:Y:S07]  /*4200*/  @P2 BRA `(.L_x_1394) ;  /* 0xfffffffc00842947 */ /* 0x000fee000383ffff */
.L_x_1391:
[----:B------:R-:W-:Y:S05]  /*4210*/  BSYNC.RECONVERGENT B2 ;  /* 0x0000000000027941 */ /* 0x000fea0003800200 */
.L_x_1390:
[----:B------:R-:W-:-:S13]  /*4220*/  ISETP.GE.U32.AND P0, PT, R7, 0x300, PT ;  /* 0x000003000700780c */ /* 0x000fda0003f06070 */
[----:B------:R-:W-:Y:S05]  /*4230*/  @!P0 BRA `(.L_x_1389) ;  /* 0x0000000400888947 */ /* 0x000fea0003800000 */
[----:B------:R-:W0:Y:S01]  /*4240*/  LDC.64 R6, c[0x0][0x380] ;  /* 0x0000e000ff067b82 */ /* 0x000e220000000a00 */
[----:B------:R-:W-:-:S07]  /*4250*/  VIADD R13, R17, 0x200 ;  /* 0x00000200110d7836 */ /* 0x000fce0000000000 */
[----:B------:R-:W1:Y:S02]  /*4260*/  LDC.64 R2, c[0x0][0x388] ;  /* 0x0000e200ff027b82 */ /* 0x000e640000000a00 */
.L_x_1403:
        /* <DEDUP_REMOVED lines=29> */
.L_x_1396:
[----:B------:R-:W-:Y:S05]  /*4440*/  BSYNC.RECONVERGENT B2 ;  /* 0x0000000000027941 */ /* 0x000fea0003800200 */
.L_x_1395:
[----:B-----5:R-:W-:Y:S01]  /*4450*/  ISETP.GE.AND P0, PT, R19, R18, PT ;  /* 0x000000121300720c */ /* 0x020fe20003f06270 */
[----:B------:R-:W-:Y:S01]  /*4460*/  BSSY.RECONVERGENT B2, `(.L_x_1397) ;  /* 0x0000013000027945 */ /* 0x000fe20003800200 */
[----:B------:R-:W-:Y:S01]  /*4470*/  IADD3 R21, P1, P2, R4, R2, R21 ;  /* 0x0000000204157210 */ /* 0x000fe20007a3e015 */
[----:B------:R-:W-:Y:S02]  /*4480*/  VIADD R15, R13, 0x100 ;  /* 0x000001000d0f7836 */ /* 0x000fe40000000000 */
[----:B------:R-:W-:Y:S01]  /*4490*/  IMAD.MOV.U32 R9, RZ, RZ, R18 ;  /* 0x000000ffff097224 */ /* 0x000fe200078e0012 */
[----:B------:R-:W-:Y:S01]  /*44a0*/  IADD3.X R23, PT, PT, R5, R3, RZ, P1, P2 ;  /* 0x0000000305177210 */ /* 0x000fe20000fe44ff */
[----:B------:R-:W-:-:S04]  /*44b0*/  IMAD.MOV.U32 R8, RZ, RZ, R21 ;  /* 0x000000ffff087224 */ /* 0x000fc800078e0015 */
[----:B------:R-:W-:Y:S02]  /*44c0*/  IMAD.MOV.U32 R10, RZ, RZ, R23 ;  /* 0x000000ffff0a7224 */ /* 0x000fe400078e0017 */
        /* <DEDUP_REMOVED lines=12> */
.L_x_1398:
[----:B------:R-:W-:Y:S05]  /*4590*/  BSYNC.RECONVERGENT B2 ;  /* 0x0000000000027941 */ /* 0x000fea0003800200 */
.L_x_1397:
[----:B------:R-:W-:Y:S01]  /*45a0*/  ISETP.GE.AND P0, PT, R9, R12, PT ;  /* 0x0000000c0900720c */ /* 0x000fe20003f06270 */
[----:B------:R-:W-:Y:S01]  /*45b0*/  BSSY.RECONVERGENT B2, `(.L_x_1399) ;  /* 0x0000013000027945 */ /* 0x000fe20003800200 */
[CC--:B------:R-:W-:Y:S01]  /*45c0*/  IADD3 R19, P1, P4, R4.reuse, R2.reuse, R13 ;  /* 0x0000000204137210 */ /* 0x0c0fe20007c3e00d */
[----:B------:R-:W-:Y:S01]  /*45d0*/  IMAD.MOV.U32 R14, RZ, RZ, R12 ;  /* 0x000000ffff0e7224 */ /* 0x000fe200078e000c */
[----:B------:R-:W-:Y:S02]  /*45e0*/  IADD3 R20, P2, P3, R4, R2, R15 ;  /* 0x0000000204147210 */ /* 0x000fe40007b5e00f */
        /* <DEDUP_REMOVED lines=15> */
.L_x_1400:
[----:B------:R-:W-:Y:S05]  /*46e0*/  BSYNC.RECONVERGENT B2 ;  /* 0x0000000000027941 */ /* 0x000fea0003800200 */
.L_x_1399:
        /* <DEDUP_REMOVED lines=18> */
.L_x_1402:
[----:B------:R-:W-:Y:S05]  /*4810*/  BSYNC.RECONVERGENT B2 ;  /* 0x0000000000027941 */ /* 0x000fea0003800200 */
.L_x_1401:
[C---:B------:R-:W-:Y:S02]  /*4820*/  VIADD R15, R13.reuse, 0x200 ;  /* 0x000002000d0f7836 */ /* 0x040fe40000000000 */
[----:B------:R-:W-:-:S03]  /*4830*/  VIADD R13, R13, 0x400 ;  /* 0x000004000d0d7836 */ /* 0x000fc60000000000 */
[----:B------:R-:W-:-:S13]  /*4840*/  ISETP.GE.AND P0, PT, R15, R16, PT ;  /* 0x000000100f00720c */ /* 0x000fda0003f06270 */
[----:B------:R-:W-:Y:S05]  /*4850*/  @!P0 BRA `(.L_x_1403) ;  /* 0xfffffff800848947 */ /* 0x000fea000383ffff */
.L_x_1389:
[----:B------:R-:W-:Y:S05]  /*4860*/  BSYNC.RECONVERGENT B1 ;  /* 0x0000000000017941 */ /* 0x000fea0003800200 */
.L_x_1382:
        /* <DEDUP_REMOVED lines=31> */
.L_x_1405:
[----:B------:R-:W-:Y:S05]  /*4a60*/  BSYNC.RECONVERGENT B1 ;  /* 0x0000000000017941 */ /* 0x000fea0003800200 */
.L_x_1404:
        /* <DEDUP_REMOVED lines=24> */
.L_x_1407:
[----:B------:R-:W-:Y:S05]  /*4bf0*/  BSYNC.RECONVERGENT B1 ;  /* 0x0000000000017941 */ /* 0x000fea0003800200 */
.L_x_1406:
        /* <DEDUP_REMOVED lines=24> */
.L_x_1409:
[----:B------:R-:W-:Y:S05]  /*4d80*/  BSYNC.RECONVERGENT B1 ;  /* 0x0000000000017941 */ /* 0x000fea0003800200 */
.L_x_1408:
        /* <DEDUP_REMOVED lines=24> */
.L_x_1411:
[----:B------:R-:W-:Y:S05]  /*4f10*/  BSYNC.RECONVERGENT B1 ;  /* 0x0000000000017941 */ /* 0x000fea0003800200 */
.L_x_1410:
[----:B0-----:R0:W0:Y:S01]  /*4f20*/  SHFL.DOWN PT, R2, R3, 0x10, 0x1f ;  /* 0x0a001f0003027f89 */ /* 0x00102200000e0000 */
[----:B------:R-:W-:Y:S01]  /*4f30*/  BSSY.RECONVERGENT B1, `(.L_x_1412) ;  /* 0x0000017000017945 */ /* 0x000fe20003800200 */
[----:B--2---:R-:W-:Y:S02]  /*4f40*/  IMAD.MOV.U32 R6, RZ, RZ, R3 ;  /* 0x000000ffff067224 */ /* 0x004fe400078e0003 */
[----:B------:R2:W0:Y:S01]  /*4f50*/  SHFL.DOWN PT, R9, R4, 0x10, 0x1f ;  /* 0x0a001f0004097f89 */ /* 0x00042200000e0000 */
[----:B------:R-:W-:Y:S02]  /*4f60*/  IMAD.MOV.U32 R7, RZ, RZ, R4 ;  /* 0x000000ffff077224 */ /* 0x000fe400078e0004 */
[----:B----4-:R-:W-:Y:S01]  /*4f70*/  IMAD.MOV.U32 R8, RZ, RZ, R5 ;  /* 0x000000ffff087224 */ /* 0x010fe200078e0005 */
        /* <DEDUP_REMOVED lines=18> */
.L_x_1413:
[----:B------:R-:W-:Y:S05]  /*50a0*/  BSYNC.RECONVERGENT B1 ;  /* 0x0000000000017941 */ /* 0x000fea0003800200 */
.L_x_1412:
        /* <DEDUP_REMOVED lines=12> */
.L_x_1415:
[----:B------:R-:W-:Y:S05]  /*5170*/  BSYNC.RECONVERGENT B1 ;  /* 0x0000000000017941 */ /* 0x000fea0003800200 */
.L_x_1414:
[----:B------:R-:W-:Y:S01]  /*5180*/  BAR.SYNC.DEFER_BLOCKING 0x0 ;  /* 0x0000000000007b1d */ /* 0x000fe20000010000 */
[----:B------:R-:W-:-:S13]  /*5190*/  ISETP.NE.AND P2, PT, R11, RZ, PT ;  /* 0x000000ff0b00720c */ /* 0x000fda0003f45270 */
[----:B------:R-:W-:Y:S05]  /*51a0*/  @P2 BRA `(.L_x_1345) ;  /* 0x0000000800342947 */ /* 0x000fea0003800000 */
[----:B0---4-:R-:W0:Y:S01]  /*51b0*/  S2R R3, SR_CgaCtaId ;  /* 0x0000000000037919 */ /* 0x011e220000008800 */
[----:B------:R-:W-:Y:S01]  /*51c0*/  MOV R2, 0x400 ;  /* 0x0000040000027802 */ /* 0x000fe20000000f00 */
[----:B------:R-:W-:Y:S03]  /*51d0*/  BSSY.RECONVERGENT B1, `(.L_x_1416) ;  /* 0x0000016000017945 */ /* 0x000fe60003800200 */
[----:B0-----:R-:W-:-:S05]  /*51e0*/  LEA R25, R3, R2, 0x18 ;  /* 0x0000000203197211 */ /* 0x001fca00078ec0ff */
[----:B------:R-:W0:Y:S04]  /*51f0*/  LDS R3, [R25+0x18] ;  /* 0x0000180019037984 */ /* 0x000e280000000800 */
[----:B--2---:R-:W2:Y:S04]  /*5200*/  LDS.64 R4, [R25+0x20] ;  /* 0x0000200019047984 */ /* 0x004ea80000000a00 */
        /* <DEDUP_REMOVED lines=18> */
.L_x_1417:
[----:B------:R-:W-:Y:S05]  /*5330*/  BSYNC.RECONVERGENT B1 ;  /* 0x0000000000017941 */ /* 0x000fea0003800200 */
.L_x_1416:
        /* <DEDUP_REMOVED lines=10> */
[----:B------:R0:W1:Y:S04]  /*53e0*/  LDS.64 R10, [R25+0x60] ;  /* 0x00006000190a7984 */ /* 0x0000680000000a00 */
[----:B---3--:R3:W1:Y:S04]  /*53f0*/  LDS.64 R12, [R25+0x70] ;  /* 0x00007000190c7984 */ /* 0x0086680000000a00 */
        /* <DEDUP_REMOVED lines=15> */
.L_x_1419:
[----:B------:R-:W-:Y:S05]  /*54f0*/  BSYNC.RECONVERGENT B1 ;  /* 0x0000000000017941 */ /* 0x000fea0003800200 */
.L_x_1418:
        /* <DEDUP_REMOVED lines=17> */
.L_x_1421:
[----:B------:R-:W-:Y:S05]  /*5610*/  BSYNC.RECONVERGENT B1 ;  /* 0x0000000000017941 */ /* 0x000fea0003800200 */
.L_x_1420:
        /* <DEDUP_REMOVED lines=17> */
.L_x_1423:
[----:B------:R-:W-:Y:S05]  /*5730*/  BSYNC.RECONVERGENT B1 ;  /* 0x0000000000017941 */ /* 0x000fea0003800200 */
.L_x_1422:
        /* <DEDUP_REMOVED lines=17> */
.L_x_1425:
[----:B------:R-:W-:Y:S05]  /*5850*/  BSYNC.RECONVERGENT B1 ;  /* 0x0000000000017941 */ /* 0x000fea0003800200 */
.L_x_1424:
        /* <DEDUP_REMOVED lines=17> */
.L_x_1427:
[----:B------:R-:W-:Y:S05]  /*5970*/  BSYNC.RECONVERGENT B1 ;  /* 0x0000000000017941 */ /* 0x000fea0003800200 */
.L_x_1426:
        /* <DEDUP_REMOVED lines=16> */
.L_x_1345:
[----:B------:R-:W-:Y:S05]  /*5a80*/  BSYNC.RECONVERGENT B0 ;  /* 0x0000000000007941 */ /* 0x000fea0003800200 */
.L_x_1312:
[----:B------:R-:W-:Y:S05]  /*5a90*/  @P2 EXIT ;  /* 0x000000000000294d */ /* 0x000fea0003800000 */
[----:B0-234-:R-:W0:Y:S01]  /*5aa0*/  LDC.64 R2, c[0x0][0x390] ;  /* 0x0000e400ff027b82 */ /* 0x01de220000000a00 */
[----:B------:R-:W-:Y:S02]  /*5ab0*/  IMAD.MOV.U32 R9, RZ, RZ, R8 ;  /* 0x000000ffff097224 */ /* 0x000fe400078e0008 */
[----:B------:R-:W-:Y:S02]  /*5ac0*/  IMAD.MOV.U32 R8, RZ, RZ, R7 ;  /* 0x000000ffff087224 */ /* 0x000fe400078e0007 */
[----:B0-----:R-:W-:-:S05]  /*5ad0*/  IMAD.WIDE.U32 R2, R0, 0x10, R2 ;  /* 0x0000001000027825 */ /* 0x001fca00078e0002 */
[----:B------:R-:W-:Y:S04]  /*5ae0*/  STG.E.64 desc[UR10][R2.64+0x8], R8 ;  /* 0x0000080802007986 */ /* 0x000fe8000c101b0a */
[----:B------:R-:W-:Y:S01]  /*5af0*/  STG.E desc[UR10][R2.64], R6 ;  /* 0x0000000602007986 */ /* 0x000fe2000c10190a */
[----:B------:R-:W-:Y:S05]  /*5b00*/  EXIT ;  /* 0x000000000000794d */ /* 0x000fea0003800000 */
.L_x_1428:
        /* <DEDUP_REMOVED lines=15> */
.L_x_1905:


//--------------------- .text._ZN6thrust24THRUST_300001_SM_1000_NS8cuda_cub4core6detail13_kernel_agentINS1_8__reduce11ReduceAgentINS0_12zip_iteratorIN4cuda3std3__45tupleIJNS0_10device_ptrIiEENS0_17counting_iteratorIlNS0_11use_defaultESF_SF_EEEEEEEPNSB_IJilEEESJ_lNS1_9__extrema9arg_max_fIilNSA_4lessIiEEEEEEJSI_SK_lSP_EEEvDpT0_ --------------------------
	.section	.text._ZN6thrust24THRUST_300001_SM_1000_NS8cuda_cub4core6detail13_kernel_agentINS1_8__reduce11ReduceAgentINS0_12zip_iteratorIN4cuda3std3__45tupleIJNS0_10device_ptrIiEENS0_17counting_iteratorIlNS0_11use_defaultESF_SF_EEEEEEEPNSB_IJilEEESJ_lNS1_9__extrema9arg_max_fIilNSA_4lessIiEEEEEEJSI_SK_lSP_EEEvDpT0_,"ax",@progbits
	.align	128
        .global         _ZN6thrust24THRUST_300001_SM_1000_NS8cuda_cub4core6detail13_kernel_agentINS1_8__reduce11ReduceAgentINS0_12zip_iteratorIN4cuda3std3__45tupleIJNS0_10device_ptrIiEENS0_17counting_iteratorIlNS0_11use_defaultESF_SF_EEEEEEEPNSB_IJilEEESJ_lNS1_9__extrema9arg_max_fIilNSA_4lessIiEEEEEEJSI_SK_lSP_EEEvDpT0_
        .type           _ZN6thrust24THRUST_300001_SM_1000_NS8cuda_cub4core6detail13_kernel_agentINS1_8__reduce11ReduceAgentINS0_12zip_iteratorIN4cuda3std3__45tupleIJNS0_10device_ptrIiEENS0_17counting_iteratorIlNS0_11use_defaultESF_SF_EEEEEEEPNSB_IJilEEESJ_lNS1_9__extrema9arg_max_fIilNSA_4lessIiEEEEEEJSI_SK_lSP_EEEvDpT0_,@function
        .size           _ZN6thrust24THRUST_300001_SM_1000_NS8cuda_cub4core6detail13_kernel_agentINS1_8__reduce11ReduceAgentINS0_12zip_iteratorIN4cuda3std3__45tupleIJNS0_10device_ptrIiEENS0_17counting_iteratorIlNS0_11use_defaultESF_SF_EEEEEEEPNSB_IJilEEESJ_lNS1_9__extrema9arg_max_fIilNSA_4lessIiEEEEEEJSI_SK_lSP_EEEvDpT0_,(.L_x_1906 - _ZN6thrust24THRUST_300001_SM_1000_NS8cuda_cub4core6detail13_kernel_agentINS1_8__reduce11ReduceAgentINS0_12zip_iteratorIN4cuda3std3__45tupleIJNS0_10device_ptrIiEENS0_17counting_iteratorIlNS0_11use_defaultESF_SF_EEEEEEEPNSB_IJilEEESJ_lNS1_9__extrema9arg_max_fIilNSA_4lessIiEEEEEEJSI_SK_lSP_EEEvDpT0_)
        .other          _ZN6thrust24THRUST_300001_SM_1000_NS8cuda_cub4core6detail13_kernel_agentINS1_8__reduce11ReduceAgentINS0_12zip_iteratorIN4cuda3std3__45tupleIJNS0_10device_ptrIiEENS0_17counting_iteratorIlNS0_11use_defaultESF_SF_EEEEEEEPNSB_IJilEEESJ_lNS1_9__extrema9arg_max_fIilNSA_4lessIiEEEEEEJSI_SK_lSP_EEEvDpT0_,@"STO_CUDA_ENTRY STV_DEFAULT"
_ZN6thrust24THRUST_300001_SM_1000_NS8cuda_cub4core6detail13_kernel_agentINS1_8__reduce11ReduceAgentINS0_12zip_iteratorIN4cuda3std3__45tupleIJNS0_10device_ptrIiEENS0_17counting_iteratorIlNS0_11use_defaultESF_SF_EEEEEEEPNSB_IJilEEESJ_lNS1_9__extrema9arg_max_fIilNSA_4lessIiEEEEEEJSI_SK_lSP_EEEvDpT0_:
.text._ZN6thrust24THRUST_300001_SM_1000_NS8cuda_cub4core6detail13_kernel_agentINS1_8__reduce11ReduceAgentINS0_12zip_iteratorIN4cuda3std3__45tupleIJNS0_10device_ptrIiEENS0_17counting_iteratorIlNS0_11use_defaultESF_SF_EEEEEEEPNSB_IJilEEESJ_lNS1_9__extrema9arg_max_fIilNSA_4lessIiEEEEEEJSI_SK_lSP_EEEvDpT0_:
        /* <DEDUP_REMOVED lines=13> */
[----:B------:R-:W-:Y:S01]  /*00d0*/  CS2R R6, SRZ ;  /* 0x0000000000067805 */ /* 0x000fe2000001ff00 */
[----:B------:R-:W-:Y:S01]  /*00e0*/  IMAD.MOV.U32 R8, RZ, RZ, RZ ;  /* 0x000000ffff087224 */ /* 0x000fe200078e00ff */
[----:B-1----:R-:W-:Y:S01]  /*00f0*/  ISETP.GE.AND P0, PT, R0, UR4, PT ;  /* 0x0000000400007c0c */ /* 0x002fe2000bf06270 */
[----:B------:R-:W-:-:S12]  /*0100*/  IMAD.MOV.U32 R9, RZ, RZ, R0 ;  /* 0x000000ffff097224 */ /* 0x000fd800078e0000 */
[----:B--2---:R-:W-:Y:S05]  /*0110*/  @P0 BRA `(.L_x_1432) ;  /* 0x00000000001c0947 */ /* 0x004fea0003800000 */
[----:B------:R-:W1:Y:S01]  /*0120*/  LDC.64 R2, c[0x0][0x380] ;  /* 0x0000e000ff027b82 */ /* 0x000e620000000a00 */
[----:B------:R-:W2:Y:S01]  /*0130*/  LDCU.64 UR6, c[0x0][0x388] ;  /* 0x00007100ff0677ac */ /* 0x000ea20008000a00 */
[----:B-1----:R-:W-:-:S05]  /*0140*/  IMAD.WIDE.U32 R2, R0, 0x4, R2 ;  /* 0x0000000400027825 */ /* 0x002fca00078e0002 */
[----:B0-----:R1:W5:Y:S01]  /*0150*/  LDG.E R6, desc[UR8][R2.64] ;  /* 0x0000000802067981 */ /* 0x001362000c1e1900 */
[C---:B--2---:R-:W-:Y:S01]  /*0160*/  IADD3 R7, P0, PT, R0.reuse, UR6, RZ ;  /* 0x0000000600077c10 */ /* 0x044fe2000ff1e0ff */
[----:B------:R-:W-:-:S04]  /*0170*/  VIADD R9, R0, 0x100 ;  /* 0x0000010000097836 */ /* 0x000fc80000000000 */
[----:B------:R-:W-:-:S08]  /*0180*/  IMAD.X R8, RZ, RZ, UR7, P0 ;  /* 0x00000007ff087e24 */ /* 0x000fd000080e06ff */
.L_x_1432:
[----:B0-----:R-:W-:Y:S05]  /*0190*/  BSYNC.RECONVERGENT B1 ;  /* 0x0000000000017941 */ /* 0x001fea0003800200 */
.L_x_1431:
        /* <DEDUP_REMOVED lines=16> */
[----:B------:R-:W-:-:S08]  /*02a0*/  IMAD.X R10, RZ, RZ, UR7, P0 ;  /* 0x00000007ff0a7e24 */ /* 0x000fd000080e06ff */
.L_x_1439:
[----:B------:R0:W2:Y:S01]  /*02b0*/  LDG.E R15, desc[UR8][R2.64] ;  /* 0x00000008020f7981 */ /* 0x0000a2000c1e1900 */
[----:B------:R-:W-:Y:S01]  /*02c0*/  VIADD R4, R4, 0x1 ;  /* 0x0000000104047836 */ /* 0x000fe20000000000 */
[----:B------:R-:W-:Y:S01]  /*02d0*/  BSSY.RECONVERGENT B3, `(.L_x_1437) ;  /* 0x0000016000037945 */ /* 0x000fe20003800200 */
[----:B------:R-:W-:Y:S02]  /*02e0*/  IMAD.MOV.U32 R14, RZ, RZ, R7 ;  /* 0x000000ffff0e7224 */ /* 0x000fe400078e0007 */
[----:B------:R-:W-:Y:S01]  /*02f0*/  IMAD.MOV.U32 R13, RZ, RZ, R8 ;  /* 0x000000ffff0d7224 */ /* 0x000fe200078e0008 */
[----:B------:R-:W-:Y:S01]  /*0300*/  ISETP.NE.AND P2, PT, R4, RZ, PT ;  /* 0x000000ff0400720c */ /* 0x000fe20003f45270 */
[----:B-----5:R-:W-:Y:S02]  /*0310*/  IMAD.MOV.U32 R12, RZ, RZ, R6 ;  /* 0x000000ffff0c7224 */ /* 0x020fe400078e0006 */
[----:B------:R-:W-:Y:S01]  /*0320*/  IMAD.MOV.U32 R7, RZ, RZ, R5 ;  /* 0x000000ffff077224 */ /* 0x000fe200078e0005 */
[----:B0-----:R-:W-:Y:S01]  /*0330*/  IADD3 R2, P3, PT, R2, 0x400, RZ ;  /* 0x0000040002027810 */ /* 0x001fe20007f7e0ff */
        /* <DEDUP_REMOVED lines=15> */
.L_x_1438:
[----:B------:R-:W-:Y:S05]  /*0430*/  BSYNC.RECONVERGENT B3 ;  /* 0x0000000000037941 */ /* 0x000fea0003800200 */
.L_x_1437:
[----:B------:R-:W-:Y:S01]  /*0440*/  IADD3 R5, P0, PT, R5, 0x100, RZ ;  /* 0x0000010005057810 */ /* 0x000fe20007f1e0ff */
[----:B------:R-:W-:Y:S02]  /*0450*/  VIADD R9, R9, 0x100 ;  /* 0x0000010009097836 */ /* 0x000fe40000000000 */
[----:B------:R-:W-:Y:S02]  /*0460*/  IMAD.X R3, RZ, RZ, R3, P3 ;  /* 0x000000ffff037224 */ /* 0x000fe400018e0603 */
[----:B------:R-:W-:Y:S01]  /*0470*/  IMAD.X R10, RZ, RZ, R10, P0 ;  /* 0x000000ffff0a7224 */ /* 0x000fe200000e060a */
[----:B------:R-:W-:Y:S07]  /*0480*/  @P2 BRA `(.L_x_1439) ;  /* 0xfffffffc00882947 */ /* 0x000fee000383ffff */
.L_x_1436:
[----:B------:R-:W-:Y:S05]  /*0490*/  BSYNC.RECONVERGENT B2 ;  /* 0x0000000000027941 */ /* 0x000fea0003800200 */
.L_x_1435:
[----:B------:R-:W-:-:S13]  /*04a0*/  ISETP.GE.U32.AND P0, PT, R11, 0x300, PT ;  /* 0x000003000b00780c */ /* 0x000fda0003f06070 */
[----:B------:R-:W-:Y:S05]  /*04b0*/  @!P0 BRA `(.L_x_1434) ;  /* 0x00000004007c8947 */ /* 0x000fea0003800000 */
[----:B------:R-:W0:Y:S01]  /*04c0*/  LDC.64 R4, c[0x0][0x380] ;  /* 0x0000e000ff047b82 */ /* 0x000e220000000a00 */
[----:B------:R-:W-:-:S07]  /*04d0*/  VIADD R10, R9, 0x200 ;  /* 0x00000200090a7836 */ /* 0x000fce0000000000 */
[----:B------:R-:W1:Y:S02]  /*04e0*/  LDC.64 R2, c[0x0][0x388] ;  /* 0x0000e200ff027b82 */ /* 0x000e640000000a00 */
.L_x_1448:
[----:B------:R-:W-:-:S04]  /*04f0*/  VIADD R15, R10, 0xfffffe00 ;  /* 0xfffffe000a0f7836 */ /* 0x000fc80000000000 */
[----:B0-----:R-:W-:-:S05]  /*0500*/  IMAD.WIDE R12, R15, 0x4, R4 ;  /* 0x000000040f0c7825 */ /* 0x001fca00078e0204 */
[----:B------:R-:W2:Y:S04]  /*0510*/  LDG.E R21, desc[UR8][R12.64] ;  /* 0x000000080c157981 */ /* 0x000ea8000c1e1900 */
[----:B-----5:R0:W5:Y:S04]  /*0520*/  LDG.E R23, desc[UR8][R12.64+0x400] ;  /* 0x000400080c177981 */ /* 0x020168000c1e1900 */
[----:B------:R0:W5:Y:S04]  /*0530*/  LDG.E R9, desc[UR8][R12.64+0x800] ;  /* 0x000800080c097981 */ /* 0x000168000c1e1900 */
[----:B------:R0:W5:Y:S01]  /*0540*/  LDG.E R11, desc[UR8][R12.64+0xc00] ;  /* 0x000c00080c0b7981 */ /* 0x000162000c1e1900 */
[C---:B-1----:R-:W-:Y:S01]  /*0550*/  IADD3 R18, P1, PT, R15.reuse, R2, RZ ;  /* 0x000000020f127210 */ /* 0x042fe20007f3e0ff */
[----:B------:R-:W-:Y:S03]  /*0560*/  BSSY.RECONVERGENT B2, `(.L_x_1440) ;  /* 0x0000013000027945 */ /* 0x000fe60003800200 */
[----:B------:R-:W-:Y:S01]  /*0570*/  LEA.HI.X.SX32 R19, R15, R3, 0x1, P1 ;  /* 0x000000030f137211 */ /* 0x000fe200008f0eff */
[----:B------:R-:W-:-:S02]  /*0580*/  VIADD R15, R10, 0xffffff00 ;  /* 0xffffff000a0f7836 */ /* 0x000fc40000000000 */
        /* <DEDUP_REMOVED lines=16> */
.L_x_1441:
[----:B------:R-:W-:Y:S05]  /*0690*/  BSYNC.RECONVERGENT B2 ;  /* 0x0000000000027941 */ /* 0x000fea0003800200 */
.L_x_1440:
[----:B-----5:R-:W-:Y:S01]  /*06a0*/  ISETP.GE.AND P0, PT, R14, R23, PT ;  /* 0x000000170e00720c */ /* 0x020fe20003f06270 */
[----:B------:R-:W-:Y:S01]  /*06b0*/  BSSY.RECONVERGENT B2, `(.L_x_1442) ;  /* 0x0000013000027945 */ /* 0x000fe20003800200 */
[C---:B------:R-:W-:Y:S01]  /*06c0*/  IADD3 R13, P1, PT, R15.reuse, R2, RZ ;  /* 0x000000020f0d7210 */ /* 0x040fe20007f3e0ff */
[----:B------:R-:W-:Y:S02]  /*06d0*/  VIADD R7, R10, 0x100 ;  /* 0x000001000a077836 */ /* 0x000fe40000000000 */
[----:B------:R-:W-:Y:S01]  /*06e0*/  IMAD.MOV.U32 R6, RZ, RZ, R23 ;  /* 0x000000ffff067224 */ /* 0x000fe200078e0017 */
[----:B------:R-:W-:Y:S01]  /*06f0*/  LEA.HI.X.SX32 R12, R15, R3, 0x1, P1 ;  /* 0x000000030f0c7211 */ /* 0x000fe200008f0eff */
        /* <DEDUP_REMOVED lines=14> */
.L_x_1443:
[----:B------:R-:W-:Y:S05]  /*07e0*/  BSYNC.RECONVERGENT B2 ;  /* 0x0000000000027941 */ /* 0x000fea0003800200 */
.L_x_1442:
[----:B------:R-:W-:Y:S01]  /*07f0*/  ISETP.GE.AND P0, PT, R6, R9, PT ;  /* 0x000000090600720c */ /* 0x000fe20003f06270 */
[----:B------:R-:W-:Y:S01]  /*0800*/  BSSY.RECONVERGENT B2, `(.L_x_1444) ;  /* 0x0000013000027945 */ /* 0x000fe20003800200 */
[CC--:B------:R-:W-:Y:S01]  /*0810*/  IADD3 R17, P1, PT, R10.reuse, R2.reuse, RZ ;  /* 0x000000020a117210 */ /* 0x0c0fe20007f3e0ff */
[----:B------:R-:W-:Y:S01]  /*0820*/  IMAD.MOV.U32 R12, RZ, RZ, R9 ;  /* 0x000000ffff0c7224 */ /* 0x000fe200078e0009 */
[----:B------:R-:W-:Y:S02]  /*0830*/  IADD3 R18, P2, PT, R7, R2, RZ ;  /* 0x0000000207127210 */ /* 0x000fe40007f5e0ff */
        /* <DEDUP_REMOVED lines=15> */
.L_x_1445:
[----:B------:R-:W-:Y:S05]  /*0930*/  BSYNC.RECONVERGENT B2 ;  /* 0x0000000000027941 */ /* 0x000fea0003800200 */
.L_x_1444:
        /* <DEDUP_REMOVED lines=18> */
.L_x_1447:
[----:B------:R-:W-:Y:S05]  /*0a60*/  BSYNC.RECONVERGENT B2 ;  /* 0x0000000000027941 */ /* 0x000fea0003800200 */
.L_x_1446:
[C---:B------:R-:W-:Y:S02]  /*0a70*/  VIADD R9, R10.reuse, 0x200 ;  /* 0x000002000a097836 */ /* 0x040fe40000000000 */
[----:B------:R-:W-:-:S03]  /*0a80*/  VIADD R10, R10, 0x400 ;  /* 0x000004000a0a7836 */ /* 0x000fc60000000000 */
[----:B------:R-:W-:-:S13]  /*0a90*/  ISETP.GE.AND P0, PT, R9, UR5, PT ;  /* 0x0000000509007c0c */ /* 0x000fda000bf06270 */
[----:B------:R-:W-:Y:S05]  /*0aa0*/  @!P0 BRA `(.L_x_1448) ;  /* 0xfffffff800908947 */ /* 0x000fea000383ffff */
.L_x_1434:
[----:B------:R-:W-:Y:S05]  /*0ab0*/  BSYNC.RECONVERGENT B1 ;  /* 0x0000000000017941 */ /* 0x000fea0003800200 */
.L_x_1433:
[----:B------:R-:W0:Y:S02]  /*0ac0*/  LDCU UR6, c[0x0][0x398] ;  /* 0x00007300ff0677ac */ /* 0x000e240008000800 */
[----:B0-----:R-:W-:-:S09]  /*0ad0*/  UISETP.GE.AND UP0, UPT, UR6, 0x100, UPT ;  /* 0x000001000600788c */ /* 0x001fd2000bf06270 */
[----:B------:R-:W-:Y:S05]  /*0ae0*/  BRA.U !UP0, `(.L_x_1449) ;  /* 0x00000011088c7547 */ /* 0x000fea000b800000 */
[----:B------:R-:W0:Y:S01]  /*0af0*/  S2R R11, SR_LANEID ;  /* 0x00000000000b7919 */ /* 0x000e220000000000 */
[----:B------:R-:W-:Y:S01]  /*0b00*/  BSSY.RECONVERGENT B1, `(.L_x_1450) ;  /* 0x000001b000017945 */ /* 0x000fe20003800200 */
[----:B------:R-:W-:Y:S01]  /*0b10*/  IMAD.MOV.U32 R9, RZ, RZ, R7 ;  /* 0x000000ffff097224 */ /* 0x000fe200078e0007 */
[----:B-1---5:R1:W2:Y:S01]  /*0b20*/  SHFL.DOWN PT, R3, R6, 0x1, 0x1f ;  /* 0x08201f0006037f89 */ /* 0x0222a200000e0000 */
        /* <DEDUP_REMOVED lines=24> */
.L_x_1451:
[----:B------:R-:W-:Y:S05]  /*0cb0*/  BSYNC.RECONVERGENT B1 ;  /* 0x0000000000017941 */ /* 0x000fea0003800200 */
.L_x_1450:
[C---:B------:R-:W-:Y:S01]  /*0cc0*/  ISETP.GT.AND P5, PT, R11.reuse, 0x17, PT ;  /* 0x000000170b00780c */ /* 0x040fe20003fa4270 */
[----:B------:R0:W1:Y:S01]  /*0cd0*/  SHFL.DOWN PT, R7, R2, 0x2, 0x1f ;  /* 0x08401f0002077f89 */ /* 0x00006200000e0000 */
[C---:B------:R-:W-:Y:S01]  /*0ce0*/  ISETP.GT.AND P4, PT, R11.reuse, 0xf, PT ;  /* 0x0000000f0b00780c */ /* 0x040fe20003f84270 */
[----:B------:R-:W-:Y:S01]  /*0cf0*/  BSSY.RECONVERGENT B1, `(.L_x_1452) ;  /* 0x0000018000017945 */ /* 0x000fe20003800200 */
[----:B------:R-:W-:Y:S01]  /*0d00*/  ISETP.NE.AND P2, PT, R11, RZ, PT ;  /* 0x000000ff0b00720c */ /* 0x000fe20003f45270 */
[----:B------:R0:W2:Y:S01]  /*0d10*/  SHFL.DOWN PT, R6, R9, 0x2, 0x1f ;  /* 0x08401f0009067f89 */ /* 0x0000a200000e0000 */
[----:B------:R-:W-:Y:S02]  /*0d20*/  IMAD.MOV.U32 R4, RZ, RZ, R9 ;  /* 0x000000ffff047224 */ /* 0x000fe400078e0009 */
[----:B------:R-:W-:Y:S01]  /*0d30*/  IMAD.MOV.U32 R5, RZ, RZ, R10 ;  /* 0x000000ffff057224 */ /* 0x000fe200078e000a */
[----:B------:R0:W3:Y:S01]  /*0d40*/  SHFL.DOWN PT, R11, R10, 0x2, 0x1f ;  /* 0x08401f000a0b7f89 */ /* 0x0000e200000e0000 */
[----:B------:R-:W-:Y:S01]  /*0d50*/  IMAD.MOV.U32 R3, RZ, RZ, R2 ;  /* 0x000000ffff037224 */ /* 0x000fe200078e0002 */
[----:B------:R-:W-:Y:S06]  /*0d60*/  @P1 BRA `(.L_x_1453) ;  /* 0x0000000000401947 */ /* 0x000fec0003800000 */
        /* <DEDUP_REMOVED lines=16> */
.L_x_1453:
[----:B------:R-:W-:Y:S05]  /*0e70*/  BSYNC.RECONVERGENT B1 ;  /* 0x0000000000017941 */ /* 0x000fea0003800200 */
.L_x_1452:
[----:B------:R4:W3:Y:S01]  /*0e80*/  SHFL.DOWN PT, R8, R3, 0x4, 0x1f ;  /* 0x08801f0003087f89 */ /* 0x0008e200000e0000 */
[----:B------:R-:W-:Y:S01]  /*0e90*/  BSSY.RECONVERGENT B1, `(.L_x_1454) ;  /* 0x0000017000017945 */ /* 0x000fe20003800200 */
[----:B--2---:R-:W-:Y:S02]  /*0ea0*/  IMAD.MOV.U32 R6, RZ, RZ, R4 ;  /* 0x000000ffff067224 */ /* 0x004fe400078e0004 */
[----:B0-----:R4:W0:Y:S01]  /*0eb0*/  SHFL.DOWN PT, R9, R4, 0x4, 0x1f ;  /* 0x08801f0004097f89 */ /* 0x00182200000e0000 */
[----:B-1----:R-:W-:Y:S02]  /*0ec0*/  IMAD.MOV.U32 R7, RZ, RZ, R5 ;  /* 0x000000ffff077224 */ /* 0x002fe400078e0005 */
[----:B------:R-:W-:Y:S01]  /*0ed0*/  IMAD.MOV.U32 R2, RZ, RZ, R3 ;  /* 0x000000ffff027224 */ /* 0x000fe200078e0003 */
[----:B------:R4:W1:Y:S01]  /*0ee0*/  SHFL.DOWN PT, R10, R5, 0x4, 0x1f ;  /* 0x08801f00050a7f89 */ /* 0x00086200000e0000 */
[----:B------:R-:W-:Y:S05]  /*0ef0*/  @P3 BRA `(.L_x_1455) ;  /* 0x0000000000403947 */ /* 0x000fea0003800000 */
[----:B---3--:R-:W-:Y:S01]  /*0f00*/  ISETP.GE.AND P0, PT, R3, R8, PT ;  /* 0x000000080300720c */ /* 0x008fe20003f06270 */
        /* <DEDUP_REMOVED lines=15> */
.L_x_1455:
[----:B------:R-:W-:Y:S05]  /*1000*/  BSYNC.RECONVERGENT B1 ;  /* 0x0000000000017941 */ /* 0x000fea0003800200 */
.L_x_1454:
[----:B0-----:R0:W2:Y:S01]  /*1010*/  SHFL.DOWN PT, R9, R2, 0x8, 0x1f ;  /* 0x09001f0002097f89 */ /* 0x0010a200000e0000 */
[----:B------:R-:W-:Y:S01]  /*1020*/  BSSY.RECONVERGENT B1, `(.L_x_1456) ;  /* 0x0000017000017945 */ /* 0x000fe20003800200 */
[----:B----4-:R-:W-:Y:S02]  /*1030*/  IMAD.MOV.U32 R4, RZ, RZ, R6 ;  /* 0x000000ffff047224 */ /* 0x010fe400078e0006 */
[----:B---3--:R0:W3:Y:S01]  /*1040*/  SHFL.DOWN PT, R11, R6, 0x8, 0x1f ;  /* 0x09001f00060b7f89 */ /* 0x0080e200000e0000 */
[----:B------:R-:W-:Y:S02]  /*1050*/  IMAD.MOV.U32 R5, RZ, RZ, R7 ;  /* 0x000000ffff057224 */ /* 0x000fe400078e0007 */
[----:B------:R-:W-:Y:S01]  /*1060*/  IMAD.MOV.U32 R3, RZ, RZ, R2 ;  /* 0x000000ffff037224 */ /* 0x000fe200078e0002 */
[----:B------:R0:W4:Y:S01]  /*1070*/  SHFL.DOWN PT, R8, R7, 0x8, 0x1f ;  /* 0x09001f0007087f89 */ /* 0x00012200000e0000 */
[----:B------:R-:W-:Y:S05]  /*1080*/  @P5 BRA `(.L_x_1457) ;  /* 0x0000000000405947 */ /* 0x000fea0003800000 */
[----:B--2---:R-:W-:Y:S01]  /*1090*/  ISETP.GE.AND P0, PT, R2, R9, PT ;  /* 0x000000090200720c */ /* 0x004fe20003f06270 */
        /* <DEDUP_REMOVED lines=15> */
.L_x_1457:
[----:B------:R-:W-:Y:S05]  /*1190*/  BSYNC.RECONVERGENT B1 ;  /* 0x0000000000017941 */ /* 0x000fea0003800200 */
.L_x_1456:
[----:B0-----:R0:W0:Y:S01]  /*11a0*/  SHFL.DOWN PT, R2, R3, 0x10, 0x1f ;  /* 0x0a001f0003027f89 */ /* 0x00102200000e0000 */
[----:B------:R-:W-:Y:S01]  /*11b0*/  BSSY.RECONVERGENT B1, `(.L_x_1458) ;  /* 0x0000017000017945 */ /* 0x000fe20003800200 */
[----:B------:R-:W-:Y:S02]  /*11c0*/  IMAD.MOV.U32 R7, RZ, RZ, R4 ;  /* 0x000000ffff077224 */ /* 0x000fe400078e0004 */
[----:B--2---:R2:W0:Y:S01]  /*11d0*/  SHFL.DOWN PT, R9, R4, 0x10, 0x1f ;  /* 0x0a001f0004097f89 */ /* 0x00442200000e0000 */
[----:B------:R-:W-:Y:S02]  /*11e0*/  IMAD.MOV.U32 R6, RZ, RZ, R5 ;  /* 0x000000ffff067224 */ /* 0x000fe400078e0005 */
[----:B----4-:R-:W-:Y:S01]  /*11f0*/  IMAD.MOV.U32 R8, RZ, RZ, R3 ;  /* 0x000000ffff087224 */ /* 0x010fe200078e0003 */
        /* <DEDUP_REMOVED lines=18> */
.L_x_1459:
[----:B------:R-:W-:Y:S05]  /*1320*/  BSYNC.RECONVERGENT B1 ;  /* 0x0000000000017941 */ /* 0x000fea0003800200 */
.L_x_1458:
        /* <DEDUP_REMOVED lines=12> */
.L_x_1461:
[----:B------:R-:W-:Y:S05]  /*13f0*/  BSYNC.RECONVERGENT B1 ;  /* 0x0000000000017941 */ /* 0x000fea0003800200 */
.L_x_1460:
        /* <DEDUP_REMOVED lines=27> */
.L_x_1464:
[----:B------:R-:W-:Y:S05]  /*15b0*/  BSYNC.RECONVERGENT B1 ;  /* 0x0000000000017941 */ /* 0x000fea0003800200 */
.L_x_1463:
        /* <DEDUP_REMOVED lines=9> */
[----:B---3--:R3:W1:Y:S04]  /*1650*/  LDS.64 R10, [R24+0x50] ;  /* 0x00005000180a7984 */ /* 0x0086680000000a00 */
        /* <DEDUP_REMOVED lines=17> */
.L_x_1466:
[----:B------:R-:W-:Y:S05]  /*1770*/  BSYNC.RECONVERGENT B1 ;  /* 0x0000000000017941 */ /* 0x000fea0003800200 */
.L_x_1465:
        /* <DEDUP_REMOVED lines=17> */
.L_x_1468:
[----:B------:R-:W-:Y:S05]  /*1890*/  BSYNC.RECONVERGENT B1 ;  /* 0x0000000000017941 */ /* 0x000fea0003800200 */
.L_x_1467:
        /* <DEDUP_REMOVED lines=17> */
.L_x_1470:
[----:B------:R-:W-:Y:S05]  /*19b0*/  BSYNC.RECONVERGENT B1 ;  /* 0x0000000000017941 */ /* 0x000fea0003800200 */
.L_x_1469:
        /* <DEDUP_REMOVED lines=17> */
.L_x_1472:
[----:B------:R-:W-:Y:S05]  /*1ad0*/  BSYNC.RECONVERGENT B1 ;  /* 0x0000000000017941 */ /* 0x000fea0003800200 */
.L_x_1471:
        /* <DEDUP_REMOVED lines=17> */
.L_x_1474:
[----:B------:R-:W-:Y:S05]  /*1bf0*/  BSYNC.RECONVERGENT B1 ;  /* 0x0000000000017941 */ /* 0x000fea0003800200 */
.L_x_1473:
        /* <DEDUP_REMOVED lines=18> */
.L_x_1449:
[----:B------:R-:W0:Y:S01]  /*1d20*/  S2R R12, SR_LANEID ;  /* 0x00000000000c7919 */ /* 0x000e220000000000 */
[----:B-1----:R-:W-:Y:S01]  /*1d30*/  LOP3.LUT R2, R0, 0x3e0, RZ, 0xc0, !PT ;  /* 0x000003e000027812 */ /* 0x002fe200078ec0ff */
[----:B------:R-:W-:Y:S01]  /*1d40*/  BSSY.RECONVERGENT B1, `(.L_x_1475) ;  /* 0x0000027000017945 */ /* 0x000fe20003800200 */
[----:B------:R-:W-:Y:S02]  /*1d50*/  IMAD.MOV.U32 R14, RZ, RZ, R7 ;  /* 0x000000ffff0e7224 */ /* 0x000fe400078e0007 */
[----:B------:R-:W-:Y:S02]  /*1d60*/  IMAD.MOV.U32 R16, RZ, RZ, R8 ;  /* 0x000000ffff107224 */ /* 0x000fe400078e0008 */
[----:B------:R-:W-:Y:S01]  /*1d70*/  VIADD R3, R2, 0x20 ;  /* 0x0000002002037836 */ /* 0x000fe20000000000 */
[----:B------:R-:W-:-:S04]  /*1d80*/  LOP3.LUT R2, RZ, R2, RZ, 0x33, !PT ;  /* 0x00000002ff027212 */ /* 0x000fc800078e33ff */
[----:B------:R-:W-:Y:S01]  /*1d90*/  ISETP.GT.AND P0, PT, R3, UR6, PT ;  /* 0x0000000603007c0c */ /* 0x000fe2000bf04270 */
[----:B------:R-:W-:-:S05]  /*1da0*/  VIADD R2, R2, UR6 ;  /* 0x0000000602027c36 */ /* 0x000fca0008000000 */
[----:B------:R-:W-:-:S05]  /*1db0*/  SEL R3, R2, 0x1f, P0 ;  /* 0x0000001f02037807 */ /* 0x000fca0000000000 */
[----:B-----5:R1:W2:Y:S04]  /*1dc0*/  SHFL.DOWN PT, R5, R6, 0x1, R3 ;  /* 0x0820000006057989 */ /* 0x0202a800000e0003 */
[----:B------:R1:W3:Y:S01]  /*1dd0*/  SHFL.DOWN PT, R9, R8, 0x1, R3 ;  /* 0x0820000008097989 */ /* 0x0002e200000e0003 */
[CC--:B0-----:R-:W-:Y:S01]  /*1de0*/  ISETP.GE.AND P0, PT, R12.reuse, R3.reuse, PT ;  /* 0x000000030c00720c */ /* 0x0c1fe20003f06270 */
[C---:B------:R-:W-:Y:S01]  /*1df0*/  VIADD R4, R12.reuse, 0x4 ;  /* 0x000000040c047836 */ /* 0x040fe20000000000 */
[C---:B------:R-:W-:Y:S01]  /*1e00*/  ISETP.NE.AND P2, PT, R12.reuse, RZ, PT ;  /* 0x000000ff0c00720c */ /* 0x040fe20003f45270 */
[C---:B------:R-:W-:Y:S02]  /*1e10*/  VIADD R2, R12.reuse, 0x2 ;  /* 0x000000020c027836 */ /* 0x040fe40000000000 */
[----:B------:R-:W-:Y:S01]  /*1e20*/  VIADD R10, R12, 0x8 ;  /* 0x000000080c0a7836 */ /* 0x000fe20000000000 */
[-C--:B------:R-:W-:Y:S01]  /*1e30*/  ISETP.GT.AND P5, PT, R4, R3.reuse, PT ;  /* 0x000000030400720c */ /* 0x080fe20003fa4270 */
[----:B------:R-:W-:Y:S01]  /*1e40*/  VIADD R12, R12, 0x10 ;  /* 0x000000100c0c7836 */ /* 0x000fe20000000000 */
[----:B------:R1:W0:Y:S01]  /*1e50*/  SHFL.DOWN PT, R4, R7, 0x1, R3 ;  /* 0x0820000007047989 */ /* 0x00022200000e0003 */
[-C--:B------:R-:W-:Y:S01]  /*1e60*/  ISETP.GT.AND P1, PT, R2, R3.reuse, PT ;  /* 0x000000030200720c */ /* 0x080fe20003f24270 */
[----:B------:R-:W-:Y:S01]  /*1e70*/  IMAD.MOV.U32 R2, RZ, RZ, R6 ;  /* 0x000000ffff027224 */ /* 0x000fe200078e0006 */
[----:B------:R-:W-:-:S02]  /*1e80*/  ISETP.GT.AND P4, PT, R10, R3, PT ;  /* 0x000000030a00720c */ /* 0x000fc40003f84270 */
[----:B------:R-:W-:Y:S01]  /*1e90*/  ISETP.GT.AND P3, PT, R12, R3, PT ;  /* 0x000000030c00720c */ /* 0x000fe20003f64270 */
[----:B------:R-:W-:-:S12]  /*1ea0*/  @P0 BRA `(.L_x_1476) ;  /* 0x0000000000400947 */ /* 0x000fd80003800000 */
[----:B--2---:R-:W-:Y:S01]  /*1eb0*/  ISETP.GE.AND P0, PT, R6, R5, PT ;  /* 0x000000050600720c */ /* 0x004fe20003f06270 */
[----:B------:R-:W-:Y:S02]  /*1ec0*/  IMAD.MOV.U32 R2, RZ, RZ, R5 ;  /* 0x000000ffff027224 */ /* 0x000fe400078e0005 */
[----:B0-----:R-:W-:Y:S02]  /*1ed0*/  IMAD.MOV.U32 R14, RZ, RZ, R4 ;  /* 0x000000ffff0e7224 */ /* 0x001fe400078e0004 */
        /* <DEDUP_REMOVED lines=13> */
.L_x_1476:
[----:B------:R-:W-:Y:S05]  /*1fb0*/  BSYNC.RECONVERGENT B1 ;  /* 0x0000000000017941 */ /* 0x000fea0003800200 */
.L_x_1475:
[----:B--2---:R2:W4:Y:S01]  /*1fc0*/  SHFL.DOWN PT, R5, R2, 0x2, R3 ;  /* 0x0840000002057989 */ /* 0x00452200000e0003 */
[----:B------:R-:W-:Y:S01]  /*1fd0*/  BSSY.RECONVERGENT B1, `(.L_x_1477) ;  /* 0x0000017000017945 */ /* 0x000fe20003800200 */
[----:B0-----:R-:W-:Y:S02]  /*1fe0*/  IMAD.MOV.U32 R4, RZ, RZ, R2 ;  /* 0x000000ffff047224 */ /* 0x001fe400078e0002 */
[----:B-1----:R2:W0:Y:S01]  /*1ff0*/  SHFL.DOWN PT, R7, R14, 0x2, R3 ;  /* 0x084000000e077989 */ /* 0x00242200000e0003 */
[----:B------:R-:W-:Y:S02]  /*2000*/  IMAD.MOV.U32 R10, RZ, RZ, R14 ;  /* 0x000000ffff0a7224 */ /* 0x000fe400078e000e */
[----:B------:R-:W-:Y:S01]  /*2010*/  IMAD.MOV.U32 R12, RZ, RZ, R16 ;  /* 0x000000ffff0c7224 */ /* 0x000fe200078e0010 */
[----:B---3--:R2:W1:Y:S01]  /*2020*/  SHFL.DOWN PT, R9, R16, 0x2, R3 ;  /* 0x0840000010097989 */ /* 0x00846200000e0003 */
        /* <DEDUP_REMOVED lines=17> */
.L_x_1478:
[----:B------:R-:W-:Y:S05]  /*2140*/  BSYNC.RECONVERGENT B1 ;  /* 0x0000000000017941 */ /* 0x000fea0003800200 */
.L_x_1477:
[----:B----4-:R3:W4:Y:S01]  /*2150*/  SHFL.DOWN PT, R5, R4, 0x4, R3 ;  /* 0x0880000004057989 */ /* 0x01072200000e0003 */
[----:B------:R-:W-:Y:S01]  /*2160*/  BSSY.RECONVERGENT B1, `(.L_x_1479) ;  /* 0x0000017000017945 */ /* 0x000fe20003800200 */
[----:B--2---:R-:W-:Y:S02]  /*2170*/  IMAD.MOV.U32 R2, RZ, RZ, R4 ;  /* 0x000000ffff027224 */ /* 0x004fe400078e0004 */
[----:B0-----:R3:W0:Y:S01]  /*2180*/  SHFL.DOWN PT, R7, R10, 0x4, R3 ;  /* 0x088000000a077989 */ /* 0x00162200000e0003 */
[----:B------:R-:W-:Y:S02]  /*2190*/  IMAD.MOV.U32 R6, RZ, RZ, R10 ;  /* 0x000000ffff067224 */ /* 0x000fe400078e000a */
[----:B------:R-:W-:Y:S01]  /*21a0*/  IMAD.MOV.U32 R8, RZ, RZ, R12 ;  /* 0x000000ffff087224 */ /* 0x000fe200078e000c */
[----:B-1----:R3:W1:Y:S01]  /*21b0*/  SHFL.DOWN PT, R9, R12, 0x4, R3 ;  /* 0x088000000c097989 */ /* 0x00266200000e0003 */
        /* <DEDUP_REMOVED lines=17> */
.L_x_1480:
[----:B------:R-:W-:Y:S05]  /*22d0*/  BSYNC.RECONVERGENT B1 ;  /* 0x0000000000017941 */ /* 0x000fea0003800200 */
.L_x_1479:
[----:B----4-:R2:W4:Y:S01]  /*22e0*/  SHFL.DOWN PT, R5, R2, 0x8, R3 ;  /* 0x0900000002057989 */ /* 0x01052200000e0003 */
[----:B------:R-:W-:Y:S01]  /*22f0*/  BSSY.RECONVERGENT B1, `(.L_x_1481) ;  /* 0x0000017000017945 */ /* 0x000fe20003800200 */
[----:B---3--:R-:W-:Y:S02]  /*2300*/  IMAD.MOV.U32 R4, RZ, RZ, R2 ;  /* 0x000000ffff047224 */ /* 0x008fe400078e0002 */
        /* <DEDUP_REMOVED lines=21> */
.L_x_1482:
[----:B------:R-:W-:Y:S05]  /*2460*/  BSYNC.RECONVERGENT B1 ;  /* 0x0000000000017941 */ /* 0x000fea0003800200 */
.L_x_1481:
[----:B----4-:R3:W4:Y:S01]  /*2470*/  SHFL.DOWN PT, R5, R4, 0x10, R3 ;  /* 0x0a00000004057989 */ /* 0x01072200000e0003 */
[----:B------:R-:W-:Y:S01]  /*2480*/  BSSY.RECONVERGENT B1, `(.L_x_1483) ;  /* 0x0000017000017945 */ /* 0x000fe20003800200 */
[----:B--2---:R-:W-:Y:S02]  /*2490*/  IMAD.MOV.U32 R8, RZ, RZ, R4 ;  /* 0x000000ffff087224 */ /* 0x004fe400078e0004 */
[----:B-1----:R3:W1:Y:S01]  /*24a0*/  SHFL.DOWN PT, R9, R10, 0x10, R3 ;  /* 0x0a0000000a097989 */ /* 0x00266200000e0003 */
        /* <DEDUP_REMOVED lines=20> */
.L_x_1484:
[----:B------:R-:W-:Y:S05]  /*25f0*/  BSYNC.RECONVERGENT B1 ;  /* 0x0000000000017941 */ /* 0x000fea0003800200 */
.L_x_1483:
        /* <DEDUP_REMOVED lines=12> */
.L_x_1486:
[----:B------:R-:W-:Y:S05]  /*26c0*/  BSYNC.RECONVERGENT B1 ;  /* 0x0000000000017941 */ /* 0x000fea0003800200 */
.L_x_1485:
[----:B------:R-:W-:Y:S01]  /*26d0*/  BAR.SYNC.DEFER_BLOCKING 0x0 ;  /* 0x0000000000007b1d */ /* 0x000fe20000010000 */
[----:B------:R-:W-:-:S13]  /*26e0*/  ISETP.NE.AND P1, PT, R0, RZ, PT ;  /* 0x000000ff0000720c */ /* 0x000fda0003f25270 */
[----:B------:R-:W-:Y:S05]  /*26f0*/  @P1 BRA `(.L_x_1462) ;  /* 0x0000002c00b81947 */ /* 0x000fea0003800000 */
[----:B------:R-:W-:Y:S01]  /*2700*/  UISETP.GE.AND UP0, UPT, UR6, 0x21, UPT ;  /* 0x000000210600788c */ /* 0x000fe2000bf06270 */
[----:B------:R-:W-:Y:S02]  /*2710*/  IMAD.MOV.U32 R0, RZ, RZ, R8 ;  /* 0x000000ffff007224 */ /* 0x000fe400078e0008 */
[----:B-1----:R-:W-:Y:S02]  /*2720*/  IMAD.MOV.U32 R9, RZ, RZ, R7 ;  /* 0x000000ffff097224 */ /* 0x002fe400078e0007 */
[----:B---3--:R-:W-:-:S04]  /*2730*/  IMAD.MOV.U32 R10, RZ, RZ, R6 ;  /* 0x000000ffff0a7224 */ /* 0x008fc800078e0006 */
[----:B------:R-:W-:Y:S05]  /*2740*/  BRA.U !UP0, `(.L_x_1487) ;  /* 0x00000001085c7547 */ /* 0x000fea000b800000 */
[----:B------:R-:W1:Y:S01]  /*2750*/  S2UR UR5, SR_CgaCtaId ;  /* 0x00000000000579c3 */ /* 0x000e620000008800 */
[----:B------:R-:W-:Y:S01]  /*2760*/  UMOV UR4, 0x400 ;  /* 0x0000040000047882 */ /* 0x000fe20000000000 */
[----:B------:R-:W-:Y:S01]  /*2770*/  BSSY.RECONVERGENT B1, `(.L_x_1487) ;  /* 0x0000014000017945 */ /* 0x000fe20003800200 */
[----:B-1----:R-:W-:-:S09]  /*2780*/  ULEA UR4, UR5, UR4, 0x18 ;  /* 0x0000000405047291 */ /* 0x002fd2000f8ec0ff */
[----:B--2---:R-:W1:Y:S04]  /*2790*/  LDS R3, [UR4+0x18] ;  /* 0x00001804ff037984 */ /* 0x004e680008000800 */
[----:B----4-:R-:W2:Y:S01]  /*27a0*/  LDS.64 R4, [UR4+0x20] ;  /* 0x00002004ff047984 */ /* 0x010ea20008000a00 */
[----:B-1----:R-:W-:Y:S01]  /*27b0*/  ISETP.GE.AND P0, PT, R8, R3, PT ;  /* 0x000000030800720c */ /* 0x002fe20003f06270 */
        /* <DEDUP_REMOVED lines=15> */
.L_x_1488:
[----:B------:R-:W-:Y:S05]  /*28b0*/  BSYNC.RECONVERGENT B1 ;  /* 0x0000000000017941 */ /* 0x000fea0003800200 */
.L_x_1487:
[----:B------:R-:W-:Y:S01]  /*28c0*/  UISETP.GE.AND UP0, UPT, UR6, 0x41, UPT ;  /* 0x000000410600788c */ /* 0x000fe2000bf06270 */
[----:B--2---:R-:W-:Y:S02]  /*28d0*/  IMAD.MOV.U32 R2, RZ, RZ, R0 ;  /* 0x000000ffff027224 */ /* 0x004fe400078e0000 */
[----:B----4-:R-:W-:Y:S02]  /*28e0*/  IMAD.MOV.U32 R5, RZ, RZ, R9 ;  /* 0x000000ffff057224 */ /* 0x010fe400078e0009 */
[----:B------:R-:W-:-:S04]  /*28f0*/  IMAD.MOV.U32 R4, RZ, RZ, R10 ;  /* 0x000000ffff047224 */ /* 0x000fc800078e000a */
[----:B------:R-:W-:Y:S05]  /*2900*/  BRA.U !UP0, `(.L_x_1489) ;  /* 0x00000001085c7547 */ /* 0x000fea000b800000 */
[----:B------:R-:W1:Y:S01]  /*2910*/  S2UR UR5, SR_CgaCtaId ;  /* 0x00000000000579c3 */ /* 0x000e620000008800 */
[----:B------:R-:W-:Y:S01]  /*2920*/  UMOV UR4, 0x400 ;  /* 0x0000040000047882 */ /* 0x000fe20000000000 */
[----:B------:R-:W-:Y:S01]  /*2930*/  BSSY.RECONVERGENT B1, `(.L_x_1489) ;  /* 0x0000014000017945 */ /* 0x000fe20003800200 */
[----:B-1----:R-:W-:-:S09]  /*2940*/  ULEA UR4, UR5, UR4, 0x18 ;  /* 0x0000000405047291 */ /* 0x002fd2000f8ec0ff */
[----:B------:R-:W1:Y:S04]  /*2950*/  LDS R3, [UR4+0x28] ;  /* 0x00002804ff037984 */ /* 0x000e680008000800 */
[----:B------:R-:W2:Y:S01]  /*2960*/  LDS.64 R6, [UR4+0x30] ;  /* 0x00003004ff067984 */ /* 0x000ea20008000a00 */
        /* <DEDUP_REMOVED lines=16> */
.L_x_1490:
[----:B------:R-:W-:Y:S05]  /*2a70*/  BSYNC.RECONVERGENT B1 ;  /* 0x0000000000017941 */ /* 0x000fea0003800200 */
.L_x_1489:
[----:B------:R-:W-:Y:S01]  /*2a80*/  UISETP.GE.AND UP0, UPT, UR6, 0x61, UPT ;  /* 0x000000610600788c */ /* 0x000fe2000bf06270 */
[----:B------:R-:W-:Y:S02]  /*2a90*/  IMAD.MOV.U32 R0, RZ, RZ, R2 ;  /* 0x000000ffff007224 */ /* 0x000fe400078e0002 */
[----:B------:R-:W-:Y:S02]  /*2aa0*/  IMAD.MOV.U32 R7, RZ, RZ, R5 ;  /* 0x000000ffff077224 */ /* 0x000fe400078e0005 */
        /* <DEDUP_REMOVED lines=24> */
.L_x_1492:
[----:B------:R-:W-:Y:S05]  /*2c30*/  BSYNC.RECONVERGENT B1 ;  /* 0x0000000000017941 */ /* 0x000fea0003800200 */
.L_x_1491:
        /* <DEDUP_REMOVED lines=27> */
.L_x_1494:
[----:B------:R-:W-:Y:S05]  /*2df0*/  BSYNC.RECONVERGENT B1 ;  /* 0x0000000000017941 */ /* 0x000fea0003800200 */
.L_x_1493:
        /* <DEDUP_REMOVED lines=27> */
.L_x_1496:
[----:B------:R-:W-:Y:S05]  /*2fb0*/  BSYNC.RECONVERGENT B1 ;  /* 0x0000000000017941 */ /* 0x000fea0003800200 */
.L_x_1495:
        /* <DEDUP_REMOVED lines=27> */
.L_x_1498:
[----:B------:R-:W-:Y:S05]  /*3170*/  BSYNC.RECONVERGENT B1 ;  /* 0x0000000000017941 */ /* 0x000fea0003800200 */
.L_x_1497:
[----:B------:R-:W-:Y:S01]  /*3180*/  UISETP.GE.AND UP0, UPT, UR6, 0xe1, UPT ;  /* 0x000000e10600788c */ /* 0x000fe2000bf06270 */
[----:B------:R-:W-:Y:S02]  /*3190*/  IMAD.MOV.U32 R8, RZ, RZ, R2 ;  /* 0x000000ffff087224 */ /* 0x000fe400078e0002 */
[----:B------:R-:W-:Y:S02]  /*31a0*/  IMAD.MOV.U32 R7, RZ, RZ, R5 ;  /* 0x000000ffff077224 */ /* 0x000fe400078e0005 */
[----:B------:R-:W-:-:S04]  /*31b0*/  IMAD.MOV.U32 R6, RZ, RZ, R4 ;  /* 0x000000ffff067224 */ /* 0x000fc800078e0004 */
[----:B------:R-:W-:Y:S05]  /*31c0*/  BRA.U !UP0, `(.L_x_1462) ;  /* 0x0000002508047547 */ /* 0x000fea000b800000 */
[----:B------:R-:W1:Y:S01]  /*31d0*/  S2UR UR5, SR_CgaCtaId ;  /* 0x00000000000579c3 */ /* 0x000e620000008800 */
[----:B------:R-:W-:Y:S02]  /*31e0*/  UMOV UR4, 0x400 ;  /* 0x0000040000047882 */ /* 0x000fe40000000000 */
[----:B-1----:R-:W-:-:S09]  /*31f0*/  ULEA UR4, UR5, UR4, 0x18 ;  /* 0x0000000405047291 */ /* 0x002fd2000f8ec0ff */
[----:B------:R-:W1:Y:S04]  /*3200*/  LDS R3, [UR4+0x78] ;  /* 0x00007804ff037984 */ /* 0x000e680008000800 */
[----:B0-----:R-:W0:Y:S01]  /*3210*/  LDS.64 R10, [UR4+0x80] ;  /* 0x00008004ff0a7984 */ /* 0x001e220008000a00 */
[----:B-1----:R-:W-:Y:S01]  /*3220*/  ISETP.GE.AND P0, PT, R2, R3, PT ;  /* 0x000000030200720c */ /* 0x002fe20003f06270 */
[----:B------:R-:W-:Y:S02]  /*3230*/  IMAD.MOV.U32 R8, RZ, RZ, R3 ;  /* 0x000000ffff087224 */ /* 0x000fe400078e0003 */
[----:B0-----:R-:W-:Y:S02]  /*3240*/  IMAD.MOV.U32 R7, RZ, RZ, R10 ;  /* 0x000000ffff077224 */ /* 0x001fe400078e000a */
        /* <DEDUP_REMOVED lines=15> */
.L_x_1430:
        /* <DEDUP_REMOVED lines=9> */
[----:B------:R-:W-:-:S04]  /*33d0*/  UISETP.GE.U32.AND UP0, UPT, UR4, 0xa00, UPT ;  /* 0x00000a000400788c */ /* 0x000fc8000bf06070 */
[----:B------:R-:W-:Y:S01]  /*33e0*/  UISETP.GE.U32.AND.EX UP0, UPT, UR5, URZ, UPT, UP0 ;  /* 0x000000ff0500728c */ /* 0x000fe2000bf06100 */
[CC--:B---3--:R-:W-:Y:S02]  /*33f0*/  VIMNMX R10, PT, PT, R5.reuse, R6.reuse, !PT ;  /* 0x00000006050a7248 */ /* 0x0c8fe40007fe0100 */
[----:B------:R-:W-:Y:S01]  /*3400*/  ISETP.GE.AND P0, PT, R5, R6, PT ;  /* 0x000000060500720c */ /* 0x000fe20003f06270 */
[----:B------:R-:W-:Y:S01]  /*3410*/  VIADD R5, R0, 0x100 ;  /* 0x0000010000057836 */ /* 0x000fe20000000000 */
[----:B----4-:R-:W-:Y:S02]  /*3420*/  VIMNMX R9, PT, PT, R7, R10, !PT ;  /* 0x0000000a07097248 */ /* 0x010fe40007fe0100 */
[----:B------:R-:W-:Y:S01]  /*3430*/  ISETP.GE.AND P2, PT, R10, R7, PT ;  /* 0x000000070a00720c */ /* 0x000fe20003f46270 */
[----:B------:R-:W-:Y:S01]  /*3440*/  IMAD.MOV.U32 R10, RZ, RZ, RZ ;  /* 0x000000ffff0a7224 */ /* 0x000fe200078e00ff */
[----:B-----5:R-:W-:Y:S02]  /*3450*/  ISETP.GE.AND P3, PT, R9, R8, PT ;  /* 0x000000080900720c */ /* 0x020fe40003f66270 */
[----:B------:R-:W-:Y:S01]  /*3460*/  VIMNMX R9, PT, PT, R8, R9, !PT ;  /* 0x0000000908097248 */ /* 0x000fe20007fe0100 */
[----:B------:R-:W-:-:S03]  /*3470*/  VIADD R8, R0, 0x200 ;  /* 0x0000020000087836 */ /* 0x000fc60000000000 */
[----:B--2---:R-:W-:-:S05]  /*3480*/  ISETP.GE.AND P1, PT, R9, R4, PT ;  /* 0x000000040900720c */ /* 0x004fca0003f26270 */
[----:B------:R-:W-:Y:S02]  /*3490*/  @P2 SEL R8, R5, R0, !P0 ;  /* 0x0000000005082207 */ /* 0x000fe40004000000 */
[C---:B------:R-:W-:Y:S01]  /*34a0*/  @!P3 VIADD R8, R0.reuse, 0x300 ;  /* 0x000003000008b836 */ /* 0x040fe20000000000 */
[----:B------:R-:W-:-:S05]  /*34b0*/  LOP3.LUT R5, R0, 0x400, RZ, 0xfc, !PT ;  /* 0x0000040000057812 */ /* 0x000fca00078efcff */
[C---:B------:R-:W-:Y:S02]  /*34c0*/  @P1 ISETP.GE.U32.AND P0, PT, R8.reuse, R5, PT ;  /* 0x000000050800120c */ /* 0x040fe40003f06070 */
[----:B------:R-:W-:Y:S02]  /*34d0*/  IADD3 R5, P2, PT, R5, UR6, RZ ;  /* 0x0000000605057c10 */ /* 0x000fe4000ff5e0ff */
[----:B------:R-:W-:Y:S02]  /*34e0*/  @P1 IADD3 R8, P3, PT, R8, UR6, RZ ;  /* 0x0000000608081c10 */ /* 0x000fe4000ff7e0ff */
[----:B------:R-:W-:Y:S01]  /*34f0*/  @P1 ISETP.GE.U32.AND.EX P0, PT, RZ, RZ, PT, P0 ;  /* 0x000000ffff00120c */ /* 0x000fe20003f06100 */
[----:B------:R-:W-:Y:S02]  /*3500*/  IMAD.X R6, RZ, RZ, UR7, P2 ;  /* 0x00000007ff067e24 */ /* 0x000fe400090e06ff */
[----:B------:R-:W-:Y:S01]  /*3510*/  @P1 IMAD.X R7, RZ, RZ, UR7, P3 ;  /* 0x00000007ff071e24 */ /* 0x000fe200098e06ff */
[----:B------:R-:W-:-:S04]  /*3520*/  @P1 ISETP.LT.OR P0, PT, R4, R9, !P0 ;  /* 0x000000090400120c */ /* 0x000fc80004701670 */
[----:B------:R-:W-:Y:S01]  /*3530*/  @P1 SEL R6, R7, R6, P0 ;  /* 0x0000000607061207 */ /* 0x000fe20000000000 */
[----:B------:R-:W-:Y:S01]  /*3540*/  IMAD.MOV.U32 R7, RZ, RZ, 0x500 ;  /* 0x00000500ff077424 */ /* 0x000fe200078e00ff */
[----:B------:R-:W-:Y:S02]  /*3550*/  @P1 SEL R4, R9, R4, P0 ;  /* 0x0000000409041207 */ /* 0x000fe40000000000 */
[----:B------:R-:W-:Y:S01]  /*3560*/  @P1 SEL R5, R8, R5, P0 ;  /* 0x0000000508051207 */ /* 0x000fe20000000000 */
[----:B------:R-:W-:Y:S06]  /*3570*/  BRA.U !UP0, `(.L_x_1499) ;  /* 0x00000005081c7547 */ /* 0x000fec000b800000 */
[----:B------:R-:W-:Y:S01]  /*3580*/  IMAD.MOV.U32 R7, RZ, RZ, R4 ;  /* 0x000000ffff077224 */ /* 0x000fe200078e0004 */
[----:B------:R-:W0:Y:S01]  /*3590*/  LDCU.64 UR6, c[0x0][0x388] ;  /* 0x00007100ff0677ac */ /* 0x000e220008000a00 */
[----:B------:R-:W-:Y:S02]  /*35a0*/  IMAD.MOV.U32 R15, RZ, RZ, 0x500 ;  /* 0x00000500ff0f7424 */ /* 0x000fe400078e00ff */
[----:B------:R-:W-:Y:S01]  /*35b0*/  IMAD.MOV.U32 R16, RZ, RZ, RZ ;  /* 0x000000ffff107224 */ /* 0x000fe200078e00ff */
[----:B------:R-:W1:Y:S01]  /*35c0*/  LDCU.64 UR4, c[0x0][0x398] ;  /* 0x00007300ff0477ac */ /* 0x000e620008000a00 */
[----:B------:R-:W-:-:S05]  /*35d0*/  NOP ;  /* 0x0000000000007918 */ /* 0x000fca0000000000 */
.L_x_1500:
[----:B------:R-:W-:-:S04]  /*35e0*/  LEA R8, P0, R15, R2, 0x2 ;  /* 0x000000020f087211 */ /* 0x000fc800078010ff */
[----:B------:R-:W-:-:S05]  /*35f0*/  LEA.HI.X R9, R15, R3, R16, 0x2, P0 ;  /* 0x000000030f097211 */ /* 0x000fca00000f1410 */
[----:B------:R-:W2:Y:S04]  /*3600*/  LDG.E R10, desc[UR8][R8.64] ;  /* 0x00000008080a7981 */ /* 0x000ea8000c1e1900 */
[----:B------:R-:W3:Y:S04]  /*3610*/  LDG.E R11, desc[UR8][R8.64+0x400] ;  /* 0x00040008080b7981 */ /* 0x000ee8000c1e1900 */
[----:B------:R-:W4:Y:S04]  /*3620*/  LDG.E R12, desc[UR8][R8.64+0x800] ;  /* 0x00080008080c7981 */ /* 0x000f28000c1e1900 */
[----:B------:R-:W5:Y:S04]  /*3630*/  LDG.E R13, desc[UR8][R8.64+0xc00] ;  /* 0x000c0008080d7981 */ /* 0x000f68000c1e1900 */
[----:B------:R1:W5:Y:S01]  /*3640*/  LDG.E R4, desc[UR8][R8.64+0x1000] ;  /* 0x0010000808047981 */ /* 0x000362000c1e1900 */
[----:B0-----:R-:W-:-:S04]  /*3650*/  IADD3 R18, P0, P2, R15, UR6, R0 ;  /* 0x000000060f127c10 */ /* 0x001fc8000fa1e000 */
[----:B------:R-:W-:Y:S01]  /*3660*/  IADD3.X R17, PT, PT, R16, UR7, RZ, P0, P2 ;  /* 0x0000000710117c10 */ /* 0x000fe200087e44ff */
[----:B-1----:R-:W-:Y:S01]  /*3670*/  IMAD.MOV.U32 R8, RZ, RZ, R18 ;  /* 0x000000ffff087224 */ /* 0x002fe200078e0012 */
[----:B------:R-:W-:-:S03]  /*3680*/  IADD3 R9, P4, PT, R15, 0xa00, RZ ;  /* 0x00000a000f097810 */ /* 0x000fc60007f9e0ff */
[----:B------:R-:W-:Y:S01]  /*3690*/  IMAD.MOV.U32 R14, RZ, RZ, R17 ;  /* 0x000000ffff0e7224 */ /* 0x000fe200078e0011 */
        /* <DEDUP_REMOVED lines=9> */
[----:B------:R-:W-:Y:S02]  /*3730*/  @P1 SEL R14, R6, R17, P0 ;  /* 0x00000011060e1207 */ /* 0x000fe40000000000 */
[----:B------:R-:W-:-:S07]  /*3740*/  IADD3 R6, P3, PT, R18, 0x200, RZ ;  /* 0x0000020012067810 */ /* 0x000fce0007f7e0ff */
[----:B------:R-:W-:-:S04]  /*3750*/  @P2 ISETP.GE.U32.AND P0, PT, R8, R7, PT ;  /* 0x000000070800220c */ /* 0x000fc80003f06070 */
[----:B------:R-:W-:-:S04]  /*3760*/  @P2 ISETP.GE.AND.EX P0, PT, R14, R5, PT, P0 ;  /* 0x000000050e00220c */ /* 0x000fc80003f06300 */
[----:B------:R-:W-:-:S04]  /*3770*/  @P2 ISETP.LT.OR P0, PT, R11, R10, !P0 ;  /* 0x0000000a0b00220c */ /* 0x000fc80004701670 */
[----:B------:R-:W-:Y:S02]  /*3780*/  @P2 SEL R11, R10, R11, P0 ;  /* 0x0000000b0a0b2207 */ /* 0x000fe40000000000 */
[----:B------:R-:W-:Y:S01]  /*3790*/  @P2 SEL R7, R8, R7, P0 ;  /* 0x0000000708072207 */ /* 0x000fe20000000000 */
[----:B------:R-:W-:Y:S01]  /*37a0*/  IMAD.X R8, RZ, RZ, R17, P3 ;  /* 0x000000ffff087224 */ /* 0x000fe200018e0611 */
[----:B----4-:R-:W-:Y:S02]  /*37b0*/  ISETP.GE.AND P1, PT, R11, R12, PT ;  /* 0x0000000c0b00720c */ /* 0x010fe40003f26270 */
[----:B------:R-:W-:Y:S02]  /*37c0*/  @P2 SEL R5, R14, R5, P0 ;  /* 0x000000050e052207 */ /* 0x000fe40000000000 */
[----:B------:R-:W-:-:S09]  /*37d0*/  IADD3 R14, P2, PT, R18, 0x300, RZ ;  /* 0x00000300120e7810 */ /* 0x000fd20007f5e0ff */
[----:B------:R-:W-:-:S04]  /*37e0*/  @P1 ISETP.GE.U32.AND P0, PT, R7, R6, PT ;  /* 0x000000060700120c */ /* 0x000fc80003f06070 */
[----:B------:R-:W-:-:S04]  /*37f0*/  @P1 ISETP.GE.AND.EX P0, PT, R5, R8, PT, P0 ;  /* 0x000000080500120c */ /* 0x000fc80003f06300 */
[----:B------:R-:W-:-:S04]  /*3800*/  @P1 ISETP.LT.OR P0, PT, R12, R11, !P0 ;  /* 0x0000000b0c00120c */ /* 0x000fc80004701670 */
[----:B------:R-:W-:Y:S02]  /*3810*/  @P1 SEL R12, R11, R12, P0 ;  /* 0x0000000c0b0c1207 */ /* 0x000fe40000000000 */
[----:B------:R-:W-:Y:S01]  /*3820*/  @P1 SEL R6, R7, R6, P0 ;  /* 0x0000000607061207 */ /* 0x000fe20000000000 */
[----:B------:R-:W-:Y:S01]  /*3830*/  IMAD.X R7, RZ, RZ, R17, P2 ;  /* 0x000000ffff077224 */ /* 0x000fe200010e0611 */
[----:B-----5:R-:W-:Y:S02]  /*3840*/  ISETP.GE.AND P3, PT, R12, R13, PT ;  /* 0x0000000d0c00720c */ /* 0x020fe40003f66270 */
        /* <DEDUP_REMOVED lines=8> */
[----:B------:R-:W-:Y:S02]  /*38d0*/  ISETP.GE.AND P2, PT, R13, R4, PT ;  /* 0x000000040d00720c */ /* 0x000fe40003f46270 */
[----:B------:R-:W-:Y:S01]  /*38e0*/  ISETP.GT.U32.AND P1, PT, R9, UR4, PT ;  /* 0x0000000409007c0c */ /* 0x000fe2000bf24070 */
[----:B------:R-:W-:Y:S01]  /*38f0*/  IMAD.X R9, RZ, RZ, R16, P4 ;  /* 0x000000ffff097224 */ /* 0x000fe200020e0610 */
[----:B------:R-:W-:Y:S02]  /*3900*/  @P3 SEL R7, R8, R7, P0 ;  /* 0x0000000708073207 */ /* 0x000fe40000000000 */
[----:B------:R-:W-:-:S02]  /*3910*/  IADD3 R8, P3, PT, R15, 0x500, RZ ;  /* 0x000005000f087810 */ /* 0x000fc40007f7e0ff */
[----:B------:R-:W-:-:S03]  /*3920*/  ISETP.GT.AND.EX P1, PT, R9, UR5, PT, P1 ;  /* 0x0000000509007c0c */ /* 0x000fc6000bf24310 */
[----:B------:R-:W-:Y:S02]  /*3930*/  IMAD.X R10, RZ, RZ, R16, P3 ;  /* 0x000000ffff0a7224 */ /* 0x000fe400018e0610 */
[----:B------:R-:W-:Y:S01]  /*3940*/  @P2 ISETP.GE.U32.AND P0, PT, R14, R5, PT ;  /* 0x000000050e00220c */ /* 0x000fe20003f06070 */
[----:B------:R-:W-:Y:S02]  /*3950*/  IMAD.MOV.U32 R15, RZ, RZ, R8 ;  /* 0x000000ffff0f7224 */ /* 0x000fe400078e0008 */
[----:B------:R-:W-:Y:S01]  /*3960*/  IMAD.MOV.U32 R16, RZ, RZ, R10 ;  /* 0x000000ffff107224 */ /* 0x000fe200078e000a */
[----:B------:R-:W-:-:S04]  /*3970*/  @P2 ISETP.GE.AND.EX P0, PT, R7, R6, PT, P0 ;  /* 0x000000060700220c */ /* 0x000fc80003f06300 */
[----:B------:R-:W-:-:S04]  /*3980*/  @P2 ISETP.LT.OR P0, PT, R4, R13, !P0 ;  /* 0x0000000d0400220c */ /* 0x000fc80004701670 */
[----:B------:R-:W-:Y:S02]  /*3990*/  @P2 SEL R4, R13, R4, P0 ;  /* 0x000000040d042207 */ /* 0x000fe40000000000 */
[----:B------:R-:W-:Y:S02]  /*39a0*/  @P2 SEL R6, R7, R6, P0 ;  /* 0x0000000607062207 */ /* 0x000fe40000000000 */
[----:B------:R-:W-:Y:S01]  /*39b0*/  @P2 SEL R5, R14, R5, P0 ;  /* 0x000000050e052207 */ /* 0x000fe20000000000 */
[----:B------:R-:W-:Y:S01]  /*39c0*/  IMAD.MOV.U32 R7, RZ, RZ, R4 ;  /* 0x000000ffff077224 */ /* 0x000fe200078e0004 */
[----:B------:R-:W-:Y:S06]  /*39d0*/  @!P1 BRA `(.L_x_1500) ;  /* 0xfffffffc00009947 */ /* 0x000fec000383ffff */
[----:B------:R-:W-:-:S07]  /*39e0*/  IMAD.MOV.U32 R7, RZ, RZ, R8 ;  /* 0x000000ffff077224 */ /* 0x000fce00078e0008 */
.L_x_1499:
        /* <DEDUP_REMOVED lines=22> */
[----:B0-----:R-:W-:-:S04]  /*3b50*/  LEA R9, P1, R3, UR10, 0x2 ;  /* 0x0000000a03097c11 */ /* 0x001fc8000f8210ff */
[----:B------:R-:W-:Y:S02]  /*3b60*/  LEA.HI.X R3, R3, UR11, R14, 0x2, P1 ;  /* 0x0000000b03037c11 */ /* 0x000fe400088f140e */
[----:B------:R-:W-:-:S07]  /*3b70*/  IADD3.X R14, PT, PT, R14, UR7, RZ, P0, !PT ;  /* 0x000000070e0e7c10 */ /* 0x000fce00087fe4ff */
.L_x_1507:
        /* <DEDUP_REMOVED lines=25> */
.L_x_1506:
[----:B------:R-:W-:Y:S05]  /*3d10*/  BSYNC.RECONVERGENT B3 ;  /* 0x0000000000037941 */ /* 0x000fea0003800200 */
.L_x_1505:
[----:B------:R-:W-:Y:S01]  /*3d20*/  IADD3 R13, P0, PT, R13, 0x100, RZ ;  /* 0x000001000d0d7810 */ /* 0x000fe20007f1e0ff */
[----:B------:R-:W-:Y:S02]  /*3d30*/  VIADD R12, R12, 0x100 ;  /* 0x000001000c0c7836 */ /* 0x000fe40000000000 */
[----:B------:R-:W-:Y:S02]  /*3d40*/  IMAD.X R3, RZ, RZ, R3, P3 ;  /* 0x000000ffff037224 */ /* 0x000fe400018e0603 */
[----:B------:R-:W-:Y:S01]  /*3d50*/  IMAD.X R14, RZ, RZ, R14, P0 ;  /* 0x000000ffff0e7224 */ /* 0x000fe200000e060e */
[----:B------:R-:W-:Y:S07]  /*3d60*/  @P2 BRA `(.L_x_1507) ;  /* 0xfffffffc00842947 */ /* 0x000fee000383ffff */
.L_x_1504:
[----:B------:R-:W-:Y:S05]  /*3d70*/  BSYNC.RECONVERGENT B2 ;  /* 0x0000000000027941 */ /* 0x000fea0003800200 */
.L_x_1503:
[----:B------:R-:W-:-:S13]  /*3d80*/  ISETP.GE.U32.AND P0, PT, R15, 0x300, PT ;  /* 0x000003000f00780c */ /* 0x000fda0003f06070 */
[----:B------:R-:W-:Y:S05]  /*3d90*/  @!P0 BRA `(.L_x_1502) ;  /* 0x0000000400888947 */ /* 0x000fea0003800000 */
[----:B------:R-:W0:Y:S01]  /*3da0*/  LDC.64 R2, c[0x0][0x380] ;  /* 0x0000e000ff027b82 */ /* 0x000e220000000a00 */
[----:B------:R-:W-:-:S07]  /*3db0*/  VIADD R12, R12, 0x200 ;  /* 0x000002000c0c7836 */ /* 0x000fce0000000000 */
[----:B------:R-:W1:Y:S02]  /*3dc0*/  LDC.64 R8, c[0x0][0x388] ;  /* 0x0000e200ff087b82 */ /* 0x000e640000000a00 */
.L_x_1516:
        /* <DEDUP_REMOVED lines=29> */
.L_x_1509:
[----:B------:R-:W-:Y:S05]  /*3fa0*/  BSYNC.RECONVERGENT B2 ;  /* 0x0000000000027941 */ /* 0x000fea0003800200 */
.L_x_1508:
        /* <DEDUP_REMOVED lines=20> */
.L_x_1511:
[----:B------:R-:W-:Y:S05]  /*40f0*/  BSYNC.RECONVERGENT B2 ;  /* 0x0000000000027941 */ /* 0x000fea0003800200 */
.L_x_1510:
        /* <DEDUP_REMOVED lines=20> */
.L_x_1513:
[----:B------:R-:W-:Y:S05]  /*4240*/  BSYNC.RECONVERGENT B2 ;  /* 0x0000000000027941 */ /* 0x000fea0003800200 */
.L_x_1512:
        /* <DEDUP_REMOVED lines=18> */
.L_x_1515:
[----:B------:R-:W-:Y:S05]  /*4370*/  BSYNC.RECONVERGENT B2 ;  /* 0x0000000000027941 */ /* 0x000fea0003800200 */
.L_x_1514:
[C---:B------:R-:W-:Y:S02]  /*4380*/  VIADD R14, R12.reuse, 0x200 ;  /* 0x000002000c0e7836 */ /* 0x040fe40000000000 */
[----:B------:R-:W-:-:S03]  /*4390*/  VIADD R12, R12, 0x400 ;  /* 0x000004000c0c7836 */ /* 0x000fc60000000000 */
[----:B------:R-:W-:-:S13]  /*43a0*/  ISETP.GE.AND P0, PT, R14, R11, PT ;  /* 0x0000000b0e00720c */ /* 0x000fda0003f06270 */
[----:B------:R-:W-:Y:S05]  /*43b0*/  @!P0 BRA `(.L_x_1516) ;  /* 0xfffffff800848947 */ /* 0x000fea000383ffff */
.L_x_1502:
[----:B------:R-:W-:Y:S05]  /*43c0*/  BSYNC.RECONVERGENT B1 ;  /* 0x0000000000017941 */ /* 0x000fea0003800200 */
.L_x_1501:
        /* <DEDUP_REMOVED lines=31> */
.L_x_1518:
[----:B------:R-:W-:Y:S05]  /*45c0*/  BSYNC.RECONVERGENT B1 ;  /* 0x0000000000017941 */ /* 0x000fea0003800200 */
.L_x_1517:
        /* <DEDUP_REMOVED lines=24> */
.L_x_1520:
[----:B------:R-:W-:Y:S05]  /*4750*/  BSYNC.RECONVERGENT B1 ;  /* 0x0000000000017941 */ /* 0x000fea0003800200 */
.L_x_1519:
[----:B0-----:R0:W4:Y:S01]  /*4760*/  SHFL.DOWN PT, R8, R3, 0x4, 0x1f ;  /* 0x08801f0003087f89 */ /* 0x00112200000e0000 */
[----:B------:R-:W-:Y:S01]  /*4770*/  BSSY.RECONVERGENT B1, `(.L_x_1521) ;  /* 0x0000017000017945 */ /* 0x000fe20003800200 */
[----:B------:R-:W-:Y:S02]  /*4780*/  IMAD.MOV.U32 R2, RZ, RZ, R3 ;  /* 0x000000ffff027224 */ /* 0x000fe400078e0003 */
[----:B-1----:R0:W1:Y:S01]  /*4790*/  SHFL.DOWN PT, R9, R4, 0x4, 0x1f ;  /* 0x08801f0004097f89 */ /* 0x00206200000e0000 */
[----:B--2---:R-:W-:Y:S02]  /*47a0*/  IMAD.MOV.U32 R6, RZ, RZ, R4 ;  /* 0x000000ffff067224 */ /* 0x004fe400078e0004 */
[----:B------:R-:W-:Y:S01]  /*47b0*/  IMAD.MOV.U32 R7, RZ, RZ, R5 ;  /* 0x000000ffff077224 */ /* 0x000fe200078e0005 */
[----:B------:R0:W2:Y:S01]  /*47c0*/  SHFL.DOWN PT, R10, R5, 0x4, 0x1f ;  /* 0x08801f00050a7f89 */ /* 0x0000a200000e0000 */
[----:B------:R-:W-:Y:S05]  /*47d0*/  @P5 BRA `(.L_x_1522) ;  /* 0x0000000000405947 */ /* 0x000fea0003800000 */
[----:B----4-:R-:W-:Y:S01]  /*47e0*/  ISETP.GE.AND P0, PT, R3, R8, PT ;  /* 0x000000080300720c */ /* 0x010fe20003f06270 */
[----:B------:R-:W-:Y:S02]  /*47f0*/  IMAD.MOV.U32 R2, RZ, RZ, R8 ;  /* 0x000000ffff027224 */ /* 0x000fe400078e0008 */
[----:B-1----:R-:W-:Y:S02]  /*4800*/  IMAD.MOV.U32 R6, RZ, RZ, R9 ;  /* 0x000000ffff067224 */ /* 0x002fe400078e0009 */
[----:B--2---:R-:W-:-:S08]  /*4810*/  IMAD.MOV.U32 R7, RZ, RZ, R10 ;  /* 0x000000ffff077224 */ /* 0x004fd000078e000a */
        /* <DEDUP_REMOVED lines=12> */
.L_x_1522:
[----:B------:R-:W-:Y:S05]  /*48e0*/  BSYNC.RECONVERGENT B1 ;  /* 0x0000000000017941 */ /* 0x000fea0003800200 */
.L_x_1521:
[----:B-1----:R1:W1:Y:S01]  /*48f0*/  SHFL.DOWN PT, R9, R2, 0x8, 0x1f ;  /* 0x09001f0002097f89 */ /* 0x00226200000e0000 */
[----:B------:R-:W-:Y:S01]  /*4900*/  BSSY.RECONVERGENT B1, `(.L_x_1523) ;  /* 0x0000017000017945 */ /* 0x000fe20003800200 */
[----:B0-----:R-:W-:Y:S02]  /*4910*/  IMAD.MOV.U32 R3, RZ, RZ, R2 ;  /* 0x000000ffff037224 */ /* 0x001fe400078e0002 */
[----:B---3--:R0:W3:Y:S01]  /*4920*/  SHFL.DOWN PT, R11, R6, 0x8, 0x1f ;  /* 0x09001f00060b7f89 */ /* 0x0080e200000e0000 */
[----:B------:R-:W-:Y:S02]  /*4930*/  IMAD.MOV.U32 R4, RZ, RZ, R6 ;  /* 0x000000ffff047224 */ /* 0x000fe400078e0006 */
[----:B------:R-:W-:Y:S01]  /*4940*/  IMAD.MOV.U32 R5, RZ, RZ, R7 ;  /* 0x000000ffff057224 */ /* 0x000fe200078e0007 */
[----:B----4-:R0:W4:Y:S01]  /*4950*/  SHFL.DOWN PT, R8, R7, 0x8, 0x1f ;  /* 0x09001f0007087f89 */ /* 0x01012200000e0000 */
[----:B------:R-:W-:Y:S05]  /*4960*/  @P4 BRA `(.L_x_1524) ;  /* 0x0000000000404947 */ /* 0x000fea0003800000 */
[----:B-1----:R-:W-:Y:S01]  /*4970*/  ISETP.GE.AND P0, PT, R2, R9, PT ;  /* 0x000000090200720c */ /* 0x002fe20003f06270 */
        /* <DEDUP_REMOVED lines=15> */
.L_x_1524:
[----:B------:R-:W-:Y:S05]  /*4a70*/  BSYNC.RECONVERGENT B1 ;  /* 0x0000000000017941 */ /* 0x000fea0003800200 */
.L_x_1523:
[----:B-1----:R1:W1:Y:S01]  /*4a80*/  SHFL.DOWN PT, R2, R3, 0x10, 0x1f ;  /* 0x0a001f0003027f89 */ /* 0x00226200000e0000 */
[----:B------:R-:W-:Y:S01]  /*4a90*/  BSSY.RECONVERGENT B1, `(.L_x_1525) ;  /* 0x0000017000017945 */ /* 0x000fe20003800200 */
[----:B----4-:R-:W-:Y:S02]  /*4aa0*/  IMAD.MOV.U32 R8, RZ, RZ, R3 ;  /* 0x000000ffff087224 */ /* 0x010fe400078e0003 */
[----:B------:R4:W1:Y:S01]  /*4ab0*/  SHFL.DOWN PT, R9, R4, 0x10, 0x1f ;  /* 0x0a001f0004097f89 */ /* 0x00086200000e0000 */
[----:B0-----:R-:W-:Y:S02]  /*4ac0*/  IMAD.MOV.U32 R7, RZ, RZ, R4 ;  /* 0x000000ffff077224 */ /* 0x001fe400078e0004 */
[----:B------:R-:W-:Y:S01]  /*4ad0*/  IMAD.MOV.U32 R6, RZ, RZ, R5 ;  /* 0x000000ffff067224 */ /* 0x000fe200078e0005 */
[----:B--2---:R4:W0:Y:S01]  /*4ae0*/  SHFL.DOWN PT, R10, R5, 0x10, 0x1f ;  /* 0x0a001f00050a7f89 */ /* 0x00482200000e0000 */
[----:B------:R-:W-:Y:S05]  /*4af0*/  @P3 BRA `(.L_x_1526) ;  /* 0x0000000000403947 */ /* 0x000fea0003800000 */
[----:B-1----:R-:W-:Y:S01]  /*4b00*/  ISETP.GE.AND P0, PT, R3, R2, PT ;  /* 0x000000020300720c */ /* 0x002fe20003f06270 */
        /* <DEDUP_REMOVED lines=15> */
.L_x_1526:
[----:B------:R-:W-:Y:S05]  /*4c00*/  BSYNC.RECONVERGENT B1 ;  /* 0x0000000000017941 */ /* 0x000fea0003800200 */
.L_x_1525:
[----:B------:R-:W-:Y:S04]  /*4c10*/  BSSY.RECONVERGENT B1, `(.L_x_1527) ;  /* 0x000000c000017945 */ /* 0x000fe80003800200 */
[----:B------:R-:W-:Y:S05]  /*4c20*/  @P2 BRA `(.L_x_1528) ;  /* 0x0000000000282947 */ /* 0x000fea0003800000 */
[----:B----4-:R-:W2:Y:S01]  /*4c30*/  S2R R4, SR_CgaCtaId ;  /* 0x0000000000047919 */ /* 0x010ea20000008800 */
[----:B-1----:R-:W-:Y:S02]  /*4c40*/  MOV R3, 0x400 ;  /* 0x0000040000037802 */ /* 0x002fe40000000f00 */
        /* <DEDUP_REMOVED lines=8> */
.L_x_1528:
[----:B------:R-:W-:Y:S05]  /*4cd0*/  BSYNC.RECONVERGENT B1 ;  /* 0x0000000000017941 */ /* 0x000fea0003800200 */
.L_x_1527:
[----:B------:R-:W-:Y:S01]  /*4ce0*/  BAR.SYNC.DEFER_BLOCKING 0x0 ;  /* 0x0000000000007b1d */ /* 0x000fe20000010000 */
[----:B------:R-:W-:-:S13]  /*4cf0*/  ISETP.NE.AND P1, PT, R0, RZ, PT ;  /* 0x000000ff0000720c */ /* 0x000fda0003f25270 */
[----:B------:R-:W-:Y:S05]  /*4d00*/  @P1 BRA `(.L_x_1462) ;  /* 0x0000000800341947 */ /* 0x000fea0003800000 */
[----:B-12---:R-:W1:Y:S01]  /*4d10*/  S2R R3, SR_CgaCtaId ;  /* 0x0000000000037919 */ /* 0x006e620000008800 */
[----:B------:R-:W-:Y:S01]  /*4d20*/  MOV R0, 0x400 ;  /* 0x0000040000007802 */ /* 0x000fe20000000f00 */
[----:B------:R-:W-:Y:S03]  /*4d30*/  BSSY.RECONVERGENT B1, `(.L_x_1529) ;  /* 0x0000016000017945 */ /* 0x000fe60003800200 */
[----:B-1----:R-:W-:-:S05]  /*4d40*/  LEA R24, R3, R0, 0x18 ;  /* 0x0000000003187211 */ /* 0x002fca00078ec0ff */
[----:B------:R-:W1:Y:S04]  /*4d50*/  LDS R3, [R24+0x18] ;  /* 0x0000180018037984 */ /* 0x000e680000000800 */
[----:B----4-:R-:W2:Y:S04]  /*4d60*/  LDS.64 R4, [R24+0x20] ;  /* 0x0000200018047984 */ /* 0x010ea80000000a00 */
[----:B------:R4:W0:Y:S04]  /*4d70*/  LDS R18, [R24+0x28] ;  /* 0x0000280018127984 */ /* 0x0008280000000800 */
[----:B------:R4:W0:Y:S01]  /*4d80*/  LDS R16, [R24+0x38] ;  /* 0x0000380018107984 */ /* 0x0008220000000800 */
[----:B-1----:R-:W-:Y:S01]  /*4d90*/  ISETP.GE.AND P0, PT, R8, R3, PT ;  /* 0x000000030800720c */ /* 0x002fe20003f06270 */
[----:B------:R-:W-:-:S02]  /*4da0*/  IMAD.MOV.U32 R19, RZ, RZ, R3 ;  /* 0x000000ffff137224 */ /* 0x000fc400078e0003 */
[----:B--2---:R-:W-:Y:S02]  /*4db0*/  IMAD.MOV.U32 R21, RZ, RZ, R4 ;  /* 0x000000ffff157224 */ /* 0x004fe400078e0004 */
[----:B------:R-:W-:-:S08]  /*4dc0*/  IMAD.MOV.U32 R20, RZ, RZ, R5 ;  /* 0x000000ffff147224 */ /* 0x000fd000078e0005 */
[----:B0---4-:R-:W-:Y:S05]  /*4dd0*/  @!P0 BRA `(.L_x_1530) ;  /* 0x00000000002c8947 */ /* 0x011fea0003800000 */
        /* <DEDUP_REMOVED lines=11> */
.L_x_1530:
[----:B------:R-:W-:Y:S05]  /*4e90*/  BSYNC.RECONVERGENT B1 ;  /* 0x0000000000017941 */ /* 0x000fea0003800200 */
.L_x_1529:
        /* <DEDUP_REMOVED lines=27> */
.L_x_1532:
[----:B------:R-:W-:Y:S05]  /*5050*/  BSYNC.RECONVERGENT B1 ;  /* 0x0000000000017941 */ /* 0x000fea0003800200 */
.L_x_1531:
        /* <DEDUP_REMOVED lines=17> */
.L_x_1534:
[----:B------:R-:W-:Y:S05]  /*5170*/  BSYNC.RECONVERGENT B1 ;  /* 0x0000000000017941 */ /* 0x000fea0003800200 */
.L_x_1533:
        /* <DEDUP_REMOVED lines=17> */
.L_x_1536:
[----:B------:R-:W-:Y:S05]  /*5290*/  BSYNC.RECONVERGENT B1 ;  /* 0x0000000000017941 */ /* 0x000fea0003800200 */
.L_x_1535:
        /* <DEDUP_REMOVED lines=17> */
.L_x_1538:
[----:B------:R-:W-:Y:S05]  /*53b0*/  BSYNC.RECONVERGENT B1 ;  /* 0x0000000000017941 */ /* 0x000fea0003800200 */
.L_x_1537:
        /* <DEDUP_REMOVED lines=17> */
.L_x_1540:
[----:B------:R-:W-:Y:S05]  /*54d0*/  BSYNC.RECONVERGENT B1 ;  /* 0x0000000000017941 */ /* 0x000fea0003800200 */
.L_x_1539:
        /* <DEDUP_REMOVED lines=16> */
.L_x_1462:
[----:B------:R-:W-:Y:S05]  /*55e0*/  BSYNC.RECONVERGENT B0 ;  /* 0x0000000000007941 */ /* 0x000fea0003800200 */
.L_x_1429:
[----:B------:R-:W-:Y:S05]  /*55f0*/  @P1 EXIT ;  /* 0x000000000000194d */ /* 0x000fea0003800000 */
[----:B01234-:R-:W0:Y:S01]  /*5600*/  LDC.64 R2, c[0x0][0x390] ;  /* 0x0000e400ff027b82 */ /* 0x01fe220000000a00 */
[----:B------:R-:W-:-:S04]  /*5610*/  LOP3.LUT R7, R7, R6, RZ, 0x3c, !PT ;  /* 0x0000000607077212 */ /* 0x000fc800078e3cff */
[----:B------:R-:W-:-:S04]  /*5620*/  LOP3.LUT R6, R7, R6, RZ, 0x3c, !PT ;  /* 0x0000000607067212 */ /* 0x000fc800078e3cff */
[----:B------:R-:W-:-:S05]  /*5630*/  LOP3.LUT R7, R7, R6, RZ, 0x3c, !PT ;  /* 0x0000000607077212 */ /* 0x000fca00078e3cff */
[----:B0-----:R-:W-:Y:S04]  /*5640*/  STG.E.64 desc[UR8][R2.64+0x8], R6 ;  /* 0x0000080602007986 */ /* 0x001fe8000c101b08 */
[----:B------:R-:W-:Y:S01]  /*5650*/  STG.E desc[UR8][R2.64], R8 ;  /* 0x0000000802007986 */ /* 0x000fe2000c101908 */
[----:B------:R-:W-:Y:S05]  /*5660*/  EXIT ;  /* 0x000000000000794d */ /* 0x000fea0003800000 */
.L_x_1541:
        /* <DEDUP_REMOVED lines=9> */
.L_x_1906:


//--------------------- .text._ZN6thrust24THRUST_300001_SM_1000_NS8cuda_cub4core6detail13_kernel_agentINS1_8__reduce11ReduceAgentIPN4cuda3std3__45tupleIJilEEESC_SB_iNS1_9__extrema9arg_max_fIilNS9_4lessIiEEEEEEJSC_SC_iSH_EEEvDpT0_ --------------------------
	.section	.text._ZN6thrust24THRUST_300001_SM_1000_NS8cuda_cub4core6detail13_kernel_agentINS1_8__reduce11ReduceAgentIPN4cuda3std3__45tupleIJilEEESC_SB_iNS1_9__extrema9arg_max_fIilNS9_4lessIiEEEEEEJSC_SC_iSH_EEEvDpT0_,"ax",@progbits
	.align	128
        .global         _ZN6thrust24THRUST_300001_SM_1000_NS8cuda_cub4core6detail13_kernel_agentINS1_8__reduce11ReduceAgentIPN4cuda3std3__45tupleIJilEEESC_SB_iNS1_9__extrema9arg_max_fIilNS9_4lessIiEEEEEEJSC_SC_iSH_EEEvDpT0_
        .type           _ZN6thrust24THRUST_300001_SM_1000_NS8cuda_cub4core6detail13_kernel_agentINS1_8__reduce11ReduceAgentIPN4cuda3std3__45tupleIJilEEESC_SB_iNS1_9__extrema9arg_max_fIilNS9_4lessIiEEEEEEJSC_SC_iSH_EEEvDpT0_,@function
        .size           _ZN6thrust24THRUST_300001_SM_1000_NS8cuda_cub4core6detail13_kernel_agentINS1_8__reduce11ReduceAgentIPN4cuda3std3__45tupleIJilEEESC_SB_iNS1_9__extrema9arg_max_fIilNS9_4lessIiEEEEEEJSC_SC_iSH_EEEvDpT0_,(.L_x_1907 - _ZN6thrust24THRUST_300001_SM_1000_NS8cuda_cub4core6detail13_kernel_agentINS1_8__reduce11ReduceAgentIPN4cuda3std3__45tupleIJilEEESC_SB_iNS1_9__extrema9arg_max_fIilNS9_4lessIiEEEEEEJSC_SC_iSH_EEEvDpT0_)
        .other          _ZN6thrust24THRUST_300001_SM_1000_NS8cuda_cub4core6detail13_kernel_agentINS1_8__reduce11ReduceAgentIPN4cuda3std3__45tupleIJilEEESC_SB_iNS1_9__extrema9arg_max_fIilNS9_4lessIiEEEEEEJSC_SC_iSH_EEEvDpT0_,@"STO_CUDA_ENTRY STV_DEFAULT"
_ZN6thrust24THRUST_300001_SM_1000_NS8cuda_cub4core6detail13_kernel_agentINS1_8__reduce11ReduceAgentIPN4cuda3std3__45tupleIJilEEESC_SB_iNS1_9__extrema9arg_max_fIilNS9_4lessIiEEEEEEJSC_SC_iSH_EEEvDpT0_:
.text._ZN6thrust24THRUST_300001_SM_1000_NS8cuda_cub4core6detail13_kernel_agentINS1_8__reduce11ReduceAgentIPN4cuda3std3__45tupleIJilEEESC_SB_iNS1_9__extrema9arg_max_fIilNS9_4lessIiEEEEEEJSC_SC_iSH_EEEvDpT0_:
        /* <DEDUP_REMOVED lines=21> */
.L_x_1545:
[----:B0-----:R-:W-:Y:S05]  /*0150*/  BSYNC.RECONVERGENT B1 ;  /* 0x0000000000017941 */ /* 0x001fea0003800200 */
.L_x_1544:
        /* <DEDUP_REMOVED lines=15> */
.L_x_1552:
        /* <DEDUP_REMOVED lines=28> */
.L_x_1551:
[----:B------:R-:W-:Y:S05]  /*0410*/  BSYNC.RECONVERGENT B3 ;  /* 0x0000000000037941 */ /* 0x000fea0003800200 */
.L_x_1550:
[----:B------:R-:W-:Y:S02]  /*0420*/  IMAD.X R7, RZ, RZ, R7, P3 ;  /* 0x000000ffff077224 */ /* 0x000fe400018e0607 */
[----:B------:R-:W-:Y:S01]  /*0430*/  VIADD R5, R5, 0x100 ;  /* 0x0000010005057836 */ /* 0x000fe20000000000 */
[----:B------:R-:W-:Y:S06]  /*0440*/  @P2 BRA `(.L_x_1552) ;  /* 0xfffffffc00802947 */ /* 0x000fec000383ffff */
.L_x_1549:
[----:B------:R-:W-:Y:S05]  /*0450*/  BSYNC.RECONVERGENT B2 ;  /* 0x0000000000027941 */ /* 0x000fea0003800200 */
.L_x_1548:
[----:B------:R-:W0:Y:S01]  /*0460*/  LDC.64 R8, c[0x0][0x380] ;  /* 0x0000e000ff087b82 */ /* 0x000e220000000a00 */
[----:B------:R-:W-:-:S13]  /*0470*/  ISETP.GE.U32.AND P0, PT, R12, 0x300, PT ;  /* 0x000003000c00780c */ /* 0x000fda0003f06070 */
[----:B------:R-:W-:Y:S05]  /*0480*/  @!P0 BRA `(.L_x_1547) ;  /* 0x0000000400588947 */ /* 0x000fea0003800000 */
.L_x_1561:
        /* <DEDUP_REMOVED lines=26> */
.L_x_1554:
[----:B------:R-:W-:Y:S05]  /*0630*/  BSYNC.RECONVERGENT B2 ;  /* 0x0000000000027941 */ /* 0x000fea0003800200 */
.L_x_1553:
        /* <DEDUP_REMOVED lines=17> */
.L_x_1556:
[----:B------:R-:W-:Y:S05]  /*0750*/  BSYNC.RECONVERGENT B2 ;  /* 0x0000000000027941 */ /* 0x000fea0003800200 */
.L_x_1555:
        /* <DEDUP_REMOVED lines=17> */
.L_x_1558:
[----:B------:R-:W-:Y:S05]  /*0870*/  BSYNC.RECONVERGENT B2 ;  /* 0x0000000000027941 */ /* 0x000fea0003800200 */
.L_x_1557:
        /* <DEDUP_REMOVED lines=19> */
.L_x_1560:
[----:B------:R-:W-:Y:S05]  /*09b0*/  BSYNC.RECONVERGENT B2 ;  /* 0x0000000000027941 */ /* 0x000fea0003800200 */
.L_x_1559:
[----:B------:R-:W-:-:S05]  /*09c0*/  VIADD R5, R5, 0x400 ;  /* 0x0000040005057836 */ /* 0x000fca0000000000 */
[----:B------:R-:W-:-:S13]  /*09d0*/  ISETP.GE.AND P0, PT, R5, UR5, PT ;  /* 0x0000000505007c0c */ /* 0x000fda000bf06270 */
[----:B------:R-:W-:Y:S05]  /*09e0*/  @!P0 BRA `(.L_x_1561) ;  /* 0xfffffff800a88947 */ /* 0x000fea000383ffff */
.L_x_1547:
[----:B------:R-:W-:Y:S05]  /*09f0*/  BSYNC.RECONVERGENT B1 ;  /* 0x0000000000017941 */ /* 0x000fea0003800200 */
.L_x_1546:
        /* <DEDUP_REMOVED lines=31> */
.L_x_1564:
[----:B------:R-:W-:Y:S05]  /*0bf0*/  BSYNC.RECONVERGENT B1 ;  /* 0x0000000000017941 */ /* 0x000fea0003800200 */
.L_x_1563:
        /* <DEDUP_REMOVED lines=27> */
.L_x_1566:
[----:B------:R-:W-:Y:S05]  /*0db0*/  BSYNC.RECONVERGENT B1 ;  /* 0x0000000000017941 */ /* 0x000fea0003800200 */
.L_x_1565:
        /* <DEDUP_REMOVED lines=24> */
.L_x_1568:
[----:B------:R-:W-:Y:S05]  /*0f40*/  BSYNC.RECONVERGENT B1 ;  /* 0x0000000000017941 */ /* 0x000fea0003800200 */
.L_x_1567:
        /* <DEDUP_REMOVED lines=24> */
.L_x_1570:
[----:B------:R-:W-:Y:S05]  /*10d0*/  BSYNC.RECONVERGENT B1 ;  /* 0x0000000000017941 */ /* 0x000fea0003800200 */
.L_x_1569:
        /* <DEDUP_REMOVED lines=24> */
.L_x_1572:
[----:B------:R-:W-:Y:S05]  /*1260*/  BSYNC.RECONVERGENT B1 ;  /* 0x0000000000017941 */ /* 0x000fea0003800200 */
.L_x_1571:
        /* <DEDUP_REMOVED lines=12> */
.L_x_1574:
[----:B------:R-:W-:Y:S05]  /*1330*/  BSYNC.RECONVERGENT B1 ;  /* 0x0000000000017941 */ /* 0x000fea0003800200 */
.L_x_1573:
        /* <DEDUP_REMOVED lines=27> */
.L_x_1577:
[----:B------:R-:W-:Y:S05]  /*14f0*/  BSYNC.RECONVERGENT B1 ;  /* 0x0000000000017941 */ /* 0x000fea0003800200 */
.L_x_1576:
        /* <DEDUP_REMOVED lines=27> */
.L_x_1579:
[----:B------:R-:W-:Y:S05]  /*16b0*/  BSYNC.RECONVERGENT B1 ;  /* 0x0000000000017941 */ /* 0x000fea0003800200 */
.L_x_1578:
        /* <DEDUP_REMOVED lines=17> */
.L_x_1581:
[----:B------:R-:W-:Y:S05]  /*17d0*/  BSYNC.RECONVERGENT B1 ;  /* 0x0000000000017941 */ /* 0x000fea0003800200 */
.L_x_1580:
        /* <DEDUP_REMOVED lines=17> */
.L_x_1583:
[----:B------:R-:W-:Y:S05]  /*18f0*/  BSYNC.RECONVERGENT B1 ;  /* 0x0000000000017941 */ /* 0x000fea0003800200 */
.L_x_1582:
        /* <DEDUP_REMOVED lines=17> */
.L_x_1585:
[----:B------:R-:W-:Y:S05]  /*1a10*/  BSYNC.RECONVERGENT B1 ;  /* 0x0000000000017941 */ /* 0x000fea0003800200 */
.L_x_1584:
        /* <DEDUP_REMOVED lines=17> */
.L_x_1587:
[----:B------:R-:W-:Y:S05]  /*1b30*/  BSYNC.RECONVERGENT B1 ;  /* 0x0000000000017941 */ /* 0x000fea0003800200 */
.L_x_1586:
        /* <DEDUP_REMOVED lines=18> */
.L_x_1562:
        /* <DEDUP_REMOVED lines=40> */
.L_x_1589:
[----:B------:R-:W-:Y:S05]  /*1ee0*/  BSYNC.RECONVERGENT B1 ;  /* 0x0000000000017941 */ /* 0x000fea0003800200 */
.L_x_1588:
        /* <DEDUP_REMOVED lines=25> */
.L_x_1591:
[----:B------:R-:W-:Y:S05]  /*2080*/  BSYNC.RECONVERGENT B1 ;  /* 0x0000000000017941 */ /* 0x000fea0003800200 */
.L_x_1590:
        /* <DEDUP_REMOVED lines=24> */
.L_x_1593:
[----:B------:R-:W-:Y:S05]  /*2210*/  BSYNC.RECONVERGENT B1 ;  /* 0x0000000000017941 */ /* 0x000fea0003800200 */
.L_x_1592:
        /* <DEDUP_REMOVED lines=24> */
.L_x_1595:
[----:B------:R-:W-:Y:S05]  /*23a0*/  BSYNC.RECONVERGENT B1 ;  /* 0x0000000000017941 */ /* 0x000fea0003800200 */
.L_x_1594:
        /* <DEDUP_REMOVED lines=24> */
.L_x_1597:
[----:B------:R-:W-:Y:S05]  /*2530*/  BSYNC.RECONVERGENT B1 ;  /* 0x0000000000017941 */ /* 0x000fea0003800200 */
.L_x_1596:
        /* <DEDUP_REMOVED lines=12> */
.L_x_1599:
[----:B------:R-:W-:Y:S05]  /*2600*/  BSYNC.RECONVERGENT B1 ;  /* 0x0000000000017941 */ /* 0x000fea0003800200 */
.L_x_1598:
        /* <DEDUP_REMOVED lines=30> */
.L_x_1601:
[----:B------:R-:W-:Y:S05]  /*27f0*/  BSYNC.RECONVERGENT B1 ;  /* 0x0000000000017941 */ /* 0x000fea0003800200 */
.L_x_1600:
        /* <DEDUP_REMOVED lines=27> */
.L_x_1603:
[----:B------:R-:W-:Y:S05]  /*29b0*/  BSYNC.RECONVERGENT B1 ;  /* 0x0000000000017941 */ /* 0x000fea0003800200 */
.L_x_1602:
        /* <DEDUP_REMOVED lines=27> */
.L_x_1605:
[----:B------:R-:W-:Y:S05]  /*2b70*/  BSYNC.RECONVERGENT B1 ;  /* 0x0000000000017941 */ /* 0x000fea0003800200 */
.L_x_1604:
        /* <DEDUP_REMOVED lines=27> */
.L_x_1607:
[----:B------:R-:W-:Y:S05]  /*2d30*/  BSYNC.RECONVERGENT B1 ;  /* 0x0000000000017941 */ /* 0x000fea0003800200 */
.L_x_1606:
        /* <DEDUP_REMOVED lines=27> */
.L_x_1609:
[----:B------:R-:W-:Y:S05]  /*2ef0*/  BSYNC.RECONVERGENT B1 ;  /* 0x0000000000017941 */ /* 0x000fea0003800200 */
.L_x_1608:
        /* <DEDUP_REMOVED lines=27> */
.L_x_1611:
[----:B------:R-:W-:Y:S05]  /*30b0*/  BSYNC.RECONVERGENT B1 ;  /* 0x0000000000017941 */ /* 0x000fea0003800200 */
.L_x_1610:
        /* <DEDUP_REMOVED lines=28> */
.L_x_1543:
        /* <DEDUP_REMOVED lines=12> */
[----:B------:R-:W5:Y:S01]  /*3340*/  LDG.E.64.CONSTANT R2, desc[UR6][R6.64+0x4008] ;  /* 0x0040080606027981 */ /* 0x000f62000c1e9b00 */
[----:B------:R-:W-:Y:S01]  /*3350*/  UISETP.GE.U32.AND UP0, UPT, UR4, 0xa00, UPT ;  /* 0x00000a000400788c */ /* 0x000fe2000bf06070 */
[----:B------:R-:W-:Y:S01]  /*3360*/  IMAD.MOV.U32 R19, RZ, RZ, 0x500 ;  /* 0x00000500ff137424 */ /* 0x000fe200078e00ff */
        /* <DEDUP_REMOVED lines=29> */
[----:B------:R-:W0:Y:S01]  /*3540*/  LDC.64 R6, c[0x0][0x380] ;  /* 0x0000e000ff067b82 */ /* 0x000e220000000a00 */
[----:B------:R-:W-:Y:S01]  /*3550*/  IMAD.MOV.U32 R23, RZ, RZ, R2 ;  /* 0x000000ffff177224 */ /* 0x000fe200078e0002 */
[----:B------:R-:W1:Y:S01]  /*3560*/  LDCU UR4, c[0x0][0x390] ;  /* 0x00007200ff0477ac */ /* 0x000e620008000800 */
[----:B------:R-:W-:Y:S02]  /*3570*/  IMAD.MOV.U32 R24, RZ, RZ, R3 ;  /* 0x000000ffff187224 */ /* 0x000fe400078e0003 */
[----:B------:R-:W-:Y:S02]  /*3580*/  IMAD.MOV.U32 R18, RZ, RZ, R4 ;  /* 0x000000ffff127224 */ /* 0x000fe400078e0004 */
[----:B------:R-:W-:-:S07]  /*3590*/  IMAD.MOV.U32 R5, RZ, RZ, 0x500 ;  /* 0x00000500ff057424 */ /* 0x000fce00078e00ff */
.L_x_1613:
[----:B------:R-:W-:-:S04]  /*35a0*/  IMAD.IADD R17, R0, 0x1, R5 ;  /* 0x0000000100117824 */ /* 0x000fc800078e0205 */
[----:B0-----:R-:W-:-:S05]  /*35b0*/  IMAD.WIDE.U32 R16, R17, 0x10, R6 ;  /* 0x0000001011107825 */ /* 0x001fca00078e0006 */
        /* <DEDUP_REMOVED lines=36> */
[----:B------:R-:W-:Y:S01]  /*3800*/  @P2 SEL R14, R8, R14, P0 ;  /* 0x0000000e080e2207 */ /* 0x000fe20000000000 */
[C---:B------:R-:W-:Y:S01]  /*3810*/  VIADD R8, R5.reuse, 0xa00 ;  /* 0x00000a0005087836 */ /* 0x040fe20000000000 */
[----:B------:R-:W-:Y:S01]  /*3820*/  ISETP.GE.AND P1, PT, R22, R4, PT ;  /* 0x000000041600720c */ /* 0x000fe20003f26270 */
[----:B------:R-:W-:Y:S01]  /*3830*/  VIADD R5, R5, 0x500 ;  /* 0x0000050005057836 */ /* 0x000fe20000000000 */
[----:B------:R-:W-:Y:S02]  /*3840*/  @P2 SEL R15, R9, R15, P0 ;  /* 0x0000000f090f2207 */ /* 0x000fe40000000000 */
[----:B-1----:R-:W-:-:S09]  /*3850*/  ISETP.GT.AND P2, PT, R8, UR4, PT ;  /* 0x0000000408007c0c */ /* 0x002fd2000bf44270 */
        /* <DEDUP_REMOVED lines=8> */
[----:B------:R-:W-:Y:S01]  /*38e0*/  IMAD.MOV.U32 R24, RZ, RZ, R3 ;  /* 0x000000ffff187224 */ /* 0x000fe200078e0003 */
[----:B------:R-:W-:Y:S06]  /*38f0*/  @!P2 BRA `(.L_x_1613) ;  /* 0xfffffffc0028a947 */ /* 0x000fec000383ffff */
[----:B------:R-:W-:-:S07]  /*3900*/  IMAD.MOV.U32 R19, RZ, RZ, R5 ;  /* 0x000000ffff137224 */ /* 0x000fce00078e0005 */
.L_x_1612:
        /* <DEDUP_REMOVED lines=19> */
.L_x_1620:
[----:B0-----:R-:W-:-:S05]  /*3a40*/  IMAD.WIDE.U32 R10, R13, 0x10, R6 ;  /* 0x000000100d0a7825 */ /* 0x001fca00078e0006 */
[----:B------:R-:W2:Y:S04]  /*3a50*/  LDG.E.CONSTANT R21, desc[UR6][R10.64] ;  /* 0x000000060a157981 */ /* 0x000ea8000c1e9900 */
[----:B------:R-:W3:Y:S01]  /*3a60*/  LDG.E.64.CONSTANT R8, desc[UR6][R10.64+0x8] ;  /* 0x000008060a087981 */ /* 0x000ee2000c1e9b00 */
[----:B------:R-:W-:Y:S01]  /*3a70*/  VIADD R12, R12, 0x1 ;  /* 0x000000010c0c7836 */ /* 0x000fe20000000000 */
[----:B------:R-:W-:Y:S01]  /*3a80*/  BSSY.RECONVERGENT B3, `(.L_x_1618) ;  /* 0x0000015000037945 */ /* 0x000fe20003800200 */
[----:B------:R-:W-:Y:S02]  /*3a90*/  IMAD.MOV.U32 R15, RZ, RZ, R2 ;  /* 0x000000ffff0f7224 */ /* 0x000fe400078e0002 */
        /* <DEDUP_REMOVED lines=19> */
.L_x_1619:
[----:B------:R-:W-:Y:S05]  /*3bd0*/  BSYNC.RECONVERGENT B3 ;  /* 0x0000000000037941 */ /* 0x000fea0003800200 */
.L_x_1618:
[----:B------:R-:W-:Y:S02]  /*3be0*/  VIADD R18, R18, 0x100 ;  /* 0x0000010012127836 */ /* 0x000fe40000000000 */
[----:B------:R-:W-:Y:S01]  /*3bf0*/  VIADD R13, R13, 0x100 ;  /* 0x000001000d0d7836 */ /* 0x000fe20000000000 */
[----:B------:R-:W-:Y:S06]  /*3c00*/  @P3 BRA `(.L_x_1620) ;  /* 0xfffffffc008c3947 */ /* 0x000fec000383ffff */
.L_x_1617:
[----:B------:R-:W-:Y:S05]  /*3c10*/  BSYNC.RECONVERGENT B2 ;  /* 0x0000000000027941 */ /* 0x000fea0003800200 */
.L_x_1616:
        /* <DEDUP_REMOVED lines=11> */
.L_x_1629:
[----:B-1----:R-:W-:-:S05]  /*3cd0*/  IMAD.WIDE.U32 R10, R19, 0x10, R6 ;  /* 0x00000010130a7825 */ /* 0x002fca00078e0006 */
[----:B------:R-:W2:Y:S04]  /*3ce0*/  LDG.E.CONSTANT R23, desc[UR6][R10.64] ;  /* 0x000000060a177981 */ /* 0x000ea8000c1e9900 */
[----:B------:R0:W3:Y:S02]  /*3cf0*/  LDG.E.64.CONSTANT R8, desc[UR6][R10.64+0x8] ;  /* 0x000008060a087981 */ /* 0x0000e4000c1e9b00 */
[----:B0-----:R-:W-:Y:S02]  /*3d00*/  IMAD.MOV.U32 R10, RZ, RZ, R12 ;  /* 0x000000ffff0a7224 */ /* 0x001fe400078e000c */
[----:B------:R-:W-:-:S05]  /*3d10*/  IMAD.MOV.U32 R11, RZ, RZ, R13 ;  /* 0x000000ffff0b7224 */ /* 0x000fca00078e000d */
        /* <DEDUP_REMOVED lines=16> */
[CC--:B------:R-:W-:Y:S02]  /*3e20*/  @P2 ISETP.LT.U32.AND P1, PT, R2.reuse, R8.reuse, PT ;  /* 0x000000080200220c */ /* 0x0c0fe40003f21070 */
[CC--:B------:R-:W-:Y:S02]  /*3e30*/  @P2 ISETP.GE.U32.AND P0, PT, R2.reuse, R8.reuse, PT ;  /* 0x000000080200220c */ /* 0x0c0fe40003f06070 */
[CC--:B------:R-:W-:Y:S02]  /*3e40*/  @P2 ISETP.LT.AND.EX P1, PT, R3.reuse, R9.reuse, PT, P1 ;  /* 0x000000090300220c */ /* 0x0c0fe40003f21310 */
[CC--:B------:R-:W-:Y:S02]  /*3e50*/  @P2 ISETP.GE.AND.EX P0, PT, R3.reuse, R9.reuse, PT, P0 ;  /* 0x000000090300220c */ /* 0x0c0fe40003f06300 */
[----:B------:R-:W-:Y:S02]  /*3e60*/  @P2 SEL R27, R2, R8, P1 ;  /* 0x00000008021b2207 */ /* 0x000fe40000800000 */
[----:B------:R-:W-:-:S02]  /*3e70*/  @P2 SEL R29, R3, R9, P1 ;  /* 0x00000009031d2207 */ /* 0x000fc40000800000 */
[----:B------:R-:W-:-:S07]  /*3e80*/  @P2 SEL R22, R4, R23, !P0 ;  /* 0x0000001704162207 */ /* 0x000fce0004000000 */
.L_x_1622:
[----:B------:R-:W-:Y:S05]  /*3e90*/  BSYNC.RECONVERGENT B2 ;  /* 0x0000000000027941 */ /* 0x000fea0003800200 */
.L_x_1621:
        /* <DEDUP_REMOVED lines=17> */
.L_x_1624:
[----:B------:R-:W-:Y:S05]  /*3fb0*/  BSYNC.RECONVERGENT B2 ;  /* 0x0000000000027941 */ /* 0x000fea0003800200 */
.L_x_1623:
        /* <DEDUP_REMOVED lines=17> */
.L_x_1626:
[----:B------:R-:W-:Y:S05]  /*40d0*/  BSYNC.RECONVERGENT B2 ;  /* 0x0000000000027941 */ /* 0x000fea0003800200 */
.L_x_1625:
        /* <DEDUP_REMOVED lines=17> */
.L_x_1628:
[----:B------:R-:W-:Y:S05]  /*41f0*/  BSYNC.RECONVERGENT B2 ;  /* 0x0000000000027941 */ /* 0x000fea0003800200 */
.L_x_1627:
[----:B------:R-:W-:Y:S01]  /*4200*/  VIADD R18, R18, 0x400 ;  /* 0x0000040012127836 */ /* 0x000fe20000000000 */
[----:B------:R-:W-:Y:S01]  /*4210*/  IADD3 R12, P1, PT, R10, 0x4000, RZ ;  /* 0x000040000a0c7810 */ /* 0x000fe20007f3e0ff */
[----:B------:R-:W-:-:S03]  /*4220*/  VIADD R19, R19, 0x400 ;  /* 0x0000040013137836 */ /* 0x000fc60000000000 */
[----:B------:R-:W-:Y:S01]  /*4230*/  ISETP.GE.AND P0, PT, R18, R5, PT ;  /* 0x000000051200720c */ /* 0x000fe20003f06270 */
[----:B------:R-:W-:-:S12]  /*4240*/  IMAD.X R13, RZ, RZ, R11, P1 ;  /* 0x000000ffff0d7224 */ /* 0x000fd800008e060b */
[----:B------:R-:W-:Y:S05]  /*4250*/  @!P0 BRA `(.L_x_1629) ;  /* 0xfffffff8009c8947 */ /* 0x000fea000383ffff */
.L_x_1615:
[----:B------:R-:W-:Y:S05]  /*4260*/  BSYNC.RECONVERGENT B1 ;  /* 0x0000000000017941 */ /* 0x000fea0003800200 */
.L_x_1614:
        /* <DEDUP_REMOVED lines=31> */
.L_x_1631:
[----:B------:R-:W-:Y:S05]  /*4460*/  BSYNC.RECONVERGENT B1 ;  /* 0x0000000000017941 */ /* 0x000fea0003800200 */
.L_x_1630:
        /* <DEDUP_REMOVED lines=24> */
.L_x_1633:
[----:B------:R-:W-:Y:S05]  /*45f0*/  BSYNC.RECONVERGENT B1 ;  /* 0x0000000000017941 */ /* 0x000fea0003800200 */
.L_x_1632:
[----:B0-----:R0:W4:Y:S01]  /*4600*/  SHFL.DOWN PT, R5, R2, 0x4, 0x1f ;  /* 0x08801f0002057f89 */ /* 0x00112200000e0000 */
[----:B------:R-:W-:Y:S01]  /*4610*/  BSSY.RECONVERGENT B1, `(.L_x_1634) ;  /* 0x0000017000017945 */ /* 0x000fe20003800200 */
[----:B--2---:R-:W-:Y:S02]  /*4620*/  IMAD.MOV.U32 R3, RZ, RZ, R2 ;  /* 0x000000ffff037224 */ /* 0x004fe400078e0002 */
[----:B------:R0:W2:Y:S01]  /*4630*/  SHFL.DOWN PT, R9, R4, 0x4, 0x1f ;  /* 0x08801f0004097f89 */ /* 0x0000a200000e0000 */
[----:B------:R-:W-:Y:S02]  /*4640*/  IMAD.MOV.U32 R6, RZ, RZ, R4 ;  /* 0x000000ffff067224 */ /* 0x000fe400078e0004 */
[----:B------:R-:W-:Y:S01]  /*4650*/  IMAD.MOV.U32 R7, RZ, RZ, R8 ;  /* 0x000000ffff077224 */ /* 0x000fe200078e0008 */
[----:B------:R0:W0:Y:S01]  /*4660*/  SHFL.DOWN PT, R11, R8, 0x4, 0x1f ;  /* 0x08801f00080b7f89 */ /* 0x00002200000e0000 */
[----:B------:R-:W-:Y:S05]  /*4670*/  @P5 BRA `(.L_x_1635) ;  /* 0x0000000000405947 */ /* 0x000fea0003800000 */
[----:B----4-:R-:W-:Y:S01]  /*4680*/  ISETP.GE.AND P0, PT, R2, R5, PT ;  /* 0x000000050200720c */ /* 0x010fe20003f06270 */
[----:B------:R-:W-:Y:S02]  /*4690*/  IMAD.MOV.U32 R3, RZ, RZ, R5 ;  /* 0x000000ffff037224 */ /* 0x000fe400078e0005 */
[----:B--2---:R-:W-:Y:S02]  /*46a0*/  IMAD.MOV.U32 R6, RZ, RZ, R9 ;  /* 0x000000ffff067224 */ /* 0x004fe400078e0009 */
        /* <DEDUP_REMOVED lines=13> */
.L_x_1635:
[----:B------:R-:W-:Y:S05]  /*4780*/  BSYNC.RECONVERGENT B1 ;  /* 0x0000000000017941 */ /* 0x000fea0003800200 */
.L_x_1634:
        /* <DEDUP_REMOVED lines=24> */
.L_x_1637:
[----:B------:R-:W-:Y:S05]  /*4910*/  BSYNC.RECONVERGENT B1 ;  /* 0x0000000000017941 */ /* 0x000fea0003800200 */
.L_x_1636:
[----:B0-----:R0:W4:Y:S01]  /*4920*/  SHFL.DOWN PT, R3, R2, 0x10, 0x1f ;  /* 0x0a001f0002037f89 */ /* 0x00112200000e0000 */
[----:B------:R-:W-:Y:S01]  /*4930*/  BSSY.RECONVERGENT B1, `(.L_x_1638) ;  /* 0x0000017000017945 */ /* 0x000fe20003800200 */
[----:B------:R-:W-:Y:S02]  /*4940*/  IMAD.MOV.U32 R8, RZ, RZ, R2 ;  /* 0x000000ffff087224 */ /* 0x000fe400078e0002 */
[----:B------:R0:W0:Y:S01]  /*4950*/  SHFL.DOWN PT, R9, R4, 0x10, 0x1f ;  /* 0x0a001f0004097f89 */ /* 0x00002200000e0000 */
[----:B--2---:R-:W-:Y:S02]  /*4960*/  IMAD.MOV.U32 R7, RZ, RZ, R4 ;  /* 0x000000ffff077224 */ /* 0x004fe400078e0004 */
[----:B------:R-:W-:Y:S01]  /*4970*/  IMAD.MOV.U32 R6, RZ, RZ, R5 ;  /* 0x000000ffff067224 */ /* 0x000fe200078e0005 */
[----:B-1----:R1:W2:Y:S01]  /*4980*/  SHFL.DOWN PT, R10, R5, 0x10, 0x1f ;  /* 0x0a001f00050a7f89 */ /* 0x0022a200000e0000 */
[----:B------:R-:W-:Y:S05]  /*4990*/  @P3 BRA `(.L_x_1639) ;  /* 0x0000000000403947 */ /* 0x000fea0003800000 */
[----:B----4-:R-:W-:Y:S01]  /*49a0*/  ISETP.GE.AND P0, PT, R2, R3, PT ;  /* 0x000000030200720c */ /* 0x010fe20003f06270 */
[----:B------:R-:W-:Y:S02]  /*49b0*/  IMAD.MOV.U32 R8, RZ, RZ, R3 ;  /* 0x000000ffff087224 */ /* 0x000fe400078e0003 */
[----:B0-----:R-:W-:Y:S02]  /*49c0*/  IMAD.MOV.U32 R7, RZ, RZ, R9 ;  /* 0x000000ffff077224 */ /* 0x001fe400078e0009 */
[----:B--2---:R-:W-:-:S08]  /*49d0*/  IMAD.MOV.U32 R6, RZ, RZ, R10 ;  /* 0x000000ffff067224 */ /* 0x004fd000078e000a */
        /* <DEDUP_REMOVED lines=12> */
.L_x_1639:
[----:B------:R-:W-:Y:S05]  /*4aa0*/  BSYNC.RECONVERGENT B1 ;  /* 0x0000000000017941 */ /* 0x000fea0003800200 */
.L_x_1638:
[----:B------:R-:W-:Y:S04]  /*4ab0*/  BSSY.RECONVERGENT B1, `(.L_x_1640) ;  /* 0x000000c000017945 */ /* 0x000fe80003800200 */
[----:B------:R-:W-:Y:S05]  /*4ac0*/  @P2 BRA `(.L_x_1641) ;  /* 0x0000000000282947 */ /* 0x000fea0003800000 */
[----:B0-----:R-:W0:Y:S01]  /*4ad0*/  S2R R4, SR_CgaCtaId ;  /* 0x0000000000047919 */ /* 0x001e220000008800 */
[----:B----4-:R-:W-:Y:S02]  /*4ae0*/  MOV R3, 0x400 ;  /* 0x0000040000037802 */ /* 0x010fe40000000f00 */
[----:B------:R-:W-:-:S04]  /*4af0*/  SHF.R.U32.HI R2, RZ, 0x1, R0 ;  /* 0x00000001ff027819 */ /* 0x000fc80000011600 */
[----:B------:R-:W-:Y:S02]  /*4b00*/  LOP3.LUT R2, R2, 0x1f0, RZ, 0xc0, !PT ;  /* 0x000001f002027812 */ /* 0x000fe400078ec0ff */
[----:B0-----:R-:W-:-:S05]  /*4b10*/  LEA R3, R4, R3, 0x18 ;  /* 0x0000000304037211 */ /* 0x001fca00078ec0ff */
[----:B-1----:R-:W-:Y:S02]  /*4b20*/  IMAD.IADD R5, R2, 0x1, R3 ;  /* 0x0000000102057824 */ /* 0x002fe400078e0203 */
[----:B------:R-:W-:Y:S02]  /*4b30*/  IMAD.MOV.U32 R2, RZ, RZ, R7 ;  /* 0x000000ffff027224 */ /* 0x000fe400078e0007 */
[----:B------:R-:W-:Y:S01]  /*4b40*/  IMAD.MOV.U32 R3, RZ, RZ, R6 ;  /* 0x000000ffff037224 */ /* 0x000fe200078e0006 */
[----:B------:R0:W-:Y:S04]  /*4b50*/  STS [R5+0x8], R8 ;  /* 0x0000080805007388 */ /* 0x0001e80000000800 */
[----:B------:R0:W-:Y:S02]  /*4b60*/  STS.64 [R5+0x10], R2 ;  /* 0x0000100205007388 */ /* 0x0001e40000000a00 */
.L_x_1641:
[----:B------:R-:W-:Y:S05]  /*4b70*/  BSYNC.RECONVERGENT B1 ;  /* 0x0000000000017941 */ /* 0x000fea0003800200 */
.L_x_1640:
        /* <DEDUP_REMOVED lines=8> */
[----:B-1----:R-:W1:Y:S04]  /*4c00*/  LDS.64 R4, [R24+0x20] ;  /* 0x0000200018047984 */ /* 0x002e680000000a00 */
[----:B------:R4:W2:Y:S04]  /*4c10*/  LDS R18, [R24+0x28] ;  /* 0x0000280018127984 */ /* 0x0008a80000000800 */
[----:B------:R4:W2:Y:S01]  /*4c20*/  LDS R16, [R24+0x38] ;  /* 0x0000380018107984 */ /* 0x0008a20000000800 */
[----:B0-----:R-:W-:Y:S01]  /*4c30*/  ISETP.GE.AND P0, PT, R8, R3, PT ;  /* 0x000000030800720c */ /* 0x001fe20003f06270 */
[----:B------:R-:W-:-:S02]  /*4c40*/  IMAD.MOV.U32 R19, RZ, RZ, R3 ;  /* 0x000000ffff137224 */ /* 0x000fc400078e0003 */
[----:B-1----:R-:W-:Y:S02]  /*4c50*/  IMAD.MOV.U32 R21, RZ, RZ, R4 ;  /* 0x000000ffff157224 */ /* 0x002fe400078e0004 */
[----:B------:R-:W-:-:S08]  /*4c60*/  IMAD.MOV.U32 R20, RZ, RZ, R5 ;  /* 0x000000ffff147224 */ /* 0x000fd000078e0005 */
[----:B--2-4-:R-:W-:Y:S05]  /*4c70*/  @!P0 BRA `(.L_x_1643) ;  /* 0x00000000002c8947 */ /* 0x014fea0003800000 */
        /* <DEDUP_REMOVED lines=11> */
.L_x_1643:
[----:B------:R-:W-:Y:S05]  /*4d30*/  BSYNC.RECONVERGENT B1 ;  /* 0x0000000000017941 */ /* 0x000fea0003800200 */
.L_x_1642:
        /* <DEDUP_REMOVED lines=27> */
.L_x_1645:
[----:B------:R-:W-:Y:S05]  /*4ef0*/  BSYNC.RECONVERGENT B1 ;  /* 0x0000000000017941 */ /* 0x000fea0003800200 */
.L_x_1644:
        /* <DEDUP_REMOVED lines=17> */
.L_x_1647:
[----:B------:R-:W-:Y:S05]  /*5010*/  BSYNC.RECONVERGENT B1 ;  /* 0x0000000000017941 */ /* 0x000fea0003800200 */
.L_x_1646:
        /* <DEDUP_REMOVED lines=17> */
.L_x_1649:
[----:B------:R-:W-:Y:S05]  /*5130*/  BSYNC.RECONVERGENT B1 ;  /* 0x0000000000017941 */ /* 0x000fea0003800200 */
.L_x_1648:
        /* <DEDUP_REMOVED lines=17> */
.L_x_1651:
[----:B------:R-:W-:Y:S05]  /*5250*/  BSYNC.RECONVERGENT B1 ;  /* 0x0000000000017941 */ /* 0x000fea0003800200 */
.L_x_1650:
        /* <DEDUP_REMOVED lines=17> */
.L_x_1653:
[----:B------:R-:W-:Y:S05]  /*5370*/  BSYNC.RECONVERGENT B1 ;  /* 0x0000000000017941 */ /* 0x000fea0003800200 */
.L_x_1652:
        /* <DEDUP_REMOVED lines=16> */
.L_x_1575:
[----:B------:R-:W-:Y:S05]  /*5480*/  BSYNC.RECONVERGENT B0 ;  /* 0x0000000000007941 */ /* 0x000fea0003800200 */
.L_x_1542:
        /* <DEDUP_REMOVED lines=8> */
.L_x_1654:
        /* <DEDUP_REMOVED lines=15> */
.L_x_1907:


//--------------------- .text._ZN6thrust24THRUST_300001_SM_1000_NS8cuda_cub4core6detail13_kernel_agentINS1_8__reduce10DrainAgentIiEEJN3cub18CUB_300001_SM_10009GridQueueIjEEiEEEvDpT0_ --------------------------
	.section	.text._ZN6thrust24THRUST_300001_SM_1000_NS8cuda_cub4core6detail13_kernel_agentINS1_8__reduce10DrainAgentIiEEJN3cub18CUB_300001_SM_10009GridQueueIjEEiEEEvDpT0_,"ax",@progbits
	.align	128
        .global         _ZN6thrust24THRUST_300001_SM_1000_NS8cuda_cub4core6detail13_kernel_agentINS1_8__reduce10DrainAgentIiEEJN3cub18CUB_300001_SM_10009GridQueueIjEEiEEEvDpT0_
        .type           _ZN6thrust24THRUST_300001_SM_1000_NS8cuda_cub4core6detail13_kernel_agentINS1_8__reduce10DrainAgentIiEEJN3cub18CUB_300001_SM_10009GridQueueIjEEiEEEvDpT0_,@function
        .size           _ZN6thrust24THRUST_300001_SM_1000_NS8cuda_cub4core6detail13_kernel_agentINS1_8__reduce10DrainAgentIiEEJN3cub18CUB_300001_SM_10009GridQueueIjEEiEEEvDpT0_,(.L_x_1908 - _ZN6thrust24THRUST_300001_SM_1000_NS8cuda_cub4core6detail13_kernel_agentINS1_8__reduce10DrainAgentIiEEJN3cub18CUB_300001_SM_10009GridQueueIjEEiEEEvDpT0_)
        .other          _ZN6thrust24THRUST_300001_SM_1000_NS8cuda_cub4core6detail13_kernel_agentINS1_8__reduce10DrainAgentIiEEJN3cub18CUB_300001_SM_10009GridQueueIjEEiEEEvDpT0_,@"STO_CUDA_ENTRY STV_DEFAULT"
_ZN6thrust24THRUST_300001_SM_1000_NS8cuda_cub4core6detail13_kernel_agentINS1_8__reduce10DrainAgentIiEEJN3cub18CUB_300001_SM_10009GridQueueIjEEiEEEvDpT0_:
.text._ZN6thrust24THRUST_300001_SM_1000_NS8cuda_cub4core6detail13_kernel_agentINS1_8__reduce10DrainAgentIiEEJN3cub18CUB_300001_SM_10009GridQueueIjEEiEEEvDpT0_:
[----:B------:R-:W-:Y:S08]  /*0000*/  LDC R1, c[0x0][0x37c] ;  /* 0x0000df00ff017b82 */ /* 0x000ff00000000800 */
[----:B------:R-:W0:Y:S01]  /*0010*/  LDC.64 R2, c[0x0][0x380] ;  /* 0x0000e000ff027b82 */ /* 0x000e220000000a00 */
[----:B------:R-:W0:Y:S07]  /*0020*/  LDCU.64 UR4, c[0x0][0x358] ;  /* 0x00006b00ff0477ac */ /* 0x000e2e0008000a00 */
[----:B------:R-:W1:Y:S01]  /*0030*/  LDC R5, c[0x0][0x388] ;  /* 0x0000e200ff057b82 */ /* 0x000e620000000800 */
[----:B0-----:R-:W-:Y:S04]  /*0040*/  STG.E desc[UR4][R2.64+0x4], RZ ;  /* 0x000004ff02007986 */ /* 0x001fe8000c101904 */
[----:B-1----:R-:W-:Y:S01]  /*0050*/  STG.E desc[UR4][R2.64], R5 ;  /* 0x0000000502007986 */ /* 0x002fe2000c101904 */
[----:B------:R-:W-:Y:S05]  /*0060*/  EXIT ;  /* 0x000000000000794d */ /* 0x000fea0003800000 */
.L_x_1655:
        /* <DEDUP_REMOVED lines=9> */
.L_x_1908:


//--------------------- .text._ZN6thrust24THRUST_300001_SM_1000_NS8cuda_cub4core6detail13_kernel_agentINS1_8__reduce11ReduceAgentINS0_12zip_iteratorIN4cuda3std3__45tupleIJNS0_10device_ptrIiEENS0_17counting_iteratorIlNS0_11use_defaultESF_SF_EEEEEEEPNSB_IJilEEESJ_iNS1_9__extrema9arg_max_fIilNSA_4lessIiEEEEEEJSI_SK_iN3cub18CUB_300001_SM_100013GridEvenShareIiEENSS_9GridQueueIjEESP_EEEvDpT0_ --------------------------
	.section	.text._ZN6thrust24THRUST_300001_SM_1000_NS8cuda_cub4core6detail13_kernel_agentINS1_8__reduce11ReduceAgentINS0_12zip_iteratorIN4cuda3std3__45tupleIJNS0_10device_ptrIiEENS0_17counting_iteratorIlNS0_11use_defaultESF_SF_EEEEEEEPNSB_IJilEEESJ_iNS1_9__extrema9arg_max_fIilNSA_4lessIiEEEEEEJSI_SK_iN3cub18CUB_300001_SM_100013GridEvenShareIiEENSS_9GridQueueIjEESP_EEEvDpT0_,"ax",@progbits
	.align	128
        .global         _ZN6thrust24THRUST_300001_SM_1000_NS8cuda_cub4core6detail13_kernel_agentINS1_8__reduce11ReduceAgentINS0_12zip_iteratorIN4cuda3std3__45tupleIJNS0_10device_ptrIiEENS0_17counting_iteratorIlNS0_11use_defaultESF_SF_EEEEEEEPNSB_IJilEEESJ_iNS1_9__extrema9arg_max_fIilNSA_4lessIiEEEEEEJSI_SK_iN3cub18CUB_300001_SM_100013GridEvenShareIiEENSS_9GridQueueIjEESP_EEEvDpT0_
        .type           _ZN6thrust24THRUST_300001_SM_1000_NS8cuda_cub4core6detail13_kernel_agentINS1_8__reduce11ReduceAgentINS0_12zip_iteratorIN4cuda3std3__45tupleIJNS0_10device_ptrIiEENS0_17counting_iteratorIlNS0_11use_defaultESF_SF_EEEEEEEPNSB_IJilEEESJ_iNS1_9__extrema9arg_max_fIilNSA_4lessIiEEEEEEJSI_SK_iN3cub18CUB_300001_SM_100013GridEvenShareIiEENSS_9GridQueueIjEESP_EEEvDpT0_,@function
        .size           _ZN6thrust24THRUST_300001_SM_1000_NS8cuda_cub4core6detail13_kernel_agentINS1_8__reduce11ReduceAgentINS0_12zip_iteratorIN4cuda3std3__45tupleIJNS0_10device_ptrIiEENS0_17counting_iteratorIlNS0_11use_defaultESF_SF_EEEEEEEPNSB_IJilEEESJ_iNS1_9__extrema9arg_max_fIilNSA_4lessIiEEEEEEJSI_SK_iN3cub18CUB_300001_SM_100013GridEvenShareIiEENSS_9GridQueueIjEESP_EEEvDpT0_,(.L_x_1909 - _ZN6thrust24THRUST_300001_SM_1000_NS8cuda_cub4core6detail13_kernel_agentINS1_8__reduce11ReduceAgentINS0_12zip_iteratorIN4cuda3std3__45tupleIJNS0_10device_ptrIiEENS0_17counting_iteratorIlNS0_11use_defaultESF_SF_EEEEEEEPNSB_IJilEEESJ_iNS1_9__extrema9arg_max_fIilNSA_4lessIiEEEEEEJSI_SK_iN3cub18CUB_300001_SM_100013GridEvenShareIiEENSS_9GridQueueIjEESP_EEEvDpT0_)
        .other          _ZN6thrust24THRUST_300001_SM_1000_NS8cuda_cub4core6detail13_kernel_agentINS1_8__reduce11ReduceAgentINS0_12zip_iteratorIN4cuda3std3__45tupleIJNS0_10device_ptrIiEENS0_17counting_iteratorIlNS0_11use_defaultESF_SF_EEEEEEEPNSB_IJilEEESJ_iNS1_9__extrema9arg_max_fIilNSA_4lessIiEEEEEEJSI_SK_iN3cub18CUB_300001_SM_100013GridEvenShareIiEENSS_9GridQueueIjEESP_EEEvDpT0_,@"STO_CUDA_ENTRY STV_DEFAULT"
_ZN6thrust24THRUST_300001_SM_1000_NS8cuda_cub4core6detail13_kernel_agentINS1_8__reduce11ReduceAgentINS0_12zip_iteratorIN4cuda3std3__45tupleIJNS0_10device_ptrIiEENS0_17counting_iteratorIlNS0_11use_defaultESF_SF_EEEEEEEPNSB_IJilEEESJ_iNS1_9__extrema9arg_max_fIilNSA_4lessIiEEEEEEJSI_SK_iN3cub18CUB_300001_SM_100013GridEvenShareIiEENSS_9GridQueueIjEESP_EEEvDpT0_:
.text._ZN6thrust24THRUST_300001_SM_1000_NS8cuda_cub4core6detail13_kernel_agentINS1_8__reduce11ReduceAgentINS0_12zip_iteratorIN4cuda3std3__45tupleIJNS0_10device_ptrIiEENS0_17counting_iteratorIlNS0_11use_defaultESF_SF_EEEEEEEPNSB_IJilEEESJ_iNS1_9__extrema9arg_max_fIilNSA_4lessIiEEEEEEJSI_SK_iN3cub18CUB_300001_SM_100013GridEvenShareIiEENSS_9GridQueueIjEESP_EEEvDpT0_:
        /* <DEDUP_REMOVED lines=30> */
.L_x_1659:
[----:B------:R-:W-:Y:S05]  /*01e0*/  BSYNC.RECONVERGENT B1 ;  /* 0x0000000000017941 */ /* 0x000fea0003800200 */
.L_x_1658:
[----:B------:R-:W-:Y:S01]  /*01f0*/  ISETP.GE.AND P0, PT, R10, R3, PT ;  /* 0x000000030a00720c */ /* 0x000fe20003f06270 */
[----:B------:R-:W-:-:S12]  /*0200*/  BSSY.RECONVERGENT B1, `(.L_x_1660) ;  /* 0x0000091000017945 */ /* 0x000fd80003800200 */
[----:B------:R-:W-:Y:S05]  /*0210*/  @P0 BRA `(.L_x_1661) ;  /* 0x00000008003c0947 */ /* 0x000fea0003800000 */
[----:B------:R-:W-:Y:S01]  /*0220*/  LOP3.LUT R9, RZ, R10, RZ, 0x33, !PT ;  /* 0x0000000aff097212 */ /* 0x000fe200078e33ff */
[----:B------:R-:W-:Y:S03]  /*0230*/  BSSY.RECONVERGENT B2, `(.L_x_1662) ;  /* 0x0000028000027945 */ /* 0x000fe60003800200 */
[----:B------:R-:W-:-:S04]  /*0240*/  IADD3 R11, PT, PT, -R5, R4, R9 ;  /* 0x00000004050b7210 */ /* 0x000fc80007ffe109 */
[----:B------:R-:W-:-:S04]  /*0250*/  LOP3.LUT R4, R11, 0x300, RZ, 0xc0, !PT ;  /* 0x000003000b047812 */ /* 0x000fc800078ec0ff */
[----:B------:R-:W-:-:S13]  /*0260*/  ISETP.NE.AND P0, PT, R4, 0x300, PT ;  /* 0x000003000400780c */ /* 0x000fda0003f05270 */
[----:B------:R-:W-:Y:S05]  /*0270*/  @!P0 BRA `(.L_x_1663) ;  /* 0x00000000008c8947 */ /* 0x000fea0003800000 */
[----:B0-----:R-:W0:Y:S01]  /*0280*/  LDC.64 R12, c[0x0][0x380] ;  /* 0x0000e000ff0c7b82 */ /* 0x001e220000000a00 */
[----:B------:R-:W-:Y:S01]  /*0290*/  LEA.HI R4, R11, 0x1, RZ, 0x18 ;  /* 0x000000010b047811 */ /* 0x000fe200078fc0ff */
[----:B------:R-:W-:-:S03]  /*02a0*/  IMAD.IADD R9, R5, 0x1, R10 ;  /* 0x0000000105097824 */ /* 0x000fc600078e020a */
[----:B------:R-:W-:-:S05]  /*02b0*/  LOP3.LUT R4, R4, 0x3, RZ, 0xc0, !PT ;  /* 0x0000000304047812 */ /* 0x000fca00078ec0ff */
[----:B------:R-:W-:-:S07]  /*02c0*/  IMAD.MOV R4, RZ, RZ, -R4 ;  /* 0x000000ffff047224 */ /* 0x000fce00078e0a04 */
.L_x_1666:
[----:B0-----:R-:W-:-:S06]  /*02d0*/  IMAD.WIDE R14, R9, 0x4, R12 ;  /* 0x00000004090e7825 */ /* 0x001fcc00078e020c */
[----:B------:R-:W2:Y:S01]  /*02e0*/  LDG.E R15, desc[UR10][R14.64] ;  /* 0x0000000a0e0f7981 */ /* 0x000ea2000c1e1900 */
[C---:B------:R-:W-:Y:S01]  /*02f0*/  IADD3 R20, P1, PT, R9.reuse, UR6, RZ ;  /* 0x0000000609147c10 */ /* 0x040fe2000ff3e0ff */
[----:B------:R-:W-:Y:S01]  /*0300*/  VIADD R4, R4, 0x1 ;  /* 0x0000000104047836 */ /* 0x000fe20000000000 */
[----:B------:R-:W-:Y:S01]  /*0310*/  BSSY.RECONVERGENT B3, `(.L_x_1664) ;  /* 0x0000016000037945 */ /* 0x000fe20003800200 */
[----:B------:R-:W-:Y:S01]  /*0320*/  IMAD.MOV.U32 R17, RZ, RZ, R6 ;  /* 0x000000ffff117224 */ /* 0x000fe200078e0006 */
[----:B------:R-:W-:Y:S01]  /*0330*/  LEA.HI.X.SX32 R19, R9, UR7, 0x1, P1 ;  /* 0x0000000709137c11 */ /* 0x000fe200088f0eff */
[----:B------:R-:W-:Y:S01]  /*0340*/  IMAD.MOV.U32 R18, RZ, RZ, R8 ;  /* 0x000000ffff127224 */ /* 0x000fe200078e0008 */
[----:B------:R-:W-:Y:S01]  /*0350*/  ISETP.NE.AND P2, PT, R4, RZ, PT ;  /* 0x000000ff0400720c */ /* 0x000fe20003f45270 */
[----:B-----5:R-:W-:Y:S02]  /*0360*/  IMAD.MOV.U32 R16, RZ, RZ, R7 ;  /* 0x000000ffff107224 */ /* 0x020fe400078e0007 */
[----:B------:R-:W-:-:S02]  /*0370*/  IMAD.MOV.U32 R6, RZ, RZ, R20 ;  /* 0x000000ffff067224 */ /* 0x000fc400078e0014 */
        /* <DEDUP_REMOVED lines=15> */
.L_x_1665:
[----:B------:R-:W-:Y:S05]  /*0470*/  BSYNC.RECONVERGENT B3 ;  /* 0x0000000000037941 */ /* 0x000fea0003800200 */
.L_x_1664:
[----:B------:R-:W-:Y:S02]  /*0480*/  VIADD R10, R10, 0x100 ;  /* 0x000001000a0a7836 */ /* 0x000fe40000000000 */
[----:B------:R-:W-:Y:S01]  /*0490*/  VIADD R9, R9, 0x100 ;  /* 0x0000010009097836 */ /* 0x000fe20000000000 */
[----:B------:R-:W-:Y:S06]  /*04a0*/  @P2 BRA `(.L_x_1666) ;  /* 0xfffffffc00882947 */ /* 0x000fec000383ffff */
.L_x_1663:
[----:B------:R-:W-:Y:S05]  /*04b0*/  BSYNC.RECONVERGENT B2 ;  /* 0x0000000000027941 */ /* 0x000fea0003800200 */
.L_x_1662:
[----:B------:R-:W-:-:S13]  /*04c0*/  ISETP.GE.U32.AND P0, PT, R11, 0x300, PT ;  /* 0x000003000b00780c */ /* 0x000fda0003f06070 */
[----:B------:R-:W-:Y:S05]  /*04d0*/  @!P0 BRA `(.L_x_1661) ;  /* 0x00000004008c8947 */ /* 0x000fea0003800000 */
[----:B0-----:R-:W0:Y:S01]  /*04e0*/  LDC.64 R12, c[0x0][0x380] ;  /* 0x0000e000ff0c7b82 */ /* 0x001e220000000a00 */
[----:B------:R-:W-:-:S04]  /*04f0*/  IMAD.IADD R9, R5, 0x1, R10 ;  /* 0x0000000105097824 */ /* 0x000fc800078e020a */
[C---:B------:R-:W-:Y:S02]  /*0500*/  VIADD R19, R9.reuse, 0x100 ;  /* 0x0000010009137836 */ /* 0x040fe40000000000 */
[C---:B------:R-:W-:Y:S02]  /*0510*/  VIADD R18, R9.reuse, 0x200 ;  /* 0x0000020009127836 */ /* 0x040fe40000000000 */
[----:B------:R-:W-:Y:S01]  /*0520*/  VIADD R20, R9, 0x300 ;  /* 0x0000030009147836 */ /* 0x000fe20000000000 */
[----:B0-----:R-:W-:-:S05]  /*0530*/  IADD3 R4, P0, PT, R12, 0x800, RZ ;  /* 0x000008000c047810 */ /* 0x001fca0007f1e0ff */
[----:B------:R-:W-:-:S08]  /*0540*/  IMAD.X R5, RZ, RZ, R13, P0 ;  /* 0x000000ffff057224 */ /* 0x000fd000000e060d */
.L_x_1675:
[----:B------:R-:W-:-:S05]  /*0550*/  IMAD.WIDE R14, R9, 0x4, R4 ;  /* 0x00000004090e7825 */ /* 0x000fca00078e0204 */
[----:B------:R-:W2:Y:S04]  /*0560*/  LDG.E R22, desc[UR10][R14.64+-0x800] ;  /* 0xfff8000a0e167981 */ /* 0x000ea8000c1e1900 */
[----:B-----5:R0:W5:Y:S04]  /*0570*/  LDG.E R24, desc[UR10][R14.64+-0x400] ;  /* 0xfffc000a0e187981 */ /* 0x020168000c1e1900 */
[----:B------:R0:W5:Y:S04]  /*0580*/  LDG.E R11, desc[UR10][R14.64] ;  /* 0x0000000a0e0b7981 */ /* 0x000168000c1e1900 */
[----:B------:R0:W5:Y:S01]  /*0590*/  LDG.E R12, desc[UR10][R14.64+0x400] ;  /* 0x0004000a0e0c7981 */ /* 0x000162000c1e1900 */
[C---:B------:R-:W-:Y:S01]  /*05a0*/  IADD3 R21, P1, PT, R9.reuse, UR8, RZ ;  /* 0x0000000809157c10 */ /* 0x040fe2000ff3e0ff */
[----:B------:R-:W-:Y:S03]  /*05b0*/  BSSY.RECONVERGENT B2, `(.L_x_1667) ;  /* 0x0000012000027945 */ /* 0x000fe60003800200 */
[----:B------:R-:W-:Y:S01]  /*05c0*/  LEA.HI.X.SX32 R23, R9, UR9, 0x1, P1 ;  /* 0x0000000909177c11 */ /* 0x000fe200088f0eff */
[----:B------:R-:W-:-:S04]  /*05d0*/  IMAD.MOV.U32 R16, RZ, RZ, R21 ;  /* 0x000000ffff107224 */ /* 0x000fc800078e0015 */
        /* <DEDUP_REMOVED lines=15> */
.L_x_1668:
[----:B------:R-:W-:Y:S05]  /*06d0*/  BSYNC.RECONVERGENT B2 ;  /* 0x0000000000027941 */ /* 0x000fea0003800200 */
.L_x_1667:
[----:B-----5:R-:W-:Y:S01]  /*06e0*/  ISETP.GE.AND P0, PT, R13, R24, PT ;  /* 0x000000180d00720c */ /* 0x020fe20003f06270 */
[----:B------:R-:W-:Y:S01]  /*06f0*/  BSSY.RECONVERGENT B2, `(.L_x_1669) ;  /* 0x0000012000027945 */ /* 0x000fe20003800200 */
[----:B------:R-:W-:Y:S01]  /*0700*/  IADD3 R15, P1, PT, R19, UR8, RZ ;  /* 0x00000008130f7c10 */ /* 0x000fe2000ff3e0ff */
[----:B------:R-:W-:-:S03]  /*0710*/  IMAD.MOV.U32 R6, RZ, RZ, R24 ;  /* 0x000000ffff067224 */ /* 0x000fc600078e0018 */
[----:B------:R-:W-:Y:S01]  /*0720*/  LEA.HI.X.SX32 R14, R19, UR9, 0x1, P1 ;  /* 0x00000009130e7c11 */ /* 0x000fe200088f0eff */
        /* <DEDUP_REMOVED lines=14> */
.L_x_1670:
[----:B------:R-:W-:Y:S05]  /*0810*/  BSYNC.RECONVERGENT B2 ;  /* 0x0000000000027941 */ /* 0x000fea0003800200 */
.L_x_1669:
[----:B------:R-:W-:Y:S01]  /*0820*/  ISETP.GE.AND P0, PT, R6, R11, PT ;  /* 0x0000000b0600720c */ /* 0x000fe20003f06270 */
[----:B------:R-:W-:Y:S01]  /*0830*/  BSSY.RECONVERGENT B2, `(.L_x_1671) ;  /* 0x0000013000027945 */ /* 0x000fe20003800200 */
[----:B------:R-:W-:Y:S01]  /*0840*/  IADD3 R16, P1, PT, R18, UR8, RZ ;  /* 0x0000000812107c10 */ /* 0x000fe2000ff3e0ff */
[----:B------:R-:W-:Y:S01]  /*0850*/  IMAD.MOV.U32 R13, RZ, RZ, R11 ;  /* 0x000000ffff0d7224 */ /* 0x000fe200078e000b */
[----:B------:R-:W-:Y:S02]  /*0860*/  IADD3 R21, P2, PT, R20, UR8, RZ ;  /* 0x0000000814157c10 */ /* 0x000fe4000ff5e0ff */
        /* <DEDUP_REMOVED lines=15> */
.L_x_1672:
[----:B------:R-:W-:Y:S05]  /*0960*/  BSYNC.RECONVERGENT B2 ;  /* 0x0000000000027941 */ /* 0x000fea0003800200 */
.L_x_1671:
        /* <DEDUP_REMOVED lines=18> */
.L_x_1674:
[----:B------:R-:W-:Y:S05]  /*0a90*/  BSYNC.RECONVERGENT B2 ;  /* 0x0000000000027941 */ /* 0x000fea0003800200 */
.L_x_1673:
[----:B------:R-:W-:Y:S02]  /*0aa0*/  VIADD R10, R10, 0x400 ;  /* 0x000004000a0a7836 */ /* 0x000fe40000000000 */
[----:B------:R-:W-:Y:S02]  /*0ab0*/  VIADD R19, R19, 0x400 ;  /* 0x0000040013137836 */ /* 0x000fe40000000000 */
[----:B------:R-:W-:Y:S01]  /*0ac0*/  VIADD R18, R18, 0x400 ;  /* 0x0000040012127836 */ /* 0x000fe20000000000 */
[----:B------:R-:W-:Y:S01]  /*0ad0*/  ISETP.GE.AND P0, PT, R10, R3, PT ;  /* 0x000000030a00720c */ /* 0x000fe20003f06270 */
[----:B------:R-:W-:Y:S02]  /*0ae0*/  VIADD R20, R20, 0x400 ;  /* 0x0000040014147836 */ /* 0x000fe40000000000 */
[----:B------:R-:W-:-:S10]  /*0af0*/  VIADD R9, R9, 0x400 ;  /* 0x0000040009097836 */ /* 0x000fd40000000000 */
[----:B------:R-:W-:Y:S05]  /*0b00*/  @!P0 BRA `(.L_x_1675) ;  /* 0xfffffff800908947 */ /* 0x000fea000383ffff */
.L_x_1661:
[----:B------:R-:W-:Y:S05]  /*0b10*/  BSYNC.RECONVERGENT B1 ;  /* 0x0000000000017941 */ /* 0x000fea0003800200 */
.L_x_1660:
[----:B------:R-:W-:-:S13]  /*0b20*/  ISETP.GE.AND P0, PT, R3, 0x100, PT ;  /* 0x000001000300780c */ /* 0x000fda0003f06270 */
[----:B------:R-:W-:Y:S05]  /*0b30*/  @!P0 BRA `(.L_x_1676) ;  /* 0x00000010008c8947 */ /* 0x000fea0003800000 */
[----:B0-----:R-:W0:Y:S01]  /*0b40*/  S2R R12, SR_LANEID ;  /* 0x00000000000c7919 */ /* 0x001e220000000000 */
[----:B------:R-:W-:Y:S01]  /*0b50*/  BSSY.RECONVERGENT B1, `(.L_x_1677) ;  /* 0x000001b000017945 */ /* 0x000fe20003800200 */
[----:B------:R-:W-:Y:S01]  /*0b60*/  IMAD.MOV.U32 R9, RZ, RZ, R6 ;  /* 0x000000ffff097224 */ /* 0x000fe200078e0006 */
[----:B-----5:R1:W2:Y:S01]  /*0b70*/  SHFL.DOWN PT, R4, R7, 0x1, 0x1f ;  /* 0x08201f0007047f89 */ /* 0x0202a200000e0000 */
        /* <DEDUP_REMOVED lines=24> */
.L_x_1678:
[----:B------:R-:W-:Y:S05]  /*0d00*/  BSYNC.RECONVERGENT B1 ;  /* 0x0000000000017941 */ /* 0x000fea0003800200 */
.L_x_1677:
        /* <DEDUP_REMOVED lines=12> */
[----:B---3--:R-:W-:Y:S02]  /*0dd0*/  IMAD.MOV.U32 R5, RZ, RZ, R12 ;  /* 0x000000ffff057224 */ /* 0x008fe400078e000c */
        /* <DEDUP_REMOVED lines=14> */
.L_x_1680:
[----:B------:R-:W-:Y:S05]  /*0ec0*/  BSYNC.RECONVERGENT B1 ;  /* 0x0000000000017941 */ /* 0x000fea0003800200 */
.L_x_1679:
[----:B0-----:R0:W4:Y:S01]  /*0ed0*/  SHFL.DOWN PT, R9, R4, 0x4, 0x1f ;  /* 0x08801f0004097f89 */ /* 0x00112200000e0000 */
[----:B------:R-:W-:Y:S01]  /*0ee0*/  BSSY.RECONVERGENT B1, `(.L_x_1681) ;  /* 0x0000017000017945 */ /* 0x000fe20003800200 */
[----:B-1----:R-:W-:Y:S02]  /*0ef0*/  IMAD.MOV.U32 R6, RZ, RZ, R5 ;  /* 0x000000ffff067224 */ /* 0x002fe400078e0005 */
[----:B------:R0:W1:Y:S01]  /*0f00*/  SHFL.DOWN PT, R10, R5, 0x4, 0x1f ;  /* 0x08801f00050a7f89 */ /* 0x00006200000e0000 */
[----:B--2---:R-:W-:Y:S02]  /*0f10*/  IMAD.MOV.U32 R7, RZ, RZ, R8 ;  /* 0x000000ffff077224 */ /* 0x004fe400078e0008 */
[----:B------:R-:W-:Y:S01]  /*0f20*/  IMAD.MOV.U32 R3, RZ, RZ, R4 ;  /* 0x000000ffff037224 */ /* 0x000fe200078e0004 */
[----:B------:R0:W2:Y:S01]  /*0f30*/  SHFL.DOWN PT, R11, R8, 0x4, 0x1f ;  /* 0x08801f00080b7f89 */ /* 0x0000a200000e0000 */
[----:B------:R-:W-:Y:S05]  /*0f40*/  @P3 BRA `(.L_x_1682) ;  /* 0x0000000000403947 */ /* 0x000fea0003800000 */
[----:B----4-:R-:W-:Y:S01]  /*0f50*/  ISETP.GE.AND P0, PT, R4, R9, PT ;  /* 0x000000090400720c */ /* 0x010fe20003f06270 */
[----:B-1----:R-:W-:Y:S02]  /*0f60*/  IMAD.MOV.U32 R6, RZ, RZ, R10 ;  /* 0x000000ffff067224 */ /* 0x002fe400078e000a */
        /* <DEDUP_REMOVED lines=14> */
.L_x_1682:
[----:B------:R-:W-:Y:S05]  /*1050*/  BSYNC.RECONVERGENT B1 ;  /* 0x0000000000017941 */ /* 0x000fea0003800200 */
.L_x_1681:
[----:B0-----:R0:W0:Y:S01]  /*1060*/  SHFL.DOWN PT, R8, R3, 0x8, 0x1f ;  /* 0x09001f0003087f89 */ /* 0x00102200000e0000 */
[----:B------:R-:W-:Y:S01]  /*1070*/  BSSY.RECONVERGENT B1, `(.L_x_1683) ;  /* 0x0000017000017945 */ /* 0x000fe20003800200 */
[----:B------:R-:W-:Y:S02]  /*1080*/  IMAD.MOV.U32 R5, RZ, RZ, R6 ;  /* 0x000000ffff057224 */ /* 0x000fe400078e0006 */
[----:B--2---:R2:W0:Y:S01]  /*1090*/  SHFL.DOWN PT, R11, R6, 0x8, 0x1f ;  /* 0x09001f00060b7f89 */ /* 0x00442200000e0000 */
        /* <DEDUP_REMOVED lines=20> */
.L_x_1684:
[----:B------:R-:W-:Y:S05]  /*11e0*/  BSYNC.RECONVERGENT B1 ;  /* 0x0000000000017941 */ /* 0x000fea0003800200 */
.L_x_1683:
[----:B0-----:R0:W4:Y:S01]  /*11f0*/  SHFL.DOWN PT, R3, R4, 0x10, 0x1f ;  /* 0x0a001f0004037f89 */ /* 0x00112200000e0000 */
[----:B------:R-:W-:Y:S01]  /*1200*/  BSSY.RECONVERGENT B1, `(.L_x_1685) ;  /* 0x0000017000017945 */ /* 0x000fe20003800200 */
[----:B--2---:R-:W-:Y:S02]  /*1210*/  IMAD.MOV.U32 R7, RZ, RZ, R5 ;  /* 0x000000ffff077224 */ /* 0x004fe400078e0005 */
[----:B-1----:R0:W1:Y:S01]  /*1220*/  SHFL.DOWN PT, R10, R5, 0x10, 0x1f ;  /* 0x0a001f00050a7f89 */ /* 0x00206200000e0000 */
[----:B------:R-:W-:Y:S02]  /*1230*/  IMAD.MOV.U32 R8, RZ, RZ, R9 ;  /* 0x000000ffff087224 */ /* 0x000fe400078e0009 */
[----:B------:R-:W-:Y:S01]  /*1240*/  IMAD.MOV.U32 R6, RZ, RZ, R4 ;  /* 0x000000ffff067224 */ /* 0x000fe200078e0004 */
[----:B---3--:R0:W2:Y:S01]  /*1250*/  SHFL.DOWN PT, R12, R9, 0x10, 0x1f ;  /* 0x0a001f00090c7f89 */ /* 0x0080a200000e0000 */
        /* <DEDUP_REMOVED lines=17> */
.L_x_1686:
[----:B------:R-:W-:Y:S05]  /*1370*/  BSYNC.RECONVERGENT B1 ;  /* 0x0000000000017941 */ /* 0x000fea0003800200 */
.L_x_1685:
[----:B------:R-:W-:Y:S04]  /*1380*/  BSSY.RECONVERGENT B1, `(.L_x_1687) ;  /* 0x000000c000017945 */ /* 0x000fe80003800200 */
[----:B------:R-:W-:Y:S05]  /*1390*/  @P2 BRA `(.L_x_1688) ;  /* 0x0000000000282947 */ /* 0x000fea0003800000 */
[----:B0-----:R-:W0:Y:S01]  /*13a0*/  S2R R5, SR_CgaCtaId ;  /* 0x0000000000057919 */ /* 0x001e220000008800 */
[----:B------:R-:W-:Y:S02]  /*13b0*/  MOV R4, 0x400 ;  /* 0x0000040000047802 */ /* 0x000fe40000000f00 */
[----:B----4-:R-:W-:-:S04]  /*13c0*/  SHF.R.U32.HI R3, RZ, 0x1, R2 ;  /* 0x00000001ff037819 */ /* 0x010fc80000011602 */
[----:B------:R-:W-:Y:S02]  /*13d0*/  LOP3.LUT R3, R3, 0x1f0, RZ, 0xc0, !PT ;  /* 0x000001f003037812 */ /* 0x000fe400078ec0ff */
[----:B0-----:R-:W-:Y:S01]  /*13e0*/  LEA R4, R5, R4, 0x18 ;  /* 0x0000000405047211 */ /* 0x001fe200078ec0ff */
[----:B------:R-:W-:-:S04]  /*13f0*/  IMAD.MOV.U32 R5, RZ, RZ, R8 ;  /* 0x000000ffff057224 */ /* 0x000fc800078e0008 */
[----:B------:R-:W-:Y:S02]  /*1400*/  IMAD.IADD R3, R3, 0x1, R4 ;  /* 0x0000000103037824 */ /* 0x000fe400078e0204 */
[----:B------:R-:W-:-:S03]  /*1410*/  IMAD.MOV.U32 R4, RZ, RZ, R7 ;  /* 0x000000ffff047224 */ /* 0x000fc600078e0007 */
[----:B------:R3:W-:Y:S04]  /*1420*/  STS [R3+0x8], R6 ;  /* 0x0000080603007388 */ /* 0x0007e80000000800 */
[----:B------:R3:W-:Y:S02]  /*1430*/  STS.64 [R3+0x10], R4 ;  /* 0x0000100403007388 */ /* 0x0007e40000000a00 */
.L_x_1688:
[----:B------:R-:W-:Y:S05]  /*1440*/  BSYNC.RECONVERGENT B1 ;  /* 0x0000000000017941 */ /* 0x000fea0003800200 */
.L_x_1687:
[----:B------:R-:W-:Y:S01]  /*1450*/  BAR.SYNC.DEFER_BLOCKING 0x0 ;  /* 0x0000000000007b1d */ /* 0x000fe20000010000 */
[----:B------:R-:W-:-:S13]  /*1460*/  ISETP.NE.AND P2, PT, R2, RZ, PT ;  /* 0x000000ff0200720c */ /* 0x000fda0003f45270 */
[----:B------:R-:W-:Y:S05]  /*1470*/  @P2 BRA `(.L_x_1689) ;  /* 0x0000004400042947 */ /* 0x000fea0003800000 */
[----:B---34-:R-:W3:Y:S01]  /*1480*/  S2R R3, SR_CgaCtaId ;  /* 0x0000000000037919 */ /* 0x018ee20000008800 */
[----:B------:R-:W-:Y:S01]  /*1490*/  MOV R2, 0x400 ;  /* 0x0000040000027802 */ /* 0x000fe20000000f00 */
[----:B------:R-:W-:Y:S03]  /*14a0*/  BSSY.RECONVERGENT B1, `(.L_x_1690) ;  /* 0x0000016000017945 */ /* 0x000fe60003800200 */
[----:B---3--:R-:W-:-:S05]  /*14b0*/  LEA R26, R3, R2, 0x18 ;  /* 0x00000002031a7211 */ /* 0x008fca00078ec0ff */
[----:B0-----:R-:W0:Y:S04]  /*14c0*/  LDS R5, [R26+0x18] ;  /* 0x000018001a057984 */ /* 0x001e280000000800 */
        /* <DEDUP_REMOVED lines=19> */
.L_x_1691:
[----:B------:R-:W-:Y:S05]  /*1600*/  BSYNC.RECONVERGENT B1 ;  /* 0x0000000000017941 */ /* 0x000fea0003800200 */
.L_x_1690:
[----:B------:R-:W0:Y:S01]  /*1610*/  LDS.64 R6, [R26+0x30] ;  /* 0x000030001a067984 */ /* 0x000e220000000a00 */
[----:B------:R-:W-:Y:S01]  /*1620*/  ISETP.GE.AND P0, PT, R21, R22, PT ;  /* 0x000000161500720c */ /* 0x000fe20003f06270 */
[----:B------:R-:W-:Y:S01]  /*1630*/  BSSY.RECONVERGENT B1, `(.L_x_1692) ;  /* 0x0000019000017945 */ /* 0x000fe20003800200 */
[----:B------:R-:W-:Y:S01]  /*1640*/  IMAD.MOV.U32 R23, RZ, RZ, R22 ;  /* 0x000000ffff177224 */ /* 0x000fe200078e0016 */
[----:B------:R1:W3:Y:S04]  /*1650*/  LDS R20, [R26+0x48] ;  /* 0x000048001a147984 */ /* 0x0002e80000000800 */
[----:B------:R1:W4:Y:S04]  /*1660*/  LDS R19, [R26+0x58] ;  /* 0x000058001a137984 */ /* 0x0003280000000800 */
[----:B------:R1:W1:Y:S04]  /*1670*/  LDS R18, [R26+0x68] ;  /* 0x000068001a127984 */ /* 0x0002680000000800 */
[----:B------:R0:W1:Y:S04]  /*1680*/  LDS R17, [R26+0x78] ;  /* 0x000078001a117984 */ /* 0x0000680000000800 */
[----:B------:R0:W1:Y:S04]  /*1690*/  LDS.64 R8, [R26+0x40] ;  /* 0x000040001a087984 */ /* 0x0000680000000a00 */
[----:B------:R0:W1:Y:S04]  /*16a0*/  LDS.64 R10, [R26+0x50] ;  /* 0x000050001a0a7984 */ /* 0x0000680000000a00 */
[----:B--2---:R2:W1:Y:S04]  /*16b0*/  LDS.64 R12, [R26+0x60] ;  /* 0x000060001a0c7984 */ /* 0x0044680000000a00 */
        /* <DEDUP_REMOVED lines=16> */
.L_x_1693:
[----:B------:R-:W-:Y:S05]  /*17c0*/  BSYNC.RECONVERGENT B1 ;  /* 0x0000000000017941 */ /* 0x000fea0003800200 */
.L_x_1692:
        /* <DEDUP_REMOVED lines=17> */
.L_x_1695:
[----:B------:R-:W-:Y:S05]  /*18e0*/  BSYNC.RECONVERGENT B1 ;  /* 0x0000000000017941 */ /* 0x000fea0003800200 */
.L_x_1694:
[----:B---3--:R-:W-:Y:S01]  /*18f0*/  ISETP.GE.AND P0, PT, R3, R20, PT ;  /* 0x000000140300720c */ /* 0x008fe20003f06270 */
        /* <DEDUP_REMOVED lines=16> */
.L_x_1697:
[----:B------:R-:W-:Y:S05]  /*1a00*/  BSYNC.RECONVERGENT B1 ;  /* 0x0000000000017941 */ /* 0x000fea0003800200 */
.L_x_1696:
        /* <DEDUP_REMOVED lines=17> */
.L_x_1699:
[----:B------:R-:W-:Y:S05]  /*1b20*/  BSYNC.RECONVERGENT B1 ;  /* 0x0000000000017941 */ /* 0x000fea0003800200 */
.L_x_1698:
        /* <DEDUP_REMOVED lines=17> */
.L_x_1701:
[----:B------:R-:W-:Y:S05]  /*1c40*/  BSYNC.RECONVERGENT B1 ;  /* 0x0000000000017941 */ /* 0x000fea0003800200 */
.L_x_1700:
        /* <DEDUP_REMOVED lines=18> */
.L_x_1676:
[----:B------:R-:W1:Y:S01]  /*1d70*/  S2R R14, SR_LANEID ;  /* 0x00000000000e7919 */ /* 0x000e620000000000 */
[----:B------:R-:W-:Y:S01]  /*1d80*/  LOP3.LUT R4, R2, 0x3e0, RZ, 0xc0, !PT ;  /* 0x000003e002047812 */ /* 0x000fe200078ec0ff */
[----:B------:R-:W-:Y:S01]  /*1d90*/  BSSY.RECONVERGENT B1, `(.L_x_1702) ;  /* 0x0000027000017945 */ /* 0x000fe20003800200 */
[----:B------:R-:W-:-:S03]  /*1da0*/  IMAD.MOV.U32 R16, RZ, RZ, R8 ;  /* 0x000000ffff107224 */ /* 0x000fc600078e0008 */
[----:B------:R-:W-:Y:S01]  /*1db0*/  VIADD R10, R4, 0x20 ;  /* 0x00000020040a7836 */ /* 0x000fe20000000000 */
[----:B------:R-:W-:-:S04]  /*1dc0*/  LOP3.LUT R4, RZ, R4, RZ, 0x33, !PT ;  /* 0x00000004ff047212 */ /* 0x000fc800078e33ff */
[----:B------:R-:W-:Y:S01]  /*1dd0*/  ISETP.GT.AND P0, PT, R10, R3, PT ;  /* 0x000000030a00720c */ /* 0x000fe20003f04270 */
[----:B------:R-:W-:-:S05]  /*1de0*/  IMAD.IADD R4, R3, 0x1, R4 ;  /* 0x0000000103047824 */ /* 0x000fca00078e0204 */
[----:B------:R-:W-:-:S05]  /*1df0*/  SEL R5, R4, 0x1f, P0 ;  /* 0x0000001f04057807 */ /* 0x000fca0000000000 */
[----:B------:R2:W3:Y:S04]  /*1e00*/  SHFL.DOWN PT, R9, R6, 0x1, R5 ;  /* 0x0820000006097989 */ /* 0x0004e800000e0005 */
[----:B------:R2:W4:Y:S01]  /*1e10*/  SHFL.DOWN PT, R11, R8, 0x1, R5 ;  /* 0x08200000080b7989 */ /* 0x00052200000e0005 */
[CC--:B-1----:R-:W-:Y:S01]  /*1e20*/  ISETP.GE.AND P0, PT, R14.reuse, R5.reuse, PT ;  /* 0x000000050e00720c */ /* 0x0c2fe20003f06270 */
[C---:B------:R-:W-:Y:S01]  /*1e30*/  VIADD R10, R14.reuse, 0x4 ;  /* 0x000000040e0a7836 */ /* 0x040fe20000000000 */
[C---:B------:R-:W-:Y:S01]  /*1e40*/  ISETP.NE.AND P2, PT, R14.reuse, RZ, PT ;  /* 0x000000ff0e00720c */ /* 0x040fe20003f45270 */
[C---:B------:R-:W-:Y:S02]  /*1e50*/  VIADD R4, R14.reuse, 0x2 ;  /* 0x000000020e047836 */ /* 0x040fe40000000000 */
[----:B0-----:R-:W-:Y:S01]  /*1e60*/  VIADD R12, R14, 0x8 ;  /* 0x000000080e0c7836 */ /* 0x001fe20000000000 */
[-C--:B------:R-:W-:Y:S01]  /*1e70*/  ISETP.GT.AND P5, PT, R10, R5.reuse, PT ;  /* 0x000000050a00720c */ /* 0x080fe20003fa4270 */
[----:B------:R-:W-:Y:S01]  /*1e80*/  VIADD R14, R14, 0x10 ;  /* 0x000000100e0e7836 */ /* 0x000fe20000000000 */
[----:B-----5:R2:W0:Y:S01]  /*1e90*/  SHFL.DOWN PT, R10, R7, 0x1, R5 ;  /* 0x08200000070a7989 */ /* 0x02042200000e0005 */
[-C--:B------:R-:W-:Y:S01]  /*1ea0*/  ISETP.GT.AND P1, PT, R4, R5.reuse, PT ;  /* 0x000000050400720c */ /* 0x080fe20003f24270 */
[----:B------:R-:W-:Y:S01]  /*1eb0*/  IMAD.MOV.U32 R4, RZ, RZ, R7 ;  /* 0x000000ffff047224 */ /* 0x000fe200078e0007 */
[----:B------:R-:W-:-:S02]  /*1ec0*/  ISETP.GT.AND P4, PT, R12, R5, PT ;  /* 0x000000050c00720c */ /* 0x000fc40003f84270 */
[----:B------:R-:W-:Y:S01]  /*1ed0*/  ISETP.GT.AND P3, PT, R14, R5, PT ;  /* 0x000000050e00720c */ /* 0x000fe20003f64270 */
[----:B------:R-:W-:Y:S01]  /*1ee0*/  IMAD.MOV.U32 R14, RZ, RZ, R6 ;  /* 0x000000ffff0e7224 */ /* 0x000fe200078e0006 */
[----:B---3--:R-:W-:Y:S11]  /*1ef0*/  @P0 BRA `(.L_x_1703) ;  /* 0x0000000000400947 */ /* 0x008ff60003800000 */
[----:B0-----:R-:W-:Y:S01]  /*1f00*/  ISETP.GE.AND P0, PT, R7, R10, PT ;  /* 0x0000000a0700720c */ /* 0x001fe20003f06270 */
[----:B------:R-:W-:Y:S02]  /*1f10*/  IMAD.MOV.U32 R4, RZ, RZ, R10 ;  /* 0x000000ffff047224 */ /* 0x000fe400078e000a */
[----:B------:R-:W-:Y:S02]  /*1f20*/  IMAD.MOV.U32 R14, RZ, RZ, R9 ;  /* 0x000000ffff0e7224 */ /* 0x000fe400078e0009 */
[----:B----4-:R-:W-:-:S08]  /*1f30*/  IMAD.MOV.U32 R16, RZ, RZ, R11 ;  /* 0x000000ffff107224 */ /* 0x010fd000078e000b */
        /* <DEDUP_REMOVED lines=12> */
.L_x_1703:
[----:B------:R-:W-:Y:S05]  /*2000*/  BSYNC.RECONVERGENT B1 ;  /* 0x0000000000017941 */ /* 0x000fea0003800200 */
.L_x_1702:
[----:B--2---:R1:W2:Y:S01]  /*2010*/  SHFL.DOWN PT, R7, R4, 0x2, R5 ;  /* 0x0840000004077989 */ /* 0x0042a200000e0005 */
[----:B------:R-:W-:Y:S01]  /*2020*/  BSSY.RECONVERGENT B1, `(.L_x_1704) ;  /* 0x0000017000017945 */ /* 0x000fe20003800200 */
[----:B------:R-:W-:Y:S02]  /*2030*/  IMAD.MOV.U32 R6, RZ, RZ, R4 ;  /* 0x000000ffff067224 */ /* 0x000fe400078e0004 */
[----:B------:R1:W3:Y:S01]  /*2040*/  SHFL.DOWN PT, R9, R14, 0x2, R5 ;  /* 0x084000000e097989 */ /* 0x0002e200000e0005 */
[----:B0-----:R-:W-:Y:S02]  /*2050*/  IMAD.MOV.U32 R10, RZ, RZ, R14 ;  /* 0x000000ffff0a7224 */ /* 0x001fe400078e000e */
[----:B------:R-:W-:Y:S01]  /*2060*/  IMAD.MOV.U32 R12, RZ, RZ, R16 ;  /* 0x000000ffff0c7224 */ /* 0x000fe200078e0010 */
[----:B----4-:R1:W0:Y:S01]  /*2070*/  SHFL.DOWN PT, R11, R16, 0x2, R5 ;  /* 0x08400000100b7989 */ /* 0x01022200000e0005 */
[----:B------:R-:W-:Y:S05]  /*2080*/  @P1 BRA `(.L_x_1705) ;  /* 0x0000000000401947 */ /* 0x000fea0003800000 */
[----:B--2---:R-:W-:Y:S01]  /*2090*/  ISETP.GE.AND P0, PT, R4, R7, PT ;  /* 0x000000070400720c */ /* 0x004fe20003f06270 */
[----:B------:R-:W-:Y:S02]  /*20a0*/  IMAD.MOV.U32 R6, RZ, RZ, R7 ;  /* 0x000000ffff067224 */ /* 0x000fe400078e0007 */
[----:B---3--:R-:W-:Y:S02]  /*20b0*/  IMAD.MOV.U32 R10, RZ, RZ, R9 ;  /* 0x000000ffff0a7224 */ /* 0x008fe400078e0009 */
        /* <DEDUP_REMOVED lines=13> */
.L_x_1705:
[----:B------:R-:W-:Y:S05]  /*2190*/  BSYNC.RECONVERGENT B1 ;  /* 0x0000000000017941 */ /* 0x000fea0003800200 */
.L_x_1704:
[----:B--2---:R2:W4:Y:S01]  /*21a0*/  SHFL.DOWN PT, R7, R6, 0x4, R5 ;  /* 0x0880000006077989 */ /* 0x00452200000e0005 */
[----:B------:R-:W-:Y:S01]  /*21b0*/  BSSY.RECONVERGENT B1, `(.L_x_1706) ;  /* 0x0000017000017945 */ /* 0x000fe20003800200 */
[----:B-1----:R-:W-:Y:S02]  /*21c0*/  IMAD.MOV.U32 R4, RZ, RZ, R6 ;  /* 0x000000ffff047224 */ /* 0x002fe400078e0006 */
[----:B---3--:R2:W1:Y:S01]  /*21d0*/  SHFL.DOWN PT, R9, R10, 0x4, R5 ;  /* 0x088000000a097989 */ /* 0x00846200000e0005 */
        /* <DEDUP_REMOVED lines=20> */
.L_x_1707:
[----:B------:R-:W-:Y:S05]  /*2320*/  BSYNC.RECONVERGENT B1 ;  /* 0x0000000000017941 */ /* 0x000fea0003800200 */
.L_x_1706:
        /* <DEDUP_REMOVED lines=24> */
.L_x_1709:
[----:B------:R-:W-:Y:S05]  /*24b0*/  BSYNC.RECONVERGENT B1 ;  /* 0x0000000000017941 */ /* 0x000fea0003800200 */
.L_x_1708:
[----:B-1----:R1:W2:Y:S01]  /*24c0*/  SHFL.DOWN PT, R9, R10, 0x10, R5 ;  /* 0x0a0000000a097989 */ /* 0x0022a200000e0005 */
[----:B------:R-:W-:Y:S01]  /*24d0*/  BSSY.RECONVERGENT B1, `(.L_x_1710) ;  /* 0x0000017000017945 */ /* 0x000fe20003800200 */
[----:B------:R-:W-:Y:S02]  /*24e0*/  IMAD.MOV.U32 R6, RZ, RZ, R10 ;  /* 0x000000ffff067224 */ /* 0x000fe400078e000a */
[----:B0-----:R1:W0:Y:S01]  /*24f0*/  SHFL.DOWN PT, R11, R12, 0x10, R5 ;  /* 0x0a0000000c0b7989 */ /* 0x00122200000e0005 */
[----:B----4-:R-:W-:Y:S02]  /*2500*/  IMAD.MOV.U32 R7, RZ, RZ, R12 ;  /* 0x000000ffff077224 */ /* 0x010fe400078e000c */
[----:B---3--:R-:W-:Y:S01]  /*2510*/  IMAD.MOV.U32 R8, RZ, RZ, R14 ;  /* 0x000000ffff087224 */ /* 0x008fe200078e000e */
[----:B------:R1:W3:Y:S01]  /*2520*/  SHFL.DOWN PT, R13, R14, 0x10, R5 ;  /* 0x0a0000000e0d7989 */ /* 0x0002e200000e0005 */
[----:B------:R-:W-:Y:S05]  /*2530*/  @P3 BRA `(.L_x_1711) ;  /* 0x0000000000403947 */ /* 0x000fea0003800000 */
        /* <DEDUP_REMOVED lines=16> */
.L_x_1711:
[----:B------:R-:W-:Y:S05]  /*2640*/  BSYNC.RECONVERGENT B1 ;  /* 0x0000000000017941 */ /* 0x000fea0003800200 */
.L_x_1710:
[----:B------:R-:W-:Y:S04]  /*2650*/  BSSY.RECONVERGENT B1, `(.L_x_1712) ;  /* 0x000000c000017945 */ /* 0x000fe80003800200 */
[----:B------:R-:W-:Y:S05]  /*2660*/  @P2 BRA `(.L_x_1713) ;  /* 0x0000000000282947 */ /* 0x000fea0003800000 */
[----:B-1----:R-:W1:Y:S01]  /*2670*/  S2R R10, SR_CgaCtaId ;  /* 0x00000000000a7919 */ /* 0x002e620000008800 */
[----:B------:R-:W-:Y:S02]  /*2680*/  MOV R5, 0x400 ;  /* 0x0000040000057802 */ /* 0x000fe40000000f00 */
[----:B------:R-:W-:-:S04]  /*2690*/  SHF.R.U32.HI R4, RZ, 0x1, R2 ;  /* 0x00000001ff047819 */ /* 0x000fc80000011602 */
[----:B------:R-:W-:Y:S02]  /*26a0*/  LOP3.LUT R4, R4, 0x1f0, RZ, 0xc0, !PT ;  /* 0x000001f004047812 */ /* 0x000fe400078ec0ff */
[----:B-1----:R-:W-:-:S05]  /*26b0*/  LEA R5, R10, R5, 0x18 ;  /* 0x000000050a057211 */ /* 0x002fca00078ec0ff */
[----:B--2---:R-:W-:Y:S02]  /*26c0*/  IMAD.IADD R9, R4, 0x1, R5 ;  /* 0x0000000104097824 */ /* 0x004fe400078e0205 */
[----:B------:R-:W-:Y:S02]  /*26d0*/  IMAD.MOV.U32 R4, RZ, RZ, R7 ;  /* 0x000000ffff047224 */ /* 0x000fe400078e0007 */
[----:B------:R-:W-:Y:S01]  /*26e0*/  IMAD.MOV.U32 R5, RZ, RZ, R8 ;  /* 0x000000ffff057224 */ /* 0x000fe200078e0008 */
[----:B------:R4:W-:Y:S04]  /*26f0*/  STS [R9+0x8], R6 ;  /* 0x0000080609007388 */ /* 0x0009e80000000800 */
[----:B------:R4:W-:Y:S02]  /*2700*/  STS.64 [R9+0x10], R4 ;  /* 0x0000100409007388 */ /* 0x0009e40000000a00 */
.L_x_1713:
[----:B------:R-:W-:Y:S05]  /*2710*/  BSYNC.RECONVERGENT B1 ;  /* 0x0000000000017941 */ /* 0x000fea0003800200 */
.L_x_1712:
        /* <DEDUP_REMOVED lines=8> */
[----:B-1----:R-:W-:Y:S01]  /*27a0*/  IMAD.MOV.U32 R10, RZ, RZ, R8 ;  /* 0x000000ffff0a7224 */ /* 0x002fe200078e0008 */
[----:B------:R-:W-:-:S07]  /*27b0*/  ISETP.GE.AND P3, PT, R3, 0x81, PT ;  /* 0x000000810300780c */ /* 0x000fce0003f66270 */
[----:B------:R-:W-:Y:S06]  /*27c0*/  @!P0 BRA `(.L_x_1714) ;  /* 0x00000000005c8947 */ /* 0x000fec0003800000 */
[----:B------:R-:W0:Y:S01]  /*27d0*/  S2UR UR5, SR_CgaCtaId ;  /* 0x00000000000579c3 */ /* 0x000e220000008800 */
[----:B------:R-:W-:Y:S01]  /*27e0*/  UMOV UR4, 0x400 ;  /* 0x0000040000047882 */ /* 0x000fe20000000000 */
[----:B------:R-:W-:Y:S01]  /*27f0*/  BSSY.RECONVERGENT B1, `(.L_x_1714) ;  /* 0x0000014000017945 */ /* 0x000fe20003800200 */
[----:B0-----:R-:W-:-:S09]  /*2800*/  ULEA UR4, UR5, UR4, 0x18 ;  /* 0x0000000405047291 */ /* 0x001fd2000f8ec0ff */
[----:B----4-:R-:W0:Y:S04]  /*2810*/  LDS R5, [UR4+0x18] ;  /* 0x00001804ff057984 */ /* 0x010e280008000800 */
[----:B---3--:R-:W1:Y:S01]  /*2820*/  LDS.64 R12, [UR4+0x20] ;  /* 0x00002004ff0c7984 */ /* 0x008e620008000a00 */
        /* <DEDUP_REMOVED lines=16> */
.L_x_1715:
[----:B------:R-:W-:Y:S05]  /*2930*/  BSYNC.RECONVERGENT B1 ;  /* 0x0000000000017941 */ /* 0x000fea0003800200 */
.L_x_1714:
[----:B----4-:R-:W-:Y:S02]  /*2940*/  IMAD.MOV.U32 R4, RZ, RZ, R2 ;  /* 0x000000ffff047224 */ /* 0x010fe400078e0002 */
[----:B--2---:R-:W-:Y:S02]  /*2950*/  IMAD.MOV.U32 R9, RZ, RZ, R11 ;  /* 0x000000ffff097224 */ /* 0x004fe400078e000b */
[----:B------:R-:W-:Y:S01]  /*2960*/  IMAD.MOV.U32 R8, RZ, RZ, R10 ;  /* 0x000000ffff087224 */ /* 0x000fe200078e000a */
[----:B------:R-:W-:Y:S06]  /*2970*/  @!P5 BRA `(.L_x_1716) ;  /* 0x00000000005cd947 */ /* 0x000fec0003800000 */
[----:B------:R-:W0:Y:S01]  /*2980*/  S2UR UR5, SR_CgaCtaId ;  /* 0x00000000000579c3 */ /* 0x000e220000008800 */
[----:B------:R-:W-:Y:S01]  /*2990*/  UMOV UR4, 0x400 ;  /* 0x0000040000047882 */ /* 0x000fe20000000000 */
[----:B------:R-:W-:Y:S01]  /*29a0*/  BSSY.RECONVERGENT B1, `(.L_x_1716) ;  /* 0x0000014000017945 */ /* 0x000fe20003800200 */
[----:B0-----:R-:W-:-:S09]  /*29b0*/  ULEA UR4, UR5, UR4, 0x18 ;  /* 0x0000000405047291 */ /* 0x001fd2000f8ec0ff */
[----:B------:R-:W0:Y:S04]  /*29c0*/  LDS R5, [UR4+0x28] ;  /* 0x00002804ff057984 */ /* 0x000e280008000800 */
[----:B------:R-:W1:Y:S01]  /*29d0*/  LDS.64 R6, [UR4+0x30] ;  /* 0x00003004ff067984 */ /* 0x000e620008000a00 */
        /* <DEDUP_REMOVED lines=16> */
.L_x_1717:
[----:B------:R-:W-:Y:S05]  /*2ae0*/  BSYNC.RECONVERGENT B1 ;  /* 0x0000000000017941 */ /* 0x000fea0003800200 */
.L_x_1716:
        /* <DEDUP_REMOVED lines=29> */
.L_x_1719:
[----:B------:R-:W-:Y:S05]  /*2cc0*/  BSYNC.RECONVERGENT B1 ;  /* 0x0000000000017941 */ /* 0x000fea0003800200 */
.L_x_1718:
        /* <DEDUP_REMOVED lines=26> */
.L_x_1721:
[----:B------:R-:W-:Y:S05]  /*2e70*/  BSYNC.RECONVERGENT B1 ;  /* 0x0000000000017941 */ /* 0x000fea0003800200 */
.L_x_1720:
        /* <DEDUP_REMOVED lines=26> */
.L_x_1723:
[----:B------:R-:W-:Y:S05]  /*3020*/  BSYNC.RECONVERGENT B1 ;  /* 0x0000000000017941 */ /* 0x000fea0003800200 */
.L_x_1722:
        /* <DEDUP_REMOVED lines=26> */
.L_x_1725:
[----:B------:R-:W-:Y:S05]  /*31d0*/  BSYNC.RECONVERGENT B1 ;  /* 0x0000000000017941 */ /* 0x000fea0003800200 */
.L_x_1724:
        /* <DEDUP_REMOVED lines=27> */
.L_x_1657:
        /* <DEDUP_REMOVED lines=11> */
[----:B------:R0:W5:Y:S02]  /*3440*/  LDG.E R3, desc[UR10][R6.64+0x1000] ;  /* 0x0010000a06037981 */ /* 0x000164000c1e1900 */
[----:B0-----:R-:W-:-:S02]  /*3450*/  LOP3.LUT R6, R2, 0x400, RZ, 0xfc, !PT ;  /* 0x0000040002067812 */ /* 0x001fc400078efcff */
[CC--:B--2---:R-:W-:Y:S02]  /*3460*/  VIMNMX R13, PT, PT, R8.reuse, R9.reuse, !PT ;  /* 0x00000009080d7248 */ /* 0x0c4fe40007fe0100 */
[----:B------:R-:W-:Y:S01]  /*3470*/  ISETP.GE.AND P0, PT, R8, R9, PT ;  /* 0x000000090800720c */ /* 0x000fe20003f06270 */
[----:B------:R-:W-:Y:S01]  /*3480*/  VIADD R9, R2, 0x200 ;  /* 0x0000020002097836 */ /* 0x000fe20000000000 */
[----:B---3--:R-:W-:Y:S02]  /*3490*/  VIMNMX R12, PT, PT, R10, R13, !PT ;  /* 0x0000000d0a0c7248 */ /* 0x008fe40007fe0100 */
[----:B------:R-:W-:Y:S02]  /*34a0*/  ISETP.GE.AND P2, PT, R13, R10, PT ;  /* 0x0000000a0d00720c */ /* 0x000fe40003f46270 */
[----:B----4-:R-:W-:Y:S02]  /*34b0*/  ISETP.GE.AND P3, PT, R12, R11, PT ;  /* 0x0000000b0c00720c */ /* 0x010fe40003f66270 */
[----:B------:R-:W-:Y:S01]  /*34c0*/  VIMNMX R12, PT, PT, R11, R12, !PT ;  /* 0x0000000c0b0c7248 */ /* 0x000fe20007fe0100 */
[----:B------:R-:W-:-:S03]  /*34d0*/  VIADD R11, R2, 0x100 ;  /* 0x00000100020b7836 */ /* 0x000fc60000000000 */
[----:B-----5:R-:W-:-:S05]  /*34e0*/  ISETP.GE.AND P1, PT, R12, R3, PT ;  /* 0x000000030c00720c */ /* 0x020fca0003f26270 */
[----:B------:R-:W-:Y:S02]  /*34f0*/  @P2 SEL R9, R11, R2, !P0 ;  /* 0x000000020b092207 */ /* 0x000fe40004000000 */
[----:B------:R-:W-:Y:S01]  /*3500*/  IADD3 R8, P2, PT, R5, UR14, RZ ;  /* 0x0000000e05087c10 */ /* 0x000fe2000ff5e0ff */
[----:B------:R-:W-:-:S03]  /*3510*/  @!P3 VIADD R9, R2, 0x300 ;  /* 0x000003000209b836 */ /* 0x000fc60000000000 */
[----:B------:R-:W-:Y:S02]  /*3520*/  IADD3.X R7, PT, PT, R14, UR15, RZ, P2, !PT ;  /* 0x0000000f0e077c10 */ /* 0x000fe400097fe4ff */
[----:B------:R-:W-:Y:S02]  /*3530*/  ISETP.LE.AND P2, PT, R4, UR6, PT ;  /* 0x0000000604007c0c */ /* 0x000fe4000bf43270 */
[C---:B------:R-:W-:Y:S02]  /*3540*/  @P1 ISETP.GE.U32.AND P0, PT, R9.reuse, R6, PT ;  /* 0x000000060900120c */ /* 0x040fe40003f06070 */
[-C--:B------:R-:W-:Y:S02]  /*3550*/  IADD3 R5, P3, PT, R6, R8.reuse, RZ ;  /* 0x0000000806057210 */ /* 0x080fe40007f7e0ff */
[----:B------:R-:W-:Y:S02]  /*3560*/  @P1 IADD3 R8, P4, PT, R9, R8, RZ ;  /* 0x0000000809081210 */ /* 0x000fe40007f9e0ff */
[----:B------:R-:W-:Y:S01]  /*3570*/  @P1 ISETP.GE.U32.AND.EX P0, PT, RZ, RZ, PT, P0 ;  /* 0x000000ffff00120c */ /* 0x000fe20003f06100 */
[----:B------:R-:W-:-:S02]  /*3580*/  IMAD.X R6, RZ, RZ, R7, P3 ;  /* 0x000000ffff067224 */ /* 0x000fc400018e0607 */
        /* <DEDUP_REMOVED lines=24> */
.L_x_1728:
[----:B------:R-:W-:Y:S05]  /*3710*/  BSYNC.RECONVERGENT B1 ;  /* 0x0000000000017941 */ /* 0x000fea0003800200 */
.L_x_1727:
[----:B------:R-:W1:Y:S08]  /*3720*/  S2UR UR5, SR_CgaCtaId ;  /* 0x00000000000579c3 */ /* 0x000e700000008800 */
[----:B------:R-:W-:Y:S06]  /*3730*/  BAR.SYNC.DEFER_BLOCKING 0x0 ;  /* 0x0000000000007b1d */ /* 0x000fec0000010000 */
[----:B------:R-:W-:-:S02]  /*3740*/  UMOV UR4, 0x400 ;  /* 0x0000040000047882 */ /* 0x000fc40000000000 */
[----:B-1----:R-:W-:-:S06]  /*3750*/  ULEA UR4, UR5, UR4, 0x18 ;  /* 0x0000000405047291 */ /* 0x002fcc000f8ec0ff */
[----:B0-----:R-:W-:-:S05]  /*3760*/  IMAD.U32 R7, RZ, RZ, UR4 ;  /* 0x00000004ff077e24 */ /* 0x001fca000f8e00ff */
[----:B------:R-:W0:Y:S02]  /*3770*/  LDS R11, [R7+0x98] ;  /* 0x00009800070b7984 */ /* 0x000e240000000800 */
[----:B0-----:R-:W-:-:S05]  /*3780*/  VIADD R13, R11, 0x500 ;  /* 0x000005000b0d7836 */ /* 0x001fca0000000000 */
[----:B------:R-:W-:-:S13]  /*3790*/  ISETP.GT.AND P0, PT, R13, R4, PT ;  /* 0x000000040d00720c */ /* 0x000fda0003f04270 */
[----:B------:R-:W-:Y:S05]  /*37a0*/  @P0 BRA `(.L_x_1729) ;  /* 0x00000004004c0947 */ /* 0x000fea0003800000 */
[----:B------:R-:W-:Y:S01]  /*37b0*/  BSSY.RECONVERGENT B1, `(.L_x_1729) ;  /* 0x0000052000017945 */ /* 0x000fe20003800200 */
[----:B------:R-:W-:Y:S01]  /*37c0*/  IMAD.MOV.U32 R12, RZ, RZ, R3 ;  /* 0x000000ffff0c7224 */ /* 0x000fe200078e0003 */
[----:B------:R-:W0:Y:S01]  /*37d0*/  LDCU UR7, c[0x0][0x398] ;  /* 0x00007300ff0777ac */ /* 0x000e220008000800 */
[----:B------:R-:W-:Y:S02]  /*37e0*/  IMAD.MOV.U32 R16, RZ, RZ, R5 ;  /* 0x000000ffff107224 */ /* 0x000fe400078e0005 */
[----:B------:R-:W-:Y:S01]  /*37f0*/  IMAD.MOV.U32 R23, RZ, RZ, R6 ;  /* 0x000000ffff177224 */ /* 0x000fe200078e0006 */
[----:B------:R-:W1:Y:S06]  /*3800*/  LDCU.128 UR12, c[0x0][0x380] ;  /* 0x00007000ff0c77ac */ /* 0x000e6c0008000c00 */
.L_x_1732:
[----:B------:R-:W-:-:S04]  /*3810*/  IADD3 R21, P0, PT, R2, R11, RZ ;  /* 0x0000000b02157210 */ /* 0x000fc80007f1e0ff */
[----:B------:R-:W-:Y:S02]  /*3820*/  LEA.HI.X.SX32 R20, R11, RZ, 0x1, P0 ;  /* 0x000000ff0b147211 */ /* 0x000fe400000f0eff */
[----:B-1----:R-:W-:-:S04]  /*3830*/  LEA R4, P0, R21, UR12, 0x2 ;  /* 0x0000000c15047c11 */ /* 0x002fc8000f8010ff */
[----:B------:R-:W-:-:S05]  /*3840*/  LEA.HI.X R5, R21, UR13, R20, 0x2, P0 ;  /* 0x0000000d15057c11 */ /* 0x000fca00080f1414 */
[----:B------:R-:W2:Y:S04]  /*3850*/  LDG.E R11, desc[UR10][R4.64] ;  /* 0x0000000a040b7981 */ /* 0x000ea8000c1e1900 */
[----:B------:R-:W3:Y:S04]  /*3860*/  LDG.E R14, desc[UR10][R4.64+0x400] ;  /* 0x0004000a040e7981 */ /* 0x000ee8000c1e1900 */
[----:B------:R-:W4:Y:S04]  /*3870*/  LDG.E R13, desc[UR10][R4.64+0x800] ;  /* 0x0008000a040d7981 */ /* 0x000f28000c1e1900 */
[----:B------:R-:W4:Y:S01]  /*3880*/  LDG.E R10, desc[UR10][R4.64+0xc00] ;  /* 0x000c000a040a7981 */ /* 0x000f22000c1e1900 */
[----:B------:R-:W-:-:S03]  /*3890*/  IADD3 R21, P0, PT, R21, UR14, RZ ;  /* 0x0000000e15157c10 */ /* 0x000fc6000ff1e0ff */
[----:B------:R1:W5:Y:S01]  /*38a0*/  LDG.E R3, desc[UR10][R4.64+0x1000] ;  /* 0x0010000a04037981 */ /* 0x000362000c1e1900 */
[----:B------:R-:W-:Y:S01]  /*38b0*/  IADD3.X R20, PT, PT, R20, UR15, RZ, P0, !PT ;  /* 0x0000000f14147c10 */ /* 0x000fe200087fe4ff */
[----:B------:R-:W-:Y:S01]  /*38c0*/  BSSY.RECONVERGENT B2, `(.L_x_1730) ;  /* 0x000002a000027945 */ /* 0x000fe20003800200 */
[----:B------:R-:W-:Y:S01]  /*38d0*/  BAR.SYNC.DEFER_BLOCKING 0x0 ;  /* 0x0000000000007b1d */ /* 0x000fe20000010000 */
[C---:B------:R-:W-:Y:S02]  /*38e0*/  IADD3 R18, P3, PT, R21.reuse, 0x100, RZ ;  /* 0x0000010015127810 */ /* 0x040fe40007f7e0ff */
[C---:B------:R-:W-:Y:S02]  /*38f0*/  IADD3 R17, P4, PT, R21.reuse, 0x200, RZ ;  /* 0x0000020015117810 */ /* 0x040fe40007f9e0ff */
[----:B-1----:R-:W-:Y:S01]  /*3900*/  IADD3 R5, P6, PT, R21, 0x400, RZ ;  /* 0x0000040015057810 */ /* 0x002fe20007fde0ff */
[----:B------:R-:W-:Y:S01]  /*3910*/  IMAD.X R19, RZ, RZ, R20, P3 ;  /* 0x000000ffff137224 */ /* 0x000fe200018e0614 */
[----:B------:R-:W-:-:S03]  /*3920*/  ISETP.NE.AND P3, PT, R2, RZ, PT ;  /* 0x000000ff0200720c */ /* 0x000fc60003f65270 */
        /* <DEDUP_REMOVED lines=9> */
[--C-:B------:R-:W-:Y:S02]  /*39c0*/  IMAD.X R16, RZ, RZ, R20.reuse, P4 ;  /* 0x000000ffff107224 */ /* 0x100fe400020e0614 */
[----:B------:R-:W-:Y:S01]  /*39d0*/  IMAD.X R15, RZ, RZ, R20, P5 ;  /* 0x000000ffff0f7224 */ /* 0x000fe200028e0614 */
[----:B------:R-:W-:-:S07]  /*39e0*/  @P2 SEL R20, R23, R20, P0 ;  /* 0x0000001417142207 */ /* 0x000fce0000000000 */
        /* <DEDUP_REMOVED lines=10> */
[----:B------:R-:W-:Y:S02]  /*3a90*/  @P2 SEL R13, R14, R13, P0 ;  /* 0x0000000d0e0d2207 */ /* 0x000fe40000000000 */
[----:B------:R-:W-:Y:S02]  /*3aa0*/  @P2 SEL R17, R18, R17, P0 ;  /* 0x0000001112112207 */ /* 0x000fe40000000000 */
[----:B------:R-:W-:Y:S02]  /*3ab0*/  ISETP.GE.AND P1, PT, R13, R10, PT ;  /* 0x0000000a0d00720c */ /* 0x000fe40003f26270 */
[----:B------:R-:W-:Y:S01]  /*3ac0*/  @P2 SEL R16, R19, R16, P0 ;  /* 0x0000001013102207 */ /* 0x000fe20000000000 */
[----:B------:R-:W-:Y:S10]  /*3ad0*/  @P3 BRA `(.L_x_1731) ;  /* 0x0000000000203947 */ /* 0x000ff40003800000 */
[----:B------:R-:W-:-:S05]  /*3ae0*/  IMAD.MOV.U32 R11, RZ, RZ, 0x500 ;  /* 0x00000500ff0b7424 */ /* 0x000fca00078e00ff */
[----:B------:R-:W2:Y:S01]  /*3af0*/  ATOMG.E.ADD.STRONG.GPU PT, R4, desc[UR10][R8.64], R11 ;  /* 0x8000000b080479a8 */ /* 0x000ea200081ef10a */
[----:B------:R-:W1:Y:S01]  /*3b00*/  S2UR UR5, SR_CgaCtaId ;  /* 0x00000000000579c3 */ /* 0x000e620000008800 */
[----:B------:R-:W-:Y:S02]  /*3b10*/  UMOV UR4, 0x400 ;  /* 0x0000040000047882 */ /* 0x000fe40000000000 */
[----:B-1----:R-:W-:-:S06]  /*3b20*/  ULEA UR4, UR5, UR4, 0x18 ;  /* 0x0000000405047291 */ /* 0x002fcc000f8ec0ff */
[----:B------:R-:W-:Y:S02]  /*3b30*/  IMAD.U32 R7, RZ, RZ, UR4 ;  /* 0x00000004ff077e24 */ /* 0x000fe4000f8e00ff */
[----:B--2---:R-:W-:-:S05]  /*3b40*/  VIADD R4, R4, UR6 ;  /* 0x0000000604047c36 */ /* 0x004fca0008000000 */
[----:B------:R1:W-:Y:S02]  /*3b50*/  STS [R7+0x98], R4 ;  /* 0x0000980407007388 */ /* 0x0003e40000000800 */
.L_x_1731:
[----:B0-----:R-:W-:Y:S05]  /*3b60*/  BSYNC.RECONVERGENT B2 ;  /* 0x0000000000027941 */ /* 0x001fea0003800200 */
.L_x_1730:
[----:B------:R-:W-:Y:S01]  /*3b70*/  BAR.SYNC.DEFER_BLOCKING 0x0 ;  /* 0x0000000000007b1d */ /* 0x000fe20000010000 */
[----:B------:R-:W-:Y:S01]  /*3b80*/  @P1 ISETP.GE.U32.AND P0, PT, R17, R12, PT ;  /* 0x0000000c1100120c */ /* 0x000fe20003f06070 */
[----:B-1----:R-:W-:-:S03]  /*3b90*/  IMAD.U32 R4, RZ, RZ, UR7 ;  /* 0x00000007ff047e24 */ /* 0x002fc6000f8e00ff */
[----:B------:R-:W-:-:S04]  /*3ba0*/  @P1 ISETP.GE.AND.EX P0, PT, R16, R15, PT, P0 ;  /* 0x0000000f1000120c */ /* 0x000fc80003f06300 */
[----:B------:R-:W-:-:S04]  /*3bb0*/  @P1 ISETP.LT.OR P0, PT, R10, R13, !P0 ;  /* 0x0000000d0a00120c */ /* 0x000fc80004701670 */
[----:B------:R-:W-:Y:S02]  /*3bc0*/  @P1 SEL R10, R13, R10, P0 ;  /* 0x0000000a0d0a1207 */ /* 0x000fe40000000000 */
[----:B------:R-:W-:Y:S02]  /*3bd0*/  @P1 SEL R12, R17, R12, P0 ;  /* 0x0000000c110c1207 */ /* 0x000fe40000000000 */
[----:B-----5:R-:W-:Y:S02]  /*3be0*/  ISETP.GE.AND P2, PT, R10, R3, PT ;  /* 0x000000030a00720c */ /* 0x020fe40003f46270 */
[----:B------:R-:W-:Y:S01]  /*3bf0*/  @P1 SEL R15, R16, R15, P0 ;  /* 0x0000000f100f1207 */ /* 0x000fe20000000000 */
[----:B------:R-:W0:Y:S10]  /*3c00*/  LDS R11, [R7+0x98] ;  /* 0x00009800070b7984 */ /* 0x000e340000000800 */
        /* <DEDUP_REMOVED lines=8> */
[----:B------:R-:W-:Y:S02]  /*3c90*/  IMAD.MOV.U32 R23, RZ, RZ, R6 ;  /* 0x000000ffff177224 */ /* 0x000fe400078e0006 */
[----:B0-----:R-:W-:-:S05]  /*3ca0*/  VIADD R13, R11, 0x500 ;  /* 0x000005000b0d7836 */ /* 0x001fca0000000000 */
[----:B------:R-:W-:-:S13]  /*3cb0*/  ISETP.GT.AND P0, PT, R13, R4, PT ;  /* 0x000000040d00720c */ /* 0x000fda0003f04270 */
[----:B------:R-:W-:Y:S05]  /*3cc0*/  @!P0 BRA `(.L_x_1732) ;  /* 0xfffffff800d08947 */ /* 0x000fea000383ffff */
[----:B------:R-:W-:Y:S05]  /*3cd0*/  BSYNC.RECONVERGENT B1 ;  /* 0x0000000000017941 */ /* 0x000fea0003800200 */
.L_x_1729:
        /* <DEDUP_REMOVED lines=9> */
[----:B------:R-:W-:Y:S03]  /*3d70*/  BSSY.RECONVERGENT B2, `(.L_x_1734) ;  /* 0x000002a000027945 */ /* 0x000fe60003800200 */
[----:B------:R-:W-:-:S04]  /*3d80*/  IADD3 R14, PT, PT, -R11, R4, R8 ;  /* 0x000000040b0e7210 */ /* 0x000fc80007ffe108 */
[----:B------:R-:W-:-:S04]  /*3d90*/  LOP3.LUT R4, R14, 0x300, RZ, 0xc0, !PT ;  /* 0x000003000e047812 */ /* 0x000fc800078ec0ff */
[----:B------:R-:W-:Y:S01]  /*3da0*/  ISETP.NE.AND P0, PT, R4, 0x300, PT ;  /* 0x000003000400780c */ /* 0x000fe20003f05270 */
[----:B------:R-:W-:-:S12]  /*3db0*/  IMAD.MOV.U32 R4, RZ, RZ, R2 ;  /* 0x000000ffff047224 */ /* 0x000fd800078e0002 */
[----:B------:R-:W-:Y:S05]  /*3dc0*/  @!P0 BRA `(.L_x_1735) ;  /* 0x0000000000908947 */ /* 0x000fea0003800000 */
[----:B------:R-:W2:Y:S01]  /*3dd0*/  LDC.64 R8, c[0x0][0x380] ;  /* 0x0000e000ff087b82 */ /* 0x000ea20000000a00 */
[----:B------:R-:W-:Y:S01]  /*3de0*/  LEA.HI R4, R14, 0x1, RZ, 0x18 ;  /* 0x000000010e047811 */ /* 0x000fe200078fc0ff */
[----:B------:R-:W-:-:S03]  /*3df0*/  IMAD.IADD R15, R2, 0x1, R11 ;  /* 0x00000001020f7824 */ /* 0x000fc600078e020b */
[----:B------:R-:W-:Y:S01]  /*3e00*/  LOP3.LUT R10, R4, 0x3, RZ, 0xc0, !PT ;  /* 0x00000003040a7812 */ /* 0x000fe200078ec0ff */
[----:B------:R-:W-:-:S04]  /*3e10*/  IMAD.MOV.U32 R4, RZ, RZ, R2 ;  /* 0x000000ffff047224 */ /* 0x000fc800078e0002 */
[----:B------:R-:W-:-:S07]  /*3e20*/  IMAD.MOV R10, RZ, RZ, -R10 ;  /* 0x000000ffff0a7224 */ /* 0x000fce00078e0a0a */
.L_x_1738:
[----:B--2---:R-:W-:-:S06]  /*3e30*/  IMAD.WIDE R12, R15, 0x4, R8 ;  /* 0x000000040f0c7825 */ /* 0x004fcc00078e0208 */
[----:B------:R-:W2:Y:S01]  /*3e40*/  LDG.E R13, desc[UR10][R12.64] ;  /* 0x0000000a0c0d7981 */ /* 0x000ea2000c1e1900 */
[C---:B-1----:R-:W-:Y:S01]  /*3e50*/  IADD3 R19, P1, PT, R15.reuse, UR4, RZ ;  /* 0x000000040f137c10 */ /* 0x042fe2000ff3e0ff */
[----:B------:R-:W-:Y:S01]  /*3e60*/  VIADD R10, R10, 0x1 ;  /* 0x000000010a0a7836 */ /* 0x000fe20000000000 */
[----:B------:R-:W-:Y:S01]  /*3e70*/  BSSY.RECONVERGENT B3, `(.L_x_1736) ;  /* 0x0000016000037945 */ /* 0x000fe20003800200 */
[----:B------:R-:W-:Y:S01]  /*3e80*/  IMAD.MOV.U32 R16, RZ, RZ, R5 ;  /* 0x000000ffff107224 */ /* 0x000fe200078e0005 */
[----:B------:R-:W-:Y:S01]  /*3e90*/  LEA.HI.X.SX32 R20, R15, UR5, 0x1, P1 ;  /* 0x000000050f147c11 */ /* 0x000fe200088f0eff */
[----:B------:R-:W-:Y:S01]  /*3ea0*/  IMAD.MOV.U32 R17, RZ, RZ, R6 ;  /* 0x000000ffff117224 */ /* 0x000fe200078e0006 */
[----:B------:R-:W-:Y:S01]  /*3eb0*/  ISETP.NE.AND P2, PT, R10, RZ, PT ;  /* 0x000000ff0a00720c */ /* 0x000fe20003f45270 */
[----:B------:R-:W-:Y:S02]  /*3ec0*/  IMAD.MOV.U32 R18, RZ, RZ, R3 ;  /* 0x000000ffff127224 */ /* 0x000fe400078e0003 */
        /* <DEDUP_REMOVED lines=16> */
.L_x_1737:
[----:B0-----:R-:W-:Y:S05]  /*3fd0*/  BSYNC.RECONVERGENT B3 ;  /* 0x0000000000037941 */ /* 0x001fea0003800200 */
.L_x_1736:
[----:B------:R-:W-:Y:S02]  /*3fe0*/  VIADD R4, R4, 0x100 ;  /* 0x0000010004047836 */ /* 0x000fe40000000000 */
[----:B------:R-:W-:Y:S01]  /*3ff0*/  VIADD R15, R15, 0x100 ;  /* 0x000001000f0f7836 */ /* 0x000fe20000000000 */
[----:B------:R-:W-:Y:S06]  /*4000*/  @P2 BRA `(.L_x_1738) ;  /* 0xfffffffc00882947 */ /* 0x000fec000383ffff */
.L_x_1735:
[----:B01----:R-:W-:Y:S05]  /*4010*/  BSYNC.RECONVERGENT B2 ;  /* 0x0000000000027941 */ /* 0x003fea0003800200 */
.L_x_1734:
        /* <DEDUP_REMOVED lines=9> */
.L_x_1747:
[----:B------:R-:W-:-:S05]  /*40b0*/  IMAD.WIDE R14, R11, 0x4, R8 ;  /* 0x000000040b0e7825 */ /* 0x000fca00078e0208 */
[----:B------:R-:W2:Y:S04]  /*40c0*/  LDG.E R24, desc[UR10][R14.64+-0x800] ;  /* 0xfff8000a0e187981 */ /* 0x000ea8000c1e1900 */
[----:B------:R0:W5:Y:S04]  /*40d0*/  LDG.E R26, desc[UR10][R14.64+-0x400] ;  /* 0xfffc000a0e1a7981 */ /* 0x000168000c1e1900 */
        /* <DEDUP_REMOVED lines=21> */
.L_x_1740:
[----:B------:R-:W-:Y:S05]  /*4230*/  BSYNC.RECONVERGENT B2 ;  /* 0x0000000000027941 */ /* 0x000fea0003800200 */
.L_x_1739:
        /* <DEDUP_REMOVED lines=19> */
.L_x_1742:
[----:B------:R-:W-:Y:S05]  /*4370*/  BSYNC.RECONVERGENT B2 ;  /* 0x0000000000027941 */ /* 0x000fea0003800200 */
.L_x_1741:
[----:B------:R-:W-:Y:S01]  /*4380*/  ISETP.GE.AND P0, PT, R3, R10, PT ;  /* 0x0000000a0300720c */ /* 0x000fe20003f06270 */
[----:B------:R-:W-:Y:S01]  /*4390*/  BSSY.RECONVERGENT B2, `(.L_x_1743) ;  /* 0x0000013000027945 */ /* 0x000fe20003800200 */
[C---:B------:R-:W-:Y:S01]  /*43a0*/  IADD3 R16, P1, PT, R19.reuse, UR6, RZ ;  /* 0x0000000613107c10 */ /* 0x040fe2000ff3e0ff */
        /* <DEDUP_REMOVED lines=17> */
.L_x_1744:
[----:B------:R-:W-:Y:S05]  /*44c0*/  BSYNC.RECONVERGENT B2 ;  /* 0x0000000000027941 */ /* 0x000fea0003800200 */
.L_x_1743:
        /* <DEDUP_REMOVED lines=18> */
.L_x_1746:
[----:B------:R-:W-:Y:S05]  /*45f0*/  BSYNC.RECONVERGENT B2 ;  /* 0x0000000000027941 */ /* 0x000fea0003800200 */
.L_x_1745:
[----:B------:R-:W-:Y:S02]  /*4600*/  VIADD R4, R4, 0x400 ;  /* 0x0000040004047836 */ /* 0x000fe40000000000 */
[----:B------:R-:W-:Y:S02]  /*4610*/  VIADD R20, R20, 0x400 ;  /* 0x0000040014147836 */ /* 0x000fe40000000000 */
[----:B------:R-:W-:Y:S01]  /*4620*/  VIADD R19, R19, 0x400 ;  /* 0x0000040013137836 */ /* 0x000fe20000000000 */
[----:B------:R-:W-:Y:S01]  /*4630*/  ISETP.GE.AND P0, PT, R4, R7, PT ;  /* 0x000000070400720c */ /* 0x000fe20003f06270 */
[----:B------:R-:W-:Y:S02]  /*4640*/  VIADD R18, R18, 0x400 ;  /* 0x0000040012127836 */ /* 0x000fe40000000000 */
[----:B------:R-:W-:-:S10]  /*4650*/  VIADD R11, R11, 0x400 ;  /* 0x000004000b0b7836 */ /* 0x000fd40000000000 */
[----:B------:R-:W-:Y:S05]  /*4660*/  @!P0 BRA `(.L_x_1747) ;  /* 0xfffffff800908947 */ /* 0x000fea000383ffff */
.L_x_1733:
[----:B01----:R-:W-:Y:S05]  /*4670*/  BSYNC.RECONVERGENT B1 ;  /* 0x0000000000017941 */ /* 0x003fea0003800200 */
.L_x_1726:
        /* <DEDUP_REMOVED lines=31> */
.L_x_1749:
[----:B------:R-:W-:Y:S05]  /*4870*/  BSYNC.RECONVERGENT B1 ;  /* 0x0000000000017941 */ /* 0x000fea0003800200 */
.L_x_1748:
        /* <DEDUP_REMOVED lines=24> */
.L_x_1751:
[----:B------:R-:W-:Y:S05]  /*4a00*/  BSYNC.RECONVERGENT B1 ;  /* 0x0000000000017941 */ /* 0x000fea0003800200 */
.L_x_1750:
[----:B---3--:R3:W4:Y:S01]  /*4a10*/  SHFL.DOWN PT, R10, R3, 0x4, 0x1f ;  /* 0x08801f00030a7f89 */ /* 0x00872200000e0000 */
[----:B------:R-:W-:Y:S01]  /*4a20*/  BSSY.RECONVERGENT B1, `(.L_x_1752) ;  /* 0x0000017000017945 */ /* 0x000fe20003800200 */
[----:B0-----:R-:W-:Y:S02]  /*4a30*/  IMAD.MOV.U32 R4, RZ, RZ, R3 ;  /* 0x000000ffff047224 */ /* 0x001fe400078e0003 */
[----:B------:R3:W0:Y:S01]  /*4a40*/  SHFL.DOWN PT, R12, R5, 0x4, 0x1f ;  /* 0x08801f00050c7f89 */ /* 0x00062200000e0000 */
[----:B--2---:R-:W-:Y:S02]  /*4a50*/  IMAD.MOV.U32 R6, RZ, RZ, R5 ;  /* 0x000000ffff067224 */ /* 0x004fe400078e0005 */
[----:B------:R-:W-:Y:S01]  /*4a60*/  IMAD.MOV.U32 R7, RZ, RZ, R8 ;  /* 0x000000ffff077224 */ /* 0x000fe200078e0008 */
[----:B------:R3:W2:Y:S01]  /*4a70*/  SHFL.DOWN PT, R9, R8, 0x4, 0x1f ;  /* 0x08801f0008097f89 */ /* 0x0006a200000e0000 */
        /* <DEDUP_REMOVED lines=17> */
.L_x_1753:
[----:B------:R-:W-:Y:S05]  /*4b90*/  BSYNC.RECONVERGENT B1 ;  /* 0x0000000000017941 */ /* 0x000fea0003800200 */
.L_x_1752:
[----:B-1----:R1:W0:Y:S01]  /*4ba0*/  SHFL.DOWN PT, R11, R4, 0x8, 0x1f ;  /* 0x09001f00040b7f89 */ /* 0x00222200000e0000 */
[----:B------:R-:W-:Y:S01]  /*4bb0*/  BSSY.RECONVERGENT B1, `(.L_x_1754) ;  /* 0x0000017000017945 */ /* 0x000fe20003800200 */
[----:B---3--:R-:W-:Y:S02]  /*4bc0*/  IMAD.MOV.U32 R3, RZ, RZ, R4 ;  /* 0x000000ffff037224 */ /* 0x008fe400078e0004 */
[----:B------:R1:W3:Y:S01]  /*4bd0*/  SHFL.DOWN PT, R13, R6, 0x8, 0x1f ;  /* 0x09001f00060d7f89 */ /* 0x0002e200000e0000 */
[----:B------:R-:W-:Y:S02]  /*4be0*/  IMAD.MOV.U32 R5, RZ, RZ, R6 ;  /* 0x000000ffff057224 */ /* 0x000fe400078e0006 */
[----:B--2---:R-:W-:Y:S01]  /*4bf0*/  IMAD.MOV.U32 R9, RZ, RZ, R7 ;  /* 0x000000ffff097224 */ /* 0x004fe200078e0007 */
[----:B------:R1:W2:Y:S01]  /*4c00*/  SHFL.DOWN PT, R8, R7, 0x8, 0x1f ;  /* 0x09001f0007087f89 */ /* 0x0002a200000e0000 */
[----:B------:R-:W-:Y:S05]  /*4c10*/  @P4 BRA `(.L_x_1755) ;  /* 0x0000000000404947 */ /* 0x000fea0003800000 */
[----:B0-----:R-:W-:Y:S01]  /*4c20*/  ISETP.GE.AND P0, PT, R4, R11, PT ;  /* 0x0000000b0400720c */ /* 0x001fe20003f06270 */
[----:B------:R-:W-:Y:S02]  /*4c30*/  IMAD.MOV.U32 R3, RZ, RZ, R11 ;  /* 0x000000ffff037224 */ /* 0x000fe400078e000b */
[----:B---3--:R-:W-:Y:S02]  /*4c40*/  IMAD.MOV.U32 R5, RZ, RZ, R13 ;  /* 0x000000ffff057224 */ /* 0x008fe400078e000d */
        /* <DEDUP_REMOVED lines=13> */
.L_x_1755:
[----:B------:R-:W-:Y:S05]  /*4d20*/  BSYNC.RECONVERGENT B1 ;  /* 0x0000000000017941 */ /* 0x000fea0003800200 */
.L_x_1754:
[----:B-1----:R1:W1:Y:S01]  /*4d30*/  SHFL.DOWN PT, R4, R3, 0x10, 0x1f ;  /* 0x0a001f0003047f89 */ /* 0x00226200000e0000 */
[----:B------:R-:W-:Y:S01]  /*4d40*/  BSSY.RECONVERGENT B1, `(.L_x_1756) ;  /* 0x0000017000017945 */ /* 0x000fe20003800200 */
[----:B------:R-:W-:Y:S02]  /*4d50*/  IMAD.MOV.U32 R6, RZ, RZ, R3 ;  /* 0x000000ffff067224 */ /* 0x000fe400078e0003 */
[----:B----4-:R4:W1:Y:S01]  /*4d60*/  SHFL.DOWN PT, R10, R5, 0x10, 0x1f ;  /* 0x0a001f00050a7f89 */ /* 0x01086200000e0000 */
[----:B------:R-:W-:Y:S02]  /*4d70*/  IMAD.MOV.U32 R7, RZ, RZ, R5 ;  /* 0x000000ffff077224 */ /* 0x000fe400078e0005 */
[----:B--2---:R-:W-:Y:S01]  /*4d80*/  IMAD.MOV.U32 R8, RZ, RZ, R9 ;  /* 0x000000ffff087224 */ /* 0x004fe200078e0009 */
[----:B0-----:R4:W0:Y:S01]  /*4d90*/  SHFL.DOWN PT, R12, R9, 0x10, 0x1f ;  /* 0x0a001f00090c7f89 */ /* 0x00182200000e0000 */
        /* <DEDUP_REMOVED lines=17> */
.L_x_1757:
[----:B------:R-:W-:Y:S05]  /*4eb0*/  BSYNC.RECONVERGENT B1 ;  /* 0x0000000000017941 */ /* 0x000fea0003800200 */
.L_x_1756:
[----:B------:R-:W-:Y:S04]  /*4ec0*/  BSSY.RECONVERGENT B1, `(.L_x_1758) ;  /* 0x000000c000017945 */ /* 0x000fe80003800200 */
[----:B------:R-:W-:Y:S05]  /*4ed0*/  @P2 BRA `(.L_x_1759) ;  /* 0x0000000000282947 */ /* 0x000fea0003800000 */
[----:B----4-:R-:W2:Y:S01]  /*4ee0*/  S2R R5, SR_CgaCtaId ;  /* 0x0000000000057919 */ /* 0x010ea20000008800 */
[----:B-1----:R-:W-:Y:S02]  /*4ef0*/  MOV R4, 0x400 ;  /* 0x0000040000047802 */ /* 0x002fe40000000f00 */
[----:B------:R-:W-:-:S04]  /*4f00*/  SHF.R.U32.HI R3, RZ, 0x1, R2 ;  /* 0x00000001ff037819 */ /* 0x000fc80000011602 */
[----:B------:R-:W-:Y:S02]  /*4f10*/  LOP3.LUT R3, R3, 0x1f0, RZ, 0xc0, !PT ;  /* 0x000001f003037812 */ /* 0x000fe400078ec0ff */
[----:B--2---:R-:W-:Y:S01]  /*4f20*/  LEA R4, R5, R4, 0x18 ;  /* 0x0000000405047211 */ /* 0x004fe200078ec0ff */
[----:B------:R-:W-:-:S04]  /*4f30*/  IMAD.MOV.U32 R5, RZ, RZ, R8 ;  /* 0x000000ffff057224 */ /* 0x000fc800078e0008 */
[----:B------:R-:W-:Y:S02]  /*4f40*/  IMAD.IADD R3, R3, 0x1, R4 ;  /* 0x0000000103037824 */ /* 0x000fe400078e0204 */
[----:B------:R-:W-:-:S03]  /*4f50*/  IMAD.MOV.U32 R4, RZ, RZ, R7 ;  /* 0x000000ffff047224 */ /* 0x000fc600078e0007 */
[----:B------:R2:W-:Y:S04]  /*4f60*/  STS [R3+0x8], R6 ;  /* 0x0000080603007388 */ /* 0x0005e80000000800 */
[----:B------:R2:W-:Y:S02]  /*4f70*/  STS.64 [R3+0x10], R4 ;  /* 0x0000100403007388 */ /* 0x0005e40000000a00 */
.L_x_1759:
[----:B------:R-:W-:Y:S05]  /*4f80*/  BSYNC.RECONVERGENT B1 ;  /* 0x0000000000017941 */ /* 0x000fea0003800200 */
.L_x_1758:
        /* <DEDUP_REMOVED lines=27> */
.L_x_1761:
[----:B------:R-:W-:Y:S05]  /*5140*/  BSYNC.RECONVERGENT B1 ;  /* 0x0000000000017941 */ /* 0x000fea0003800200 */
.L_x_1760:
        /* <DEDUP_REMOVED lines=27> */
.L_x_1763:
[----:B------:R-:W-:Y:S05]  /*5300*/  BSYNC.RECONVERGENT B1 ;  /* 0x0000000000017941 */ /* 0x000fea0003800200 */
.L_x_1762:
        /* <DEDUP_REMOVED lines=17> */
.L_x_1765:
[----:B------:R-:W-:Y:S05]  /*5420*/  BSYNC.RECONVERGENT B1 ;  /* 0x0000000000017941 */ /* 0x000fea0003800200 */
.L_x_1764:
        /* <DEDUP_REMOVED lines=17> */
.L_x_1767:
[----:B------:R-:W-:Y:S05]  /*5540*/  BSYNC.RECONVERGENT B1 ;  /* 0x0000000000017941 */ /* 0x000fea0003800200 */
.L_x_1766:
        /* <DEDUP_REMOVED lines=17> */
.L_x_1769:
[----:B------:R-:W-:Y:S05]  /*5660*/  BSYNC.RECONVERGENT B1 ;  /* 0x0000000000017941 */ /* 0x000fea0003800200 */
.L_x_1768:
        /* <DEDUP_REMOVED lines=17> */
.L_x_1771:
[----:B------:R-:W-:Y:S05]  /*5780*/  BSYNC.RECONVERGENT B1 ;  /* 0x0000000000017941 */ /* 0x000fea0003800200 */
.L_x_1770:
        /* <DEDUP_REMOVED lines=16> */
.L_x_1689:
[----:B------:R-:W-:Y:S05]  /*5890*/  BSYNC.RECONVERGENT B0 ;  /* 0x0000000000007941 */ /* 0x000fea0003800200 */
.L_x_1656:
[----:B------:R-:W-:Y:S05]  /*58a0*/  @P2 EXIT ;  /* 0x000000000000294d */ /* 0x000fea0003800000 */
[----:B-1234-:R-:W1:Y:S01]  /*58b0*/  LDC.64 R2, c[0x0][0x390] ;  /* 0x0000e400ff027b82 */ /* 0x01ee620000000a00 */
[----:B0-----:R-:W-:Y:S02]  /*58c0*/  IMAD.MOV.U32 R9, RZ, RZ, R8 ;  /* 0x000000ffff097224 */ /* 0x001fe400078e0008 */
[----:B------:R-:W-:Y:S02]  /*58d0*/  IMAD.MOV.U32 R8, RZ, RZ, R7 ;  /* 0x000000ffff087224 */ /* 0x000fe400078e0007 */
[----:B-1----:R-:W-:-:S05]  /*58e0*/  IMAD.WIDE.U32 R2, R0, 0x10, R2 ;  /* 0x0000001000027825 */ /* 0x002fca00078e0002 */
[----:B------:R-:W-:Y:S04]  /*58f0*/  STG.E.64 desc[UR10][R2.64+0x8], R8 ;  /* 0x0000080802007986 */ /* 0x000fe8000c101b0a */
[----:B------:R-:W-:Y:S01]  /*5900*/  STG.E desc[UR10][R2.64], R6 ;  /* 0x0000000602007986 */ /* 0x000fe2000c10190a */
[----:B------:R-:W-:Y:S05]  /*5910*/  EXIT ;  /* 0x000000000000794d */ /* 0x000fea0003800000 */
.L_x_1772:
        /* <DEDUP_REMOVED lines=14> */
.L_x_1909:


//--------------------- .text._ZN6thrust24THRUST_300001_SM_1000_NS8cuda_cub4core6detail13_kernel_agentINS1_8__reduce11ReduceAgentINS0_12zip_iteratorIN4cuda3std3__45tupleIJNS0_10device_ptrIiEENS0_17counting_iteratorIlNS0_11use_defaultESF_SF_EEEEEEEPNSB_IJilEEESJ_iNS1_9__extrema9arg_max_fIilNSA_4lessIiEEEEEEJSI_SK_iSP_EEEvDpT0_ --------------------------
	.section	.text._ZN6thrust24THRUST_300001_SM_1000_NS8cuda_cub4core6detail13_kernel_agentINS1_8__reduce11ReduceAgentINS0_12zip_iteratorIN4cuda3std3__45tupleIJNS0_10device_ptrIiEENS0_17counting_iteratorIlNS0_11use_defaultESF_SF_EEEEEEEPNSB_IJilEEESJ_iNS1_9__extrema9arg_max_fIilNSA_4lessIiEEEEEEJSI_SK_iSP_EEEvDpT0_,"ax",@progbits
	.align	128
        .global         _ZN6thrust24THRUST_300001_SM_1000_NS8cuda_cub4core6detail13_kernel_agentINS1_8__reduce11ReduceAgentINS0_12zip_iteratorIN4cuda3std3__45tupleIJNS0_10device_ptrIiEENS0_17counting_iteratorIlNS0_11use_defaultESF_SF_EEEEEEEPNSB_IJilEEESJ_iNS1_9__extrema9arg_max_fIilNSA_4lessIiEEEEEEJSI_SK_iSP_EEEvDpT0_
        .type           _ZN6thrust24THRUST_300001_SM_1000_NS8cuda_cub4core6detail13_kernel_agentINS1_8__reduce11ReduceAgentINS0_12zip_iteratorIN4cuda3std3__45tupleIJNS0_10device_ptrIiEENS0_17counting_iteratorIlNS0_11use_defaultESF_SF_EEEEEEEPNSB_IJilEEESJ_iNS1_9__extrema9arg_max_fIilNSA_4lessIiEEEEEEJSI_SK_iSP_EEEvDpT0_,@function
        .size           _ZN6thrust24THRUST_300001_SM_1000_NS8cuda_cub4core6detail13_kernel_agentINS1_8__reduce11ReduceAgentINS0_12zip_iteratorIN4cuda3std3__45tupleIJNS0_10device_ptrIiEENS0_17counting_iteratorIlNS0_11use_defaultESF_SF_EEEEEEEPNSB_IJilEEESJ_iNS1_9__extrema9arg_max_fIilNSA_4lessIiEEEEEEJSI_SK_iSP_EEEvDpT0_,(.L_x_1910 - _ZN6thrust24THRUST_300001_SM_1000_NS8cuda_cub4core6detail13_kernel_agentINS1_8__reduce11ReduceAgentINS0_12zip_iteratorIN4cuda3std3__45tupleIJNS0_10device_ptrIiEENS0_17counting_iteratorIlNS0_11use_defaultESF_SF_EEEEEEEPNSB_IJilEEESJ_iNS1_9__extrema9arg_max_fIilNSA_4lessIiEEEEEEJSI_SK_iSP_EEEvDpT0_)
        .other          _ZN6thrust24THRUST_300001_SM_1000_NS8cuda_cub4core6detail13_kernel_agentINS1_8__reduce11ReduceAgentINS0_12zip_iteratorIN4cuda3std3__45tupleIJNS0_10device_ptrIiEENS0_17counting_iteratorIlNS0_11use_defaultESF_SF_EEEEEEEPNSB_IJilEEESJ_iNS1_9__extrema9arg_max_fIilNSA_4lessIiEEEEEEJSI_SK_iSP_EEEvDpT0_,@"STO_CUDA_ENTRY STV_DEFAULT"
_ZN6thrust24THRUST_300001_SM_1000_NS8cuda_cub4core6detail13_kernel_agentINS1_8__reduce11ReduceAgentINS0_12zip_iteratorIN4cuda3std3__45tupleIJNS0_10device_ptrIiEENS0_17counting_iteratorIlNS0_11use_defaultESF_SF_EEEEEEEPNSB_IJilEEESJ_iNS1_9__extrema9arg_max_fIilNSA_4lessIiEEEEEEJSI_SK_iSP_EEEvDpT0_:
.text._ZN6thrust24THRUST_300001_SM_1000_NS8cuda_cub4core6detail13_kernel_agentINS1_8__reduce11ReduceAgentINS0_12zip_iteratorIN4cuda3std3__45tupleIJNS0_10device_ptrIiEENS0_17counting_iteratorIlNS0_11use_defaultESF_SF_EEEEEEEPNSB_IJilEEESJ_iNS1_9__extrema9arg_max_fIilNSA_4lessIiEEEEEEJSI_SK_iSP_EEEvDpT0_:
        /* <DEDUP_REMOVED lines=23> */
.L_x_1776:
[----:B0-----:R-:W-:Y:S05]  /*0170*/  BSYNC.RECONVERGENT B1 ;  /* 0x0000000000017941 */ /* 0x001fea0003800200 */
.L_x_1775:
        /* <DEDUP_REMOVED lines=17> */
.L_x_1783:
        /* <DEDUP_REMOVED lines=24> */
.L_x_1782:
[----:B------:R-:W-:Y:S05]  /*0410*/  BSYNC.RECONVERGENT B3 ;  /* 0x0000000000037941 */ /* 0x000fea0003800200 */
.L_x_1781:
[----:B------:R-:W-:Y:S01]  /*0420*/  IADD3 R5, P0, PT, R5, 0x100, RZ ;  /* 0x0000010005057810 */ /* 0x000fe20007f1e0ff */
[----:B------:R-:W-:Y:S02]  /*0430*/  VIADD R9, R9, 0x100 ;  /* 0x0000010009097836 */ /* 0x000fe40000000000 */
[----:B------:R-:W-:Y:S02]  /*0440*/  IMAD.X R3, RZ, RZ, R3, P3 ;  /* 0x000000ffff037224 */ /* 0x000fe400018e0603 */
[----:B------:R-:W-:Y:S01]  /*0450*/  IMAD.X R10, RZ, RZ, R10, P0 ;  /* 0x000000ffff0a7224 */ /* 0x000fe200000e060a */
[----:B------:R-:W-:Y:S07]  /*0460*/  @P2 BRA `(.L_x_1783) ;  /* 0xfffffffc00882947 */ /* 0x000fee000383ffff */
.L_x_1780:
[----:B------:R-:W-:Y:S05]  /*0470*/  BSYNC.RECONVERGENT B2 ;  /* 0x0000000000027941 */ /* 0x000fea0003800200 */
.L_x_1779:
[----:B------:R-:W-:-:S13]  /*0480*/  ISETP.GE.U32.AND P0, PT, R11, 0x300, PT ;  /* 0x000003000b00780c */ /* 0x000fda0003f06070 */
[----:B------:R-:W-:Y:S05]  /*0490*/  @!P0 BRA `(.L_x_1778) ;  /* 0x00000004007c8947 */ /* 0x000fea0003800000 */
[----:B------:R-:W0:Y:S01]  /*04a0*/  LDC.64 R4, c[0x0][0x380] ;  /* 0x0000e000ff047b82 */ /* 0x000e220000000a00 */
[----:B------:R-:W-:-:S07]  /*04b0*/  VIADD R10, R9, 0x200 ;  /* 0x00000200090a7836 */ /* 0x000fce0000000000 */
[----:B------:R-:W1:Y:S02]  /*04c0*/  LDC.64 R2, c[0x0][0x388] ;  /* 0x0000e200ff027b82 */ /* 0x000e640000000a00 */
.L_x_1792:
        /* <DEDUP_REMOVED lines=26> */
.L_x_1785:
[----:B------:R-:W-:Y:S05]  /*0670*/  BSYNC.RECONVERGENT B2 ;  /* 0x0000000000027941 */ /* 0x000fea0003800200 */
.L_x_1784:
        /* <DEDUP_REMOVED lines=20> */
.L_x_1787:
[----:B------:R-:W-:Y:S05]  /*07c0*/  BSYNC.RECONVERGENT B2 ;  /* 0x0000000000027941 */ /* 0x000fea0003800200 */
.L_x_1786:
        /* <DEDUP_REMOVED lines=20> */
.L_x_1789:
[----:B------:R-:W-:Y:S05]  /*0910*/  BSYNC.RECONVERGENT B2 ;  /* 0x0000000000027941 */ /* 0x000fea0003800200 */
.L_x_1788:
        /* <DEDUP_REMOVED lines=18> */
.L_x_1791:
[----:B------:R-:W-:Y:S05]  /*0a40*/  BSYNC.RECONVERGENT B2 ;  /* 0x0000000000027941 */ /* 0x000fea0003800200 */
.L_x_1790:
[C---:B------:R-:W-:Y:S02]  /*0a50*/  VIADD R9, R10.reuse, 0x200 ;  /* 0x000002000a097836 */ /* 0x040fe40000000000 */
[----:B------:R-:W-:-:S03]  /*0a60*/  VIADD R10, R10, 0x400 ;  /* 0x000004000a0a7836 */ /* 0x000fc60000000000 */
[----:B------:R-:W-:-:S13]  /*0a70*/  ISETP.GE.AND P0, PT, R9, UR5, PT ;  /* 0x0000000509007c0c */ /* 0x000fda000bf06270 */
[----:B------:R-:W-:Y:S05]  /*0a80*/  @!P0 BRA `(.L_x_1792) ;  /* 0xfffffff800908947 */ /* 0x000fea000383ffff */
.L_x_1778:
[----:B------:R-:W-:Y:S05]  /*0a90*/  BSYNC.RECONVERGENT B1 ;  /* 0x0000000000017941 */ /* 0x000fea0003800200 */
.L_x_1777:
        /* <DEDUP_REMOVED lines=31> */
.L_x_1795:
[----:B------:R-:W-:Y:S05]  /*0c90*/  BSYNC.RECONVERGENT B1 ;  /* 0x0000000000017941 */ /* 0x000fea0003800200 */
.L_x_1794:
        /* <DEDUP_REMOVED lines=27> */
.L_x_1797:
[----:B------:R-:W-:Y:S05]  /*0e50*/  BSYNC.RECONVERGENT B1 ;  /* 0x0000000000017941 */ /* 0x000fea0003800200 */
.L_x_1796:
        /* <DEDUP_REMOVED lines=24> */
.L_x_1799:
[----:B------:R-:W-:Y:S05]  /*0fe0*/  BSYNC.RECONVERGENT B1 ;  /* 0x0000000000017941 */ /* 0x000fea0003800200 */
.L_x_1798:
        /* <DEDUP_REMOVED lines=24> */
.L_x_1801:
[----:B------:R-:W-:Y:S05]  /*1170*/  BSYNC.RECONVERGENT B1 ;  /* 0x0000000000017941 */ /* 0x000fea0003800200 */
.L_x_1800:
        /* <DEDUP_REMOVED lines=24> */
.L_x_1803:
[----:B------:R-:W-:Y:S05]  /*1300*/  BSYNC.RECONVERGENT B1 ;  /* 0x0000000000017941 */ /* 0x000fea0003800200 */
.L_x_1802:
        /* <DEDUP_REMOVED lines=12> */
.L_x_1805:
[----:B------:R-:W-:Y:S05]  /*13d0*/  BSYNC.RECONVERGENT B1 ;  /* 0x0000000000017941 */ /* 0x000fea0003800200 */
.L_x_1804:
        /* <DEDUP_REMOVED lines=27> */
.L_x_1808:
[----:B------:R-:W-:Y:S05]  /*1590*/  BSYNC.RECONVERGENT B1 ;  /* 0x0000000000017941 */ /* 0x000fea0003800200 */
.L_x_1807:
        /* <DEDUP_REMOVED lines=27> */
.L_x_1810:
[----:B------:R-:W-:Y:S05]  /*1750*/  BSYNC.RECONVERGENT B1 ;  /* 0x0000000000017941 */ /* 0x000fea0003800200 */
.L_x_1809:
        /* <DEDUP_REMOVED lines=17> */
.L_x_1812:
[----:B------:R-:W-:Y:S05]  /*1870*/  BSYNC.RECONVERGENT B1 ;  /* 0x0000000000017941 */ /* 0x000fea0003800200 */
.L_x_1811:
        /* <DEDUP_REMOVED lines=17> */
.L_x_1814:
[----:B------:R-:W-:Y:S05]  /*1990*/  BSYNC.RECONVERGENT B1 ;  /* 0x0000000000017941 */ /* 0x000fea0003800200 */
.L_x_1813:
        /* <DEDUP_REMOVED lines=17> */
.L_x_1816:
[----:B------:R-:W-:Y:S05]  /*1ab0*/  BSYNC.RECONVERGENT B1 ;  /* 0x0000000000017941 */ /* 0x000fea0003800200 */
.L_x_1815:
        /* <DEDUP_REMOVED lines=17> */
.L_x_1818:
[----:B------:R-:W-:Y:S05]  /*1bd0*/  BSYNC.RECONVERGENT B1 ;  /* 0x0000000000017941 */ /* 0x000fea0003800200 */
.L_x_1817:
        /* <DEDUP_REMOVED lines=18> */
.L_x_1793:
        /* <DEDUP_REMOVED lines=41> */
.L_x_1820:
[----:B------:R-:W-:Y:S05]  /*1f90*/  BSYNC.RECONVERGENT B1 ;  /* 0x0000000000017941 */ /* 0x000fea0003800200 */
.L_x_1819:
        /* <DEDUP_REMOVED lines=24> */
.L_x_1822:
[----:B------:R-:W-:Y:S05]  /*2120*/  BSYNC.RECONVERGENT B1 ;  /* 0x0000000000017941 */ /* 0x000fea0003800200 */
.L_x_1821:
        /* <DEDUP_REMOVED lines=24> */
.L_x_1824:
[----:B------:R-:W-:Y:S05]  /*22b0*/  BSYNC.RECONVERGENT B1 ;  /* 0x0000000000017941 */ /* 0x000fea0003800200 */
.L_x_1823:
        /* <DEDUP_REMOVED lines=24> */
.L_x_1826:
[----:B------:R-:W-:Y:S05]  /*2440*/  BSYNC.RECONVERGENT B1 ;  /* 0x0000000000017941 */ /* 0x000fea0003800200 */
.L_x_1825:
        /* <DEDUP_REMOVED lines=24> */
.L_x_1828:
[----:B------:R-:W-:Y:S05]  /*25d0*/  BSYNC.RECONVERGENT B1 ;  /* 0x0000000000017941 */ /* 0x000fea0003800200 */
.L_x_1827:
        /* <DEDUP_REMOVED lines=12> */
.L_x_1830:
[----:B------:R-:W-:Y:S05]  /*26a0*/  BSYNC.RECONVERGENT B1 ;  /* 0x0000000000017941 */ /* 0x000fea0003800200 */
.L_x_1829:
        /* <DEDUP_REMOVED lines=30> */
.L_x_1832:
[----:B------:R-:W-:Y:S05]  /*2890*/  BSYNC.RECONVERGENT B1 ;  /* 0x0000000000017941 */ /* 0x000fea0003800200 */
.L_x_1831:
        /* <DEDUP_REMOVED lines=27> */
.L_x_1834:
[----:B------:R-:W-:Y:S05]  /*2a50*/  BSYNC.RECONVERGENT B1 ;  /* 0x0000000000017941 */ /* 0x000fea0003800200 */
.L_x_1833:
        /* <DEDUP_REMOVED lines=27> */
.L_x_1836:
[----:B------:R-:W-:Y:S05]  /*2c10*/  BSYNC.RECONVERGENT B1 ;  /* 0x0000000000017941 */ /* 0x000fea0003800200 */
.L_x_1835:
        /* <DEDUP_REMOVED lines=27> */
.L_x_1838:
[----:B------:R-:W-:Y:S05]  /*2dd0*/  BSYNC.RECONVERGENT B1 ;  /* 0x0000000000017941 */ /* 0x000fea0003800200 */
.L_x_1837:
        /* <DEDUP_REMOVED lines=27> */
.L_x_1840:
[----:B------:R-:W-:Y:S05]  /*2f90*/  BSYNC.RECONVERGENT B1 ;  /* 0x0000000000017941 */ /* 0x000fea0003800200 */
.L_x_1839:
        /* <DEDUP_REMOVED lines=27> */
.L_x_1842:
[----:B------:R-:W-:Y:S05]  /*3150*/  BSYNC.RECONVERGENT B1 ;  /* 0x0000000000017941 */ /* 0x000fea0003800200 */
.L_x_1841:
        /* <DEDUP_REMOVED lines=28> */
.L_x_1774:
        /* <DEDUP_REMOVED lines=9> */
[----:B------:R-:W-:Y:S01]  /*33b0*/  UISETP.GE.U32.AND UP0, UPT, UR4, 0xa00, UPT ;  /* 0x00000a000400788c */ /* 0x000fe2000bf06070 */
[----:B---3--:R-:W-:-:S02]  /*33c0*/  VIMNMX R10, PT, PT, R4, R5, !PT ;  /* 0x00000005040a7248 */ /* 0x008fc40007fe0100 */
[----:B------:R-:W-:Y:S01]  /*33d0*/  ISETP.GE.AND P0, PT, R4, R5, PT ;  /* 0x000000050400720c */ /* 0x000fe20003f06270 */
[----:B------:R-:W-:Y:S01]  /*33e0*/  VIADD R5, R0, 0x200 ;  /* 0x0000020000057836 */ /* 0x000fe20000000000 */
[----:B----4-:R-:W-:Y:S02]  /*33f0*/  VIMNMX R9, PT, PT, R7, R10, !PT ;  /* 0x0000000a07097248 */ /* 0x010fe40007fe0100 */
[----:B------:R-:W-:Y:S02]  /*3400*/  ISETP.GE.AND P2, PT, R10, R7, PT ;  /* 0x000000070a00720c */ /* 0x000fe40003f46270 */
[----:B-----5:R-:W-:Y:S02]  /*3410*/  ISETP.GE.AND P3, PT, R9, R8, PT ;  /* 0x000000080900720c */ /* 0x020fe40003f66270 */
[----:B------:R-:W-:Y:S01]  /*3420*/  VIMNMX R7, PT, PT, R8, R9, !PT ;  /* 0x0000000908077248 */ /* 0x000fe20007fe0100 */
[C---:B------:R-:W-:Y:S01]  /*3430*/  VIADD R9, R0.reuse, 0x100 ;  /* 0x0000010000097836 */ /* 0x040fe20000000000 */
[----:B------:R-:W-:-:S02]  /*3440*/  LOP3.LUT R8, R0, 0x400, RZ, 0xfc, !PT ;  /* 0x0000040000087812 */ /* 0x000fc400078efcff */
[----:B--2---:R-:W-:-:S05]  /*3450*/  ISETP.GE.AND P1, PT, R7, R6, PT ;  /* 0x000000060700720c */ /* 0x004fca0003f26270 */
[----:B------:R-:W-:Y:S02]  /*3460*/  @P2 SEL R5, R9, R0, !P0 ;  /* 0x0000000009052207 */ /* 0x000fe40004000000 */
[----:B------:R-:W-:-:S06]  /*3470*/  @!P3 VIADD R5, R0, 0x300 ;  /* 0x000003000005b836 */ /* 0x000fcc0000000000 */
        /* <DEDUP_REMOVED lines=13> */
[----:B------:R-:W0:Y:S01]  /*3550*/  LDCU UR4, c[0x0][0x398] ;  /* 0x00007300ff0477ac */ /* 0x000e220008000800 */
[----:B------:R-:W-:Y:S02]  /*3560*/  IMAD.MOV.U32 R21, RZ, RZ, R8 ;  /* 0x000000ffff157224 */ /* 0x000fe400078e0008 */
[----:B------:R-:W-:Y:S01]  /*3570*/  IMAD.MOV.U32 R20, RZ, RZ, R9 ;  /* 0x000000ffff147224 */ /* 0x000fe200078e0009 */
[----:B------:R-:W1:Y:S01]  /*3580*/  LDCU.64 UR6, c[0x0][0x388] ;  /* 0x00007100ff0677ac */ /* 0x000e620008000a00 */
[----:B------:R-:W-:-:S07]  /*3590*/  IMAD.MOV.U32 R7, RZ, RZ, 0x500 ;  /* 0x00000500ff077424 */ /* 0x000fce00078e00ff */
.L_x_1844:
[----:B------:R-:W-:-:S05]  /*35a0*/  IMAD.WIDE.U32 R4, R7, 0x4, R2 ;  /* 0x0000000407047825 */ /* 0x000fca00078e0002 */
[----:B------:R-:W2:Y:S04]  /*35b0*/  LDG.E R11, desc[UR8][R4.64] ;  /* 0x00000008040b7981 */ /* 0x000ea8000c1e1900 */
[----:B------:R-:W3:Y:S04]  /*35c0*/  LDG.E R12, desc[UR8][R4.64+0x400] ;  /* 0x00040008040c7981 */ /* 0x000ee8000c1e1900 */
[----:B------:R-:W4:Y:S04]  /*35d0*/  LDG.E R13, desc[UR8][R4.64+0x800] ;  /* 0x00080008040d7981 */ /* 0x000f28000c1e1900 */
[----:B------:R-:W5:Y:S04]  /*35e0*/  LDG.E R14, desc[UR8][R4.64+0xc00] ;  /* 0x000c0008040e7981 */ /* 0x000f68000c1e1900 */
[----:B------:R0:W5:Y:S01]  /*35f0*/  LDG.E R6, desc[UR8][R4.64+0x1000] ;  /* 0x0010000804067981 */ /* 0x000162000c1e1900 */
[----:B-1----:R-:W-:-:S04]  /*3600*/  IADD3 R18, P0, P1, R0, UR6, R7 ;  /* 0x0000000600127c10 */ /* 0x002fc8000f91e007 */
[----:B------:R-:W-:Y:S02]  /*3610*/  IADD3.X R19, PT, PT, RZ, UR7, RZ, P0, P1 ;  /* 0x00000007ff137c10 */ /* 0x000fe400087e24ff */
[C---:B------:R-:W-:Y:S02]  /*3620*/  IADD3 R17, P3, PT, R18.reuse, 0x100, RZ ;  /* 0x0000010012117810 */ /* 0x040fe40007f7e0ff */
[C---:B------:R-:W-:Y:S02]  /*3630*/  IADD3 R15, P5, PT, R18.reuse, 0x300, RZ ;  /* 0x00000300120f7810 */ /* 0x040fe40007fbe0ff */
[----:B------:R-:W-:Y:S01]  /*3640*/  IADD3 R8, P6, PT, R18, 0x400, RZ ;  /* 0x0000040012087810 */ /* 0x000fe20007fde0ff */
[--C-:B------:R-:W-:Y:S02]  /*3650*/  IMAD.X R16, RZ, RZ, R19.reuse, P3 ;  /* 0x000000ffff107224 */ /* 0x100fe400018e0613 */
[--C-:B0-----:R-:W-:Y:S02]  /*3660*/  IMAD.X R4, RZ, RZ, R19.reuse, P5 ;  /* 0x000000ffff047224 */ /* 0x101fe400028e0613 */
        /* <DEDUP_REMOVED lines=23> */
[----:B-----5:R-:W-:Y:S02]  /*37e0*/  ISETP.GE.AND P1, PT, R13, R14, PT ;  /* 0x0000000e0d00720c */ /* 0x020fe40003f26270 */
[----:B------:R-:W-:-:S11]  /*37f0*/  @P2 SEL R5, R16, R5, P0 ;  /* 0x0000000510052207 */ /* 0x000fd60000000000 */
[----:B------:R-:W-:-:S04]  /*3800*/  @P1 ISETP.GE.U32.AND P0, PT, R10, R15, PT ;  /* 0x0000000f0a00120c */ /* 0x000fc80003f06070 */
[----:B------:R-:W-:-:S04]  /*3810*/  @P1 ISETP.GE.AND.EX P0, PT, R5, R4, PT, P0 ;  /* 0x000000040500120c */ /* 0x000fc80003f06300 */
[----:B------:R-:W-:-:S04]  /*3820*/  @P1 ISETP.LT.OR P0, PT, R14, R13, !P0 ;  /* 0x0000000d0e00120c */ /* 0x000fc80004701670 */
[----:B------:R-:W-:Y:S02]  /*3830*/  @P1 SEL R14, R13, R14, P0 ;  /* 0x0000000e0d0e1207 */ /* 0x000fe40000000000 */
[----:B------:R-:W-:Y:S01]  /*3840*/  @P1 SEL R15, R10, R15, P0 ;  /* 0x0000000f0a0f1207 */ /* 0x000fe20000000000 */
[----:B------:R-:W-:Y:S01]  /*3850*/  VIADD R10, R7, 0xa00 ;  /* 0x00000a00070a7836 */ /* 0x000fe20000000000 */
[----:B------:R-:W-:Y:S02]  /*3860*/  ISETP.GE.AND P2, PT, R14, R6, PT ;  /* 0x000000060e00720c */ /* 0x000fe40003f46270 */
[----:B------:R-:W-:Y:S01]  /*3870*/  @P1 SEL R4, R5, R4, P0 ;  /* 0x0000000405041207 */ /* 0x000fe20000000000 */
[----:B------:R-:W-:Y:S01]  /*3880*/  VIADD R5, R7, 0x500 ;  /* 0x0000050007057836 */ /* 0x000fe20000000000 */
[----:B------:R-:W-:-:S03]  /*3890*/  ISETP.GT.AND P1, PT, R10, UR4, PT ;  /* 0x000000040a007c0c */ /* 0x000fc6000bf24270 */
[----:B------:R-:W-:-:S06]  /*38a0*/  IMAD.MOV.U32 R7, RZ, RZ, R5 ;  /* 0x000000ffff077224 */ /* 0x000fcc00078e0005 */
        /* <DEDUP_REMOVED lines=10> */
.L_x_1843:
        /* <DEDUP_REMOVED lines=16> */
[----:B------:R-:W-:Y:S01]  /*3a50*/  LOP3.LUT R10, R4, 0x3, RZ, 0xc0, !PT ;  /* 0x00000003040a7812 */ /* 0x000fe200078ec0ff */
[----:B------:R-:W-:-:S04]  /*3a60*/  IMAD.MOV.U32 R4, RZ, RZ, R0 ;  /* 0x000000ffff047224 */ /* 0x000fc800078e0000 */
[----:B------:R-:W-:Y:S02]  /*3a70*/  IMAD.MOV R10, RZ, RZ, -R10 ;  /* 0x000000ffff0a7224 */ /* 0x000fe400078e0a0a */
[C---:B0-----:R-:W-:Y:S01]  /*3a80*/  IMAD.WIDE.U32 R2, R11.reuse, 0x4, R2 ;  /* 0x000000040b027825 */ /* 0x041fe200078e0002 */
[----:B------:R-:W-:-:S05]  /*3a90*/  IADD3 R11, P0, PT, R11, UR6, RZ ;  /* 0x000000060b0b7c10 */ /* 0x000fca000ff1e0ff */
[----:B------:R-:W-:-:S08]  /*3aa0*/  IMAD.X R12, RZ, RZ, UR7, P0 ;  /* 0x00000007ff0c7e24 */ /* 0x000fd000080e06ff */
.L_x_1851:
[----:B------:R0:W2:Y:S01]  /*3ab0*/  LDG.E R17, desc[UR8][R2.64] ;  /* 0x0000000802117981 */ /* 0x0000a2000c1e1900 */
[----:B------:R-:W-:Y:S01]  /*3ac0*/  VIADD R10, R10, 0x1 ;  /* 0x000000010a0a7836 */ /* 0x000fe20000000000 */
[----:B------:R-:W-:Y:S01]  /*3ad0*/  BSSY.RECONVERGENT B3, `(.L_x_1849) ;  /* 0x0000016000037945 */ /* 0x000fe20003800200 */
[----:B------:R-:W-:Y:S02]  /*3ae0*/  IMAD.MOV.U32 R14, RZ, RZ, R8 ;  /* 0x000000ffff0e7224 */ /* 0x000fe400078e0008 */
[----:B------:R-:W-:Y:S01]  /*3af0*/  IMAD.MOV.U32 R15, RZ, RZ, R9 ;  /* 0x000000ffff0f7224 */ /* 0x000fe200078e0009 */
[----:B------:R-:W-:Y:S01]  /*3b00*/  ISETP.NE.AND P2, PT, R10, RZ, PT ;  /* 0x000000ff0a00720c */ /* 0x000fe20003f45270 */
[----:B------:R-:W-:Y:S02]  /*3b10*/  IMAD.MOV.U32 R16, RZ, RZ, R6 ;  /* 0x000000ffff107224 */ /* 0x000fe400078e0006 */
        /* <DEDUP_REMOVED lines=17> */
.L_x_1850:
[----:B------:R-:W-:Y:S05]  /*3c30*/  BSYNC.RECONVERGENT B3 ;  /* 0x0000000000037941 */ /* 0x000fea0003800200 */
.L_x_1849:
[----:B------:R-:W-:Y:S01]  /*3c40*/  IADD3 R11, P0, PT, R11, 0x100, RZ ;  /* 0x000001000b0b7810 */ /* 0x000fe20007f1e0ff */
[----:B------:R-:W-:Y:S02]  /*3c50*/  VIADD R4, R4, 0x100 ;  /* 0x0000010004047836 */ /* 0x000fe40000000000 */
[----:B------:R-:W-:Y:S02]  /*3c60*/  IMAD.X R3, RZ, RZ, R3, P3 ;  /* 0x000000ffff037224 */ /* 0x000fe400018e0603 */
[----:B------:R-:W-:Y:S01]  /*3c70*/  IMAD.X R12, RZ, RZ, R12, P0 ;  /* 0x000000ffff0c7224 */ /* 0x000fe200000e060c */
[----:B------:R-:W-:Y:S07]  /*3c80*/  @P2 BRA `(.L_x_1851) ;  /* 0xfffffffc00882947 */ /* 0x000fee000383ffff */
.L_x_1848:
[----:B------:R-:W-:Y:S05]  /*3c90*/  BSYNC.RECONVERGENT B2 ;  /* 0x0000000000027941 */ /* 0x000fea0003800200 */
.L_x_1847:
[----:B------:R-:W-:-:S13]  /*3ca0*/  ISETP.GE.U32.AND P0, PT, R13, 0x300, PT ;  /* 0x000003000d00780c */ /* 0x000fda0003f06070 */
[----:B------:R-:W-:Y:S05]  /*3cb0*/  @!P0 BRA `(.L_x_1846) ;  /* 0x0000000400bc8947 */ /* 0x000fea0003800000 */
[----:B------:R-:W0:Y:S01]  /*3cc0*/  LDCU.128 UR12, c[0x0][0x380] ;  /* 0x00007000ff0c77ac */ /* 0x000e220008000c00 */
[----:B------:R-:W1:Y:S01]  /*3cd0*/  LDC.64 R14, c[0x0][0x380] ;  /* 0x0000e000ff0e7b82 */ /* 0x000e620000000a00 */
[C---:B------:R-:W-:Y:S01]  /*3ce0*/  IADD3 R12, P1, PT, R4.reuse, R5, RZ ;  /* 0x00000005040c7210 */ /* 0x040fe20007f3e0ff */
[C---:B------:R-:W-:Y:S02]  /*3cf0*/  IMAD.IADD R10, R4.reuse, 0x1, R5 ;  /* 0x00000001040a7824 */ /* 0x040fe400078e0205 */
[----:B------:R-:W-:Y:S02]  /*3d00*/  VIADD R13, R4, 0x200 ;  /* 0x00000200040d7836 */ /* 0x000fe40000000000 */
[----:B------:R-:W-:Y:S02]  /*3d10*/  IMAD.X R5, RZ, RZ, RZ, P1 ;  /* 0x000000ffff057224 */ /* 0x000fe400008e06ff */
[----:B------:R-:W2:Y:S01]  /*3d20*/  LDC.64 R2, c[0x0][0x388] ;  /* 0x0000e200ff027b82 */ /* 0x000ea20000000a00 */
[----:B0-----:R-:W-:-:S02]  /*3d30*/  LEA R17, P2, R12, UR12, 0x2 ;  /* 0x0000000c0c117c11 */ /* 0x001fc4000f8410ff */
[----:B------:R-:W-:Y:S02]  /*3d40*/  IADD3 R11, P0, PT, R10, UR14, RZ ;  /* 0x0000000e0a0b7c10 */ /* 0x000fe4000ff1e0ff */
[----:B------:R-:W-:Y:S02]  /*3d50*/  IADD3 R17, P1, PT, R17, 0xc00, RZ ;  /* 0x00000c0011117810 */ /* 0x000fe40007f3e0ff */
[----:B------:R-:W-:Y:S01]  /*3d60*/  LEA.HI.X R5, R12, UR13, R5, 0x2, P2 ;  /* 0x0000000d0c057c11 */ /* 0x000fe200090f1405 */
[----:B-1----:R-:W-:-:S04]  /*3d70*/  IMAD.WIDE.U32 R14, R10, 0x4, R14 ;  /* 0x000000040a0e7825 */ /* 0x002fc800078e000e */
[----:B------:R-:W-:Y:S02]  /*3d80*/  IMAD.X R12, RZ, RZ, UR15, P0 ;  /* 0x0000000fff0c7e24 */ /* 0x000fe400080e06ff */
[----:B------:R-:W-:-:S07]  /*3d90*/  IMAD.X R5, RZ, RZ, R5, P1 ;  /* 0x000000ffff057224 */ /* 0x000fce00008e0605 */
.L_x_1860:
[----:B------:R-:W3:Y:S01]  /*3da0*/  LDG.E R23, desc[UR8][R14.64] ;  /* 0x000000080e177981 */ /* 0x000ee2000c1e1900 */
[----:B------:R-:W-:-:S05]  /*3db0*/  IMAD.MOV.U32 R4, RZ, RZ, R17 ;  /* 0x000000ffff047224 */ /* 0x000fca00078e0011 */
[----:B------:R0:W5:Y:S04]  /*3dc0*/  LDG.E R25, desc[UR8][R4.64+-0x800] ;  /* 0xfff8000804197981 */ /* 0x000168000c1e1900 */
[----:B------:R0:W5:Y:S04]  /*3dd0*/  LDG.E R16, desc[UR8][R4.64+-0x400] ;  /* 0xfffc000804107981 */ /* 0x000168000c1e1900 */
[----:B------:R0:W5:Y:S01]  /*3de0*/  LDG.E R17, desc[UR8][R4.64] ;  /* 0x0000000804117981 */ /* 0x000162000c1e1900 */
[----:B------:R-:W-:Y:S01]  /*3df0*/  BSSY.RECONVERGENT B2, `(.L_x_1852) ;  /* 0x0000012000027945 */ /* 0x000fe20003800200 */
[----:B------:R-:W-:-:S02]  /*3e00*/  IMAD.MOV.U32 R20, RZ, RZ, R11 ;  /* 0x000000ffff147224 */ /* 0x000fc400078e000b */
[----:B------:R-:W-:Y:S02]  /*3e10*/  IMAD.MOV.U32 R21, RZ, RZ, R12 ;  /* 0x000000ffff157224 */ /* 0x000fe400078e000c */
[----:B------:R-:W-:Y:S01]  /*3e20*/  VIADD R19, R10, 0x100 ;  /* 0x000001000a137836 */ /* 0x000fe20000000000 */
[----:B---3--:R-:W-:Y:S01]  /*3e30*/  ISETP.GE.AND P0, PT, R6, R23, PT ;  /* 0x000000170600720c */ /* 0x008fe20003f06270 */
        /* <DEDUP_REMOVED lines=13> */
.L_x_1853:
[----:B------:R-:W-:Y:S05]  /*3f10*/  BSYNC.RECONVERGENT B2 ;  /* 0x0000000000027941 */ /* 0x000fea0003800200 */
.L_x_1852:
[----:B-----5:R-:W-:Y:S01]  /*3f20*/  ISETP.GE.AND P0, PT, R18, R25, PT ;  /* 0x000000191200720c */ /* 0x020fe20003f06270 */
[----:B------:R-:W-:Y:S01]  /*3f30*/  BSSY.RECONVERGENT B2, `(.L_x_1854) ;  /* 0x0000013000027945 */ /* 0x000fe20003800200 */
[----:B--2---:R-:W-:Y:S01]  /*3f40*/  IADD3 R23, P1, PT, R19, R2, RZ ;  /* 0x0000000213177210 */ /* 0x004fe20007f3e0ff */
        /* <DEDUP_REMOVED lines=17> */
.L_x_1855:
[----:B------:R-:W-:Y:S05]  /*4060*/  BSYNC.RECONVERGENT B2 ;  /* 0x0000000000027941 */ /* 0x000fea0003800200 */
.L_x_1854:
        /* <DEDUP_REMOVED lines=21> */
.L_x_1857:
[----:B------:R-:W-:Y:S05]  /*41c0*/  BSYNC.RECONVERGENT B2 ;  /* 0x0000000000027941 */ /* 0x000fea0003800200 */
.L_x_1856:
[----:B------:R-:W-:Y:S01]  /*41d0*/  ISETP.GE.AND P0, PT, R18, R17, PT ;  /* 0x000000111200720c */ /* 0x000fe20003f06270 */
[----:B------:R-:W-:Y:S01]  /*41e0*/  IMAD.X R21, RZ, RZ, R3, P2 ;  /* 0x000000ffff157224 */ /* 0x000fe200010e0603 */
[----:B------:R-:W-:Y:S01]  /*41f0*/  BSSY.RECONVERGENT B2, `(.L_x_1858) ;  /* 0x0000010000027945 */ /* 0x000fe20003800200 */
        /* <DEDUP_REMOVED lines=15> */
.L_x_1859:
[----:B------:R-:W-:Y:S05]  /*42f0*/  BSYNC.RECONVERGENT B2 ;  /* 0x0000000000027941 */ /* 0x000fea0003800200 */
.L_x_1858:
[C---:B------:R-:W-:Y:S01]  /*4300*/  VIADD R16, R13.reuse, 0x200 ;  /* 0x000002000d107836 */ /* 0x040fe20000000000 */
        /* <DEDUP_REMOVED lines=10> */
.L_x_1846:
[----:B------:R-:W-:Y:S05]  /*43b0*/  BSYNC.RECONVERGENT B1 ;  /* 0x0000000000017941 */ /* 0x000fea0003800200 */
.L_x_1845:
        /* <DEDUP_REMOVED lines=31> */
.L_x_1862:
[----:B------:R-:W-:Y:S05]  /*45b0*/  BSYNC.RECONVERGENT B1 ;  /* 0x0000000000017941 */ /* 0x000fea0003800200 */
.L_x_1861:
        /* <DEDUP_REMOVED lines=24> */
.L_x_1864:
[----:B------:R-:W-:Y:S05]  /*4740*/  BSYNC.RECONVERGENT B1 ;  /* 0x0000000000017941 */ /* 0x000fea0003800200 */
.L_x_1863:
[----:B------:R4:W3:Y:S01]  /*4750*/  SHFL.DOWN PT, R8, R3, 0x4, 0x1f ;  /* 0x08801f0003087f89 */ /* 0x0008e200000e0000 */
[----:B------:R-:W-:Y:S01]  /*4760*/  BSSY.RECONVERGENT B1, `(.L_x_1865) ;  /* 0x0000017000017945 */ /* 0x000fe20003800200 */
[----:B0-----:R-:W-:Y:S02]  /*4770*/  IMAD.MOV.U32 R2, RZ, RZ, R3 ;  /* 0x000000ffff027224 */ /* 0x001fe400078e0003 */
[----:B-1----:R4:W0:Y:S01]  /*4780*/  SHFL.DOWN PT, R9, R4, 0x4, 0x1f ;  /* 0x08801f0004097f89 */ /* 0x00282200000e0000 */
[----:B--2---:R-:W-:Y:S02]  /*4790*/  IMAD.MOV.U32 R6, RZ, RZ, R4 ;  /* 0x000000ffff067224 */ /* 0x004fe400078e0004 */
[----:B------:R-:W-:Y:S01]  /*47a0*/  IMAD.MOV.U32 R7, RZ, RZ, R5 ;  /* 0x000000ffff077224 */ /* 0x000fe200078e0005 */
[----:B------:R4:W1:Y:S01]  /*47b0*/  SHFL.DOWN PT, R10, R5, 0x4, 0x1f ;  /* 0x08801f00050a7f89 */ /* 0x00086200000e0000 */
[----:B------:R-:W-:Y:S05]  /*47c0*/  @P5 BRA `(.L_x_1866) ;  /* 0x0000000000405947 */ /* 0x000fea0003800000 */
[----:B---3--:R-:W-:Y:S01]  /*47d0*/  ISETP.GE.AND P0, PT, R3, R8, PT ;  /* 0x000000080300720c */ /* 0x008fe20003f06270 */
        /* <DEDUP_REMOVED lines=15> */
.L_x_1866:
[----:B------:R-:W-:Y:S05]  /*48d0*/  BSYNC.RECONVERGENT B1 ;  /* 0x0000000000017941 */ /* 0x000fea0003800200 */
.L_x_1865:
        /* <DEDUP_REMOVED lines=24> */
.L_x_1868:
[----:B------:R-:W-:Y:S05]  /*4a60*/  BSYNC.RECONVERGENT B1 ;  /* 0x0000000000017941 */ /* 0x000fea0003800200 */
.L_x_1867:
[----:B0-----:R0:W0:Y:S01]  /*4a70*/  SHFL.DOWN PT, R2, R3, 0x10, 0x1f ;  /* 0x0a001f0003027f89 */ /* 0x00102200000e0000 */
[----:B------:R-:W-:Y:S01]  /*4a80*/  BSSY.RECONVERGENT B1, `(.L_x_1869) ;  /* 0x0000017000017945 */ /* 0x000fe20003800200 */
[----:B----4-:R-:W-:Y:S02]  /*4a90*/  IMAD.MOV.U32 R8, RZ, RZ, R3 ;  /* 0x000000ffff087224 */ /* 0x010fe400078e0003 */
[----:B--2---:R2:W4:Y:S01]  /*4aa0*/  SHFL.DOWN PT, R9, R4, 0x10, 0x1f ;  /* 0x0a001f0004097f89 */ /* 0x00452200000e0000 */
[----:B------:R-:W-:Y:S02]  /*4ab0*/  IMAD.MOV.U32 R7, RZ, RZ, R4 ;  /* 0x000000ffff077224 */ /* 0x000fe400078e0004 */
[----:B------:R-:W-:Y:S01]  /*4ac0*/  IMAD.MOV.U32 R6, RZ, RZ, R5 ;  /* 0x000000ffff067224 */ /* 0x000fe200078e0005 */
[----:B-1----:R2:W1:Y:S01]  /*4ad0*/  SHFL.DOWN PT, R10, R5, 0x10, 0x1f ;  /* 0x0a001f00050a7f89 */ /* 0x00246200000e0000 */
[----:B------:R-:W-:Y:S05]  /*4ae0*/  @P3 BRA `(.L_x_1870) ;  /* 0x0000000000403947 */ /* 0x000fea0003800000 */
[----:B0-----:R-:W-:Y:S01]  /*4af0*/  ISETP.GE.AND P0, PT, R3, R2, PT ;  /* 0x000000020300720c */ /* 0x001fe20003f06270 */
[----:B------:R-:W-:Y:S02]  /*4b00*/  IMAD.MOV.U32 R8, RZ, RZ, R2 ;  /* 0x000000ffff087224 */ /* 0x000fe400078e0002 */
[----:B----4-:R-:W-:Y:S02]  /*4b10*/  IMAD.MOV.U32 R7, RZ, RZ, R9 ;  /* 0x000000ffff077224 */ /* 0x010fe400078e0009 */
        /* <DEDUP_REMOVED lines=13> */
.L_x_1870:
[----:B------:R-:W-:Y:S05]  /*4bf0*/  BSYNC.RECONVERGENT B1 ;  /* 0x0000000000017941 */ /* 0x000fea0003800200 */
.L_x_1869:
        /* <DEDUP_REMOVED lines=12> */
.L_x_1872:
[----:B------:R-:W-:Y:S05]  /*4cc0*/  BSYNC.RECONVERGENT B1 ;  /* 0x0000000000017941 */ /* 0x000fea0003800200 */
.L_x_1871:
[----:B------:R-:W-:Y:S01]  /*4cd0*/  BAR.SYNC.DEFER_BLOCKING 0x0 ;  /* 0x0000000000007b1d */ /* 0x000fe20000010000 */
[----:B------:R-:W-:-:S13]  /*4ce0*/  ISETP.NE.AND P1, PT, R0, RZ, PT ;  /* 0x000000ff0000720c */ /* 0x000fda0003f25270 */
[----:B------:R-:W-:Y:S05]  /*4cf0*/  @P1 BRA `(.L_x_1806) ;  /* 0x0000000800341947 */ /* 0x000fea0003800000 */
[----:B0-----:R-:W0:Y:S01]  /*4d00*/  S2R R3, SR_CgaCtaId ;  /* 0x0000000000037919 */ /* 0x001e220000008800 */
[----:B------:R-:W-:Y:S01]  /*4d10*/  MOV R0, 0x400 ;  /* 0x0000040000007802 */ /* 0x000fe20000000f00 */
[----:B------:R-:W-:Y:S03]  /*4d20*/  BSSY.RECONVERGENT B1, `(.L_x_1873) ;  /* 0x0000016000017945 */ /* 0x000fe60003800200 */
[----:B0-----:R-:W-:-:S05]  /*4d30*/  LEA R24, R3, R0, 0x18 ;  /* 0x0000000003187211 */ /* 0x001fca00078ec0ff */
[----:B------:R-:W0:Y:S04]  /*4d40*/  LDS R3, [R24+0x18] ;  /* 0x0000180018037984 */ /* 0x000e280000000800 */
[----:B--2---:R-:W2:Y:S04]  /*4d50*/  LDS.64 R4, [R24+0x20] ;  /* 0x0000200018047984 */ /* 0x004ea80000000a00 */
[----:B------:R0:W1:Y:S04]  /*4d60*/  LDS R18, [R24+0x28] ;  /* 0x0000280018127984 */ /* 0x0000680000000800 */
[----:B------:R0:W1:Y:S02]  /*4d70*/  LDS R16, [R24+0x38] ;  /* 0x0000380018107984 */ /* 0x0000640000000800 */
[----:B0-----:R-:W-:Y:S01]  /*4d80*/  ISETP.GE.AND P0, PT, R8, R3, PT ;  /* 0x000000030800720c */ /* 0x001fe20003f06270 */
[----:B------:R-:W-:-:S02]  /*4d90*/  IMAD.MOV.U32 R19, RZ, RZ, R3 ;  /* 0x000000ffff137224 */ /* 0x000fc400078e0003 */
[----:B--2---:R-:W-:Y:S02]  /*4da0*/  IMAD.MOV.U32 R21, RZ, RZ, R4 ;  /* 0x000000ffff157224 */ /* 0x004fe400078e0004 */
[----:B------:R-:W-:-:S08]  /*4db0*/  IMAD.MOV.U32 R20, RZ, RZ, R5 ;  /* 0x000000ffff147224 */ /* 0x000fd000078e0005 */
[----:B-1----:R-:W-:Y:S05]  /*4dc0*/  @!P0 BRA `(.L_x_1874) ;  /* 0x00000000002c8947 */ /* 0x002fea0003800000 */
        /* <DEDUP_REMOVED lines=11> */
.L_x_1874:
[----:B------:R-:W-:Y:S05]  /*4e80*/  BSYNC.RECONVERGENT B1 ;  /* 0x0000000000017941 */ /* 0x000fea0003800200 */
.L_x_1873:
        /* <DEDUP_REMOVED lines=8> */
[----:B------:R0:W1:Y:S04]  /*4f10*/  LDS.64 R6, [R24+0x40] ;  /* 0x0000400018067984 */ /* 0x0000680000000a00 */
[----:B----4-:R4:W1:Y:S04]  /*4f20*/  LDS.64 R8, [R24+0x50] ;  /* 0x0000500018087984 */ /* 0x0108680000000a00 */
[----:B---3--:R4:W3:Y:S04]  /*4f30*/  LDS.64 R10, [R24+0x60] ;  /* 0x00006000180a7984 */ /* 0x0088e80000000a00 */
        /* <DEDUP_REMOVED lines=16> */
.L_x_1876:
[----:B------:R-:W-:Y:S05]  /*5040*/  BSYNC.RECONVERGENT B1 ;  /* 0x0000000000017941 */ /* 0x000fea0003800200 */
.L_x_1875:
        /* <DEDUP_REMOVED lines=17> */
.L_x_1878:
[----:B------:R-:W-:Y:S05]  /*5160*/  BSYNC.RECONVERGENT B1 ;  /* 0x0000000000017941 */ /* 0x000fea0003800200 */
.L_x_1877:
        /* <DEDUP_REMOVED lines=17> */
.L_x_1880:
[----:B------:R-:W-:Y:S05]  /*5280*/  BSYNC.RECONVERGENT B1 ;  /* 0x0000000000017941 */ /* 0x000fea0003800200 */
.L_x_1879:
[----:B------:R-:W-:Y:S01]  /*5290*/  ISETP.GE.AND P0, PT, R6, R15, PT ;  /* 0x0000000f0600720c */ /* 0x000fe20003f06270 */
[----:B------:R-:W-:Y:S01]  /*52a0*/  BSSY.RECONVERGENT B1, `(.L_x_1881) ;  /* 0x0000010000017945 */ /* 0x000fe20003800200 */
[----:B------:R-:W-:Y:S02]  /*52b0*/  IMAD.MOV.U32 R5, RZ, RZ, R15 ;  /* 0x000000ffff057224 */ /* 0x000fe400078e000f */
[----:B---3--:R-:W-:Y:S02]  /*52c0*/  IMAD.MOV.U32 R7, RZ, RZ, R10 ;  /* 0x000000ffff077224 */ /* 0x008fe400078e000a */
        /* <DEDUP_REMOVED lines=13> */
.L_x_1882:
[----:B------:R-:W-:Y:S05]  /*53a0*/  BSYNC.RECONVERGENT B1 ;  /* 0x0000000000017941 */ /* 0x000fea0003800200 */
.L_x_1881:
        /* <DEDUP_REMOVED lines=17> */
.L_x_1884:
[----:B------:R-:W-:Y:S05]  /*54c0*/  BSYNC.RECONVERGENT B1 ;  /* 0x0000000000017941 */ /* 0x000fea0003800200 */
.L_x_1883:
        /* <DEDUP_REMOVED lines=16> */
.L_x_1806:
[----:B------:R-:W-:Y:S05]  /*55d0*/  BSYNC.RECONVERGENT B0 ;  /* 0x0000000000007941 */ /* 0x000fea0003800200 */
.L_x_1773:
[----:B------:R-:W-:Y:S05]  /*55e0*/  @P1 EXIT ;  /* 0x000000000000194d */ /* 0x000fea0003800000 */
[----:B0-234-:R-:W0:Y:S01]  /*55f0*/  LDC.64 R2, c[0x0][0x390] ;  /* 0x0000e400ff027b82 */ /* 0x01de220000000a00 */
[----:B------:R-:W-:-:S04]  /*5600*/  LOP3.LUT R7, R7, R6, RZ, 0x3c, !PT ;  /* 0x0000000607077212 */ /* 0x000fc800078e3cff */
[----:B------:R-:W-:-:S04]  /*5610*/  LOP3.LUT R6, R7, R6, RZ, 0x3c, !PT ;  /* 0x0000000607067212 */ /* 0x000fc800078e3cff */
[----:B------:R-:W-:-:S05]  /*5620*/  LOP3.LUT R7, R7, R6, RZ, 0x3c, !PT ;  /* 0x0000000607077212 */ /* 0x000fca00078e3cff */
[----:B0-----:R-:W-:Y:S04]  /*5630*/  STG.E.64 desc[UR8][R2.64+0x8], R6 ;  /* 0x0000080602007986 */ /* 0x001fe8000c101b08 */
[----:B------:R-:W-:Y:S01]  /*5640*/  STG.E desc[UR8][R2.64], R8 ;  /* 0x0000000802007986 */ /* 0x000fe2000c101908 */
[----:B------:R-:W-:Y:S05]  /*5650*/  EXIT ;  /* 0x000000000000794d */ /* 0x000fea0003800000 */
.L_x_1885:
        /* <DEDUP_REMOVED lines=10> */
.L_x_1910:


//--------------------- .nv.shared._ZN3cub18CUB_300001_SM_10006detail10radix_sort29DeviceRadixSortOnesweepKernelINS1_5radix10policy_hubIiiyE10Policy1000ELNS0_9SortOrderE0EiiyiiNS1_21identity_decomposer_tEEEvPT5_SB_PT3_PKSC_PT1_PKSG_PT2_PKSK_T4_iiT6_ --------------------------
	.section	.nv.shared._ZN3cub18CUB_300001_SM_10006detail10radix_sort29DeviceRadixSortOnesweepKernelINS1_5radix10policy_hubIiiyE10Policy1000ELNS0_9SortOrderE0EiiyiiNS1_21identity_decomposer_tEEEvPT5_SB_PT3_PKSC_PT1_PKSG_PT2_PKSK_T4_iiT6_,"aw",@nobits
	.sectionflags	@""
	.align	16
.nv.shared._ZN3cub18CUB_300001_SM_10006detail10radix_sort29DeviceRadixSortOnesweepKernelINS1_5radix10policy_hubIiiyE10Policy1000ELNS0_9SortOrderE0EiiyiiNS1_21identity_decomposer_tEEEvPT5_SB_PT3_PKSC_PT1_PKSG_PT2_PKSK_T4_iiT6_:
	.zero		29184


//--------------------- .nv.shared.reserved.0     --------------------------
	.section	.nv.shared.reserved.0,"aw",@nobits
	.weak		__nv_reservedSMEM_offset_0_alias
	.size		__nv_reservedSMEM_offset_0_alias, 0, 64
	.other		__nv_reservedSMEM_offset_0_alias,@"STO_CUDA_RESERVED_SHARED STV_DEFAULT"
__nv_reservedSMEM_offset_0_alias:
	.zero		0
	.zero		64


//--------------------- .nv.global                --------------------------
	.section	.nv.global,"aw",@nobits
.nv.global:
	.type		_ZN34_INTERNAL_55a29fec_4_k_cu_5ace263f6thrust24THRUST_300001_SM_1000_NS12placeholders2_8E,@object
	.size		_ZN34_INTERNAL_55a29fec_4_k_cu_5ace263f6thrust24THRUST_300001_SM_1000_NS12placeholders2_8E,(_ZN34_INTERNAL_55a29fec_4_k_cu_5ace263f4cuda3std3__436_GLOBAL__N__55a29fec_4_k_cu_5ace263f6ignoreE - _ZN34_INTERNAL_55a29fec_4_k_cu_5ace263f6thrust24THRUST_300001_SM_1000_NS12placeholders2_8E)
_ZN34_INTERNAL_55a29fec_4_k_cu_5ace263f6thrust24THRUST_300001_SM_1000_NS12placeholders2_8E:
	.zero		1
	.type		_ZN34_INTERNAL_55a29fec_4_k_cu_5ace263f4cuda3std3__436_GLOBAL__N__55a29fec_4_k_cu_5ace263f6ignoreE,@object
	.size		_ZN34_INTERNAL_55a29fec_4_k_cu_5ace263f4cuda3std3__436_GLOBAL__N__55a29fec_4_k_cu_5ace263f6ignoreE,(_ZN34_INTERNAL_55a29fec_4_k_cu_5ace263f4cuda3std6ranges3__45__cpo4dataE - _ZN34_INTERNAL_55a29fec_4_k_cu_5ace263f4cuda3std3__436_GLOBAL__N__55a29fec_4_k_cu_5ace263f6ignoreE)
_ZN34_INTERNAL_55a29fec_4_k_cu_5ace263f4cuda3std3__436_GLOBAL__N__55a29fec_4_k_cu_5ace263f6ignoreE:
	.zero		1
	.type		_ZN34_INTERNAL_55a29fec_4_k_cu_5ace263f4cuda3std6ranges3__45__cpo4dataE,@object
	.size		_ZN34_INTERNAL_55a29fec_4_k_cu_5ace263f4cuda3std6ranges3__45__cpo4dataE,(_ZN34_INTERNAL_55a29fec_4_k_cu_5ace263f6thrust24THRUST_300001_SM_1000_NS6system3cpp3parE - _ZN34_INTERNAL_55a29fec_4_k_cu_5ace263f4cuda3std6ranges3__45__cpo4dataE)
_ZN34_INTERNAL_55a29fec_4_k_cu_5ace263f4cuda3std6ranges3__45__cpo4dataE:
	.zero		1
	.type		_ZN34_INTERNAL_55a29fec_4_k_cu_5ace263f6thrust24THRUST_300001_SM_1000_NS6system3cpp3parE,@object
	.size		_ZN34_INTERNAL_55a29fec_4_k_cu_5ace263f6thrust24THRUST_300001_SM_1000_NS6system3cpp3parE,(_ZN34_INTERNAL_55a29fec_4_k_cu_5ace263f4cuda3std3__45__cpo5beginE - _ZN34_INTERNAL_55a29fec_4_k_cu_5ace263f6thrust24THRUST_300001_SM_1000_NS6system3cpp3parE)
_ZN34_INTERNAL_55a29fec_4_k_cu_5ace263f6thrust24THRUST_300001_SM_1000_NS6system3cpp3parE:
	.zero		1
	.type		_ZN34_INTERNAL_55a29fec_4_k_cu_5ace263f4cuda3std3__45__cpo5beginE,@object
	.size		_ZN34_INTERNAL_55a29fec_4_k_cu_5ace263f4cuda3std3__45__cpo5beginE,(_ZN34_INTERNAL_55a29fec_4_k_cu_5ace263f4cuda3std6ranges3__45__cpo5beginE - _ZN34_INTERNAL_55a29fec_4_k_cu_5ace263f4cuda3std3__45__cpo5beginE)
_ZN34_INTERNAL_55a29fec_4_k_cu_5ace263f4cuda3std3__45__cpo5beginE:
	.zero		1
	.type		_ZN34_INTERNAL_55a29fec_4_k_cu_5ace263f4cuda3std6ranges3__45__cpo5beginE,@object
	.size		_ZN34_INTERNAL_55a29fec_4_k_cu_5ace263f4cuda3std6ranges3__45__cpo5beginE,(_ZN34_INTERNAL_55a29fec_4_k_cu_5ace263f6thrust24THRUST_300001_SM_1000_NS6deviceE - _ZN34_INTERNAL_55a29fec_4_k_cu_5ace263f4cuda3std6ranges3__45__cpo5beginE)
_ZN34_INTERNAL_55a29fec_4_k_cu_5ace263f4cuda3std6ranges3__45__cpo5beginE:
	.zero		1
	.type		_ZN34_INTERNAL_55a29fec_4_k_cu_5ace263f6thrust24THRUST_300001_SM_1000_NS6deviceE,@object
	.size		_ZN34_INTERNAL_55a29fec_4_k_cu_5ace263f6thrust24THRUST_300001_SM_1000_NS6deviceE,(_ZN34_INTERNAL_55a29fec_4_k_cu_5ace263f4cuda3std3__47nulloptE - _ZN34_INTERNAL_55a29fec_4_k_cu_5ace263f6thrust24THRUST_300001_SM_1000_NS6deviceE)
_ZN34_INTERNAL_55a29fec_4_k_cu_5ace263f6thrust24THRUST_300001_SM_1000_NS6deviceE:
	.zero		1
	.type		_ZN34_INTERNAL_55a29fec_4_k_cu_5ace263f4cuda3std3__47nulloptE,@object
	.size		_ZN34_INTERNAL_55a29fec_4_k_cu_5ace263f4cuda3std3__47nulloptE,(_ZN34_INTERNAL_55a29fec_4_k_cu_5ace263f4cuda3std6ranges3__45__cpo8distanceE - _ZN34_INTERNAL_55a29fec_4_k_cu_5ace263f4cuda3std3__47nulloptE)
_ZN34_INTERNAL_55a29fec_4_k_cu_5ace263f4cuda3std3__47nulloptE:
	.zero		1
	.type		_ZN34_INTERNAL_55a29fec_4_k_cu_5ace263f4cuda3std6ranges3__45__cpo8distanceE,@object
	.size		_ZN34_INTERNAL_55a29fec_4_k_cu_5ace263f4cuda3std6ranges3__45__cpo8distanceE,(_ZN34_INTERNAL_55a29fec_4_k_cu_5ace263f6thrust24THRUST_300001_SM_1000_NS12placeholders2_4E - _ZN34_INTERNAL_55a29fec_4_k_cu_5ace263f4cuda3std6ranges3__45__cpo8distanceE)
_ZN34_INTERNAL_55a29fec_4_k_cu_5ace263f4cuda3std6ranges3__45__cpo8distanceE:
	.zero		1
	.type		_ZN34_INTERNAL_55a29fec_4_k_cu_5ace263f6thrust24THRUST_300001_SM_1000_NS12placeholders2_4E,@object
	.size		_ZN34_INTERNAL_55a29fec_4_k_cu_5ace263f6thrust24THRUST_300001_SM_1000_NS12placeholders2_4E,(_ZN34_INTERNAL_55a29fec_4_k_cu_5ace263f4cuda3std3__45__cpo6rbeginE - _ZN34_INTERNAL_55a29fec_4_k_cu_5ace263f6thrust24THRUST_300001_SM_1000_NS12placeholders2_4E)
_ZN34_INTERNAL_55a29fec_4_k_cu_5ace263f6thrust24THRUST_300001_SM_1000_NS12placeholders2_4E:
	.zero		1
	.type		_ZN34_INTERNAL_55a29fec_4_k_cu_5ace263f4cuda3std3__45__cpo6rbeginE,@object
	.size		_ZN34_INTERNAL_55a29fec_4_k_cu_5ace263f4cuda3std3__45__cpo6rbeginE,(_ZN34_INTERNAL_55a29fec_4_k_cu_5ace263f4cuda3std6ranges3__45__cpo7advanceE - _ZN34_INTERNAL_55a29fec_4_k_cu_5ace263f4cuda3std3__45__cpo6rbeginE)
_ZN34_INTERNAL_55a29fec_4_k_cu_5ace263f4cuda3std3__45__cpo6rbeginE:
	.zero		1
	.type		_ZN34_INTERNAL_55a29fec_4_k_cu_5ace263f4cuda3std6ranges3__45__cpo7advanceE,@object
	.size		_ZN34_INTERNAL_55a29fec_4_k_cu_5ace263f4cuda3std6ranges3__45__cpo7advanceE,(_ZN34_INTERNAL_55a29fec_4_k_cu_5ace263f6thrust24THRUST_300001_SM_1000_NS12placeholders3_10E - _ZN34_INTERNAL_55a29fec_4_k_cu_5ace263f4cuda3std6ranges3__45__cpo7advanceE)
_ZN34_INTERNAL_55a29fec_4_k_cu_5ace263f4cuda3std6ranges3__45__cpo7advanceE:
	.zero		1
	.type		_ZN34_INTERNAL_55a29fec_4_k_cu_5ace263f6thrust24THRUST_300001_SM_1000_NS12placeholders3_10E,@object
	.size		_ZN34_INTERNAL_55a29fec_4_k_cu_5ace263f6thrust24THRUST_300001_SM_1000_NS12placeholders3_10E,(_ZN34_INTERNAL_55a29fec_4_k_cu_5ace263f4cuda3std3__48in_placeE - _ZN34_INTERNAL_55a29fec_4_k_cu_5ace263f6thrust24THRUST_300001_SM_1000_NS12placeholders3_10E)
_ZN34_INTERNAL_55a29fec_4_k_cu_5ace263f6thrust24THRUST_300001_SM_1000_NS12placeholders3_10E:
	.zero		1
	.type		_ZN34_INTERNAL_55a29fec_4_k_cu_5ace263f4cuda3std3__48in_placeE,@object
	.size		_ZN34_INTERNAL_55a29fec_4_k_cu_5ace263f4cuda3std3__48in_placeE,(_ZN34_INTERNAL_55a29fec_4_k_cu_5ace263f4cuda3std6ranges3__45__cpo4sizeE - _ZN34_INTERNAL_55a29fec_4_k_cu_5ace263f4cuda3std3__48in_placeE)
_ZN34_INTERNAL_55a29fec_4_k_cu_5ace263f4cuda3std3__48in_placeE:
	.zero		1
	.type		_ZN34_INTERNAL_55a29fec_4_k_cu_5ace263f4cuda3std6ranges3__45__cpo4sizeE,@object
	.size		_ZN34_INTERNAL_55a29fec_4_k_cu_5ace263f4cuda3std6ranges3__45__cpo4sizeE,(_ZN34_INTERNAL_55a29fec_4_k_cu_5ace263f6thrust24THRUST_300001_SM_1000_NS12placeholders2_2E - _ZN34_INTERNAL_55a29fec_4_k_cu_5ace263f4cuda3std6ranges3__45__cpo4sizeE)
_ZN34_INTERNAL_55a29fec_4_k_cu_5ace263f4cuda3std6ranges3__45__cpo4sizeE:
	.zero		1
	.type		_ZN34_INTERNAL_55a29fec_4_k_cu_5ace263f6thrust24THRUST_300001_SM_1000_NS12placeholders2_2E,@object
	.size		_ZN34_INTERNAL_55a29fec_4_k_cu_5ace263f6thrust24THRUST_300001_SM_1000_NS12placeholders2_2E,(_ZN34_INTERNAL_55a29fec_4_k_cu_5ace263f4cuda3std3__45__cpo6cbeginE - _ZN34_INTERNAL_55a29fec_4_k_cu_5ace263f6thrust24THRUST_300001_SM_1000_NS12placeholders2_2E)
_ZN34_INTERNAL_55a29fec_4_k_cu_5ace263f6thrust24THRUST_300001_SM_1000_NS12placeholders2_2E:
	.zero		1
	.type		_ZN34_INTERNAL_55a29fec_4_k_cu_5ace263f4cuda3std3__45__cpo6cbeginE,@object
	.size		_ZN34_INTERNAL_55a29fec_4_k_cu_5ace263f4cuda3std3__45__cpo6cbeginE,(_ZN34_INTERNAL_55a29fec_4_k_cu_5ace263f4cuda3std6ranges3__45__cpo6cbeginE - _ZN34_INTERNAL_55a29fec_4_k_cu_5ace263f4cuda3std3__45__cpo6cbeginE)
_ZN34_INTERNAL_55a29fec_4_k_cu_5ace263f4cuda3std3__45__cpo6cbeginE:
	.zero		1
	.type		_ZN34_INTERNAL_55a29fec_4_k_cu_5ace263f4cuda3std6ranges3__45__cpo6cbeginE,@object
	.size		_ZN34_INTERNAL_55a29fec_4_k_cu_5ace263f4cuda3std6ranges3__45__cpo6cbeginE,(_ZN34_INTERNAL_55a29fec_4_k_cu_5ace263f6thrust24THRUST_300001_SM_1000_NS12placeholders2_6E - _ZN34_INTERNAL_55a29fec_4_k_cu_5ace263f4cuda3std6ranges3__45__cpo6cbeginE)
_ZN34_INTERNAL_55a29fec_4_k_cu_5ace263f4cuda3std6ranges3__45__cpo6cbeginE:
	.zero		1
	.type		_ZN34_INTERNAL_55a29fec_4_k_cu_5ace263f6thrust24THRUST_300001_SM_1000_NS12placeholders2_6E,@object
	.size		_ZN34_INTERNAL_55a29fec_4_k_cu_5ace263f6thrust24THRUST_300001_SM_1000_NS12placeholders2_6E,(_ZN34_INTERNAL_55a29fec_4_k_cu_5ace263f4cuda3std3__45__cpo7crbeginE - _ZN34_INTERNAL_55a29fec_4_k_cu_5ace263f6thrust24THRUST_300001_SM_1000_NS12placeholders2_6E)
_ZN34_INTERNAL_55a29fec_4_k_cu_5ace263f6thrust24THRUST_300001_SM_1000_NS12placeholders2_6E:
	.zero		1
	.type		_ZN34_INTERNAL_55a29fec_4_k_cu_5ace263f4cuda3std3__45__cpo7crbeginE,@object
	.size		_ZN34_INTERNAL_55a29fec_4_k_cu_5ace263f4cuda3std3__45__cpo7crbeginE,(_ZN34_INTERNAL_55a29fec_4_k_cu_5ace263f4cuda3std6ranges3__45__cpo4nextE - _ZN34_INTERNAL_55a29fec_4_k_cu_5ace263f4cuda3std3__45__cpo7crbeginE)
_ZN34_INTERNAL_55a29fec_4_k_cu_5ace263f4cuda3std3__45__cpo7crbeginE:
	.zero		1
	.type		_ZN34_INTERNAL_55a29fec_4_k_cu_5ace263f4cuda3std6ranges3__45__cpo4nextE,@object
	.size		_ZN34_INTERNAL_55a29fec_4_k_cu_5ace263f4cuda3std6ranges3__45__cpo4nextE,(_ZN34_INTERNAL_55a29fec_4_k_cu_5ace263f4cuda3std6ranges3__45__cpo4swapE - _ZN34_INTERNAL_55a29fec_4_k_cu_5ace263f4cuda3std6ranges3__45__cpo4nextE)
_ZN34_INTERNAL_55a29fec_4_k_cu_5ace263f4cuda3std6ranges3__45__cpo4nextE:
	.zero		1
	.type		_ZN34_INTERNAL_55a29fec_4_k_cu_5ace263f4cuda3std6ranges3__45__cpo4swapE,@object
	.size		_ZN34_INTERNAL_55a29fec_4_k_cu_5ace263f4cuda3std6ranges3__45__cpo4swapE,(_ZN34_INTERNAL_55a29fec_4_k_cu_5ace263f6thrust24THRUST_300001_SM_1000_NS8cuda_cub10par_nosyncE - _ZN34_INTERNAL_55a29fec_4_k_cu_5ace263f4cuda3std6ranges3__45__cpo4swapE)
_ZN34_INTERNAL_55a29fec_4_k_cu_5ace263f4cuda3std6ranges3__45__cpo4swapE:
	.zero		1
	.type		_ZN34_INTERNAL_55a29fec_4_k_cu_5ace263f6thrust24THRUST_300001_SM_1000_NS8cuda_cub10par_nosyncE,@object
	.size		_ZN34_INTERNAL_55a29fec_4_k_cu_5ace263f6thrust24THRUST_300001_SM_1000_NS8cuda_cub10par_nosyncE,(_ZN34_INTERNAL_55a29fec_4_k_cu_5ace263f6thrust24THRUST_300001_SM_1000_NS3seqE - _ZN34_INTERNAL_55a29fec_4_k_cu_5ace263f6thrust24THRUST_300001_SM_1000_NS8cuda_cub10par_nosyncE)
_ZN34_INTERNAL_55a29fec_4_k_cu_5ace263f6thrust24THRUST_300001_SM_1000_NS8cuda_cub10par_nosyncE:
	.zero		1
	.type		_ZN34_INTERNAL_55a29fec_4_k_cu_5ace263f6thrust24THRUST_300001_SM_1000_NS3seqE,@object
	.size		_ZN34_INTERNAL_55a29fec_4_k_cu_5ace263f6thrust24THRUST_300001_SM_1000_NS3seqE,(_ZN34_INTERNAL_55a29fec_4_k_cu_5ace263f4cuda3std3__420unreachable_sentinelE - _ZN34_INTERNAL_55a29fec_4_k_cu_5ace263f6thrust24THRUST_300001_SM_1000_NS3seqE)
_ZN34_INTERNAL_55a29fec_4_k_cu_5ace263f6thrust24THRUST_300001_SM_1000_NS3seqE:
	.zero		1
	.type		_ZN34_INTERNAL_55a29fec_4_k_cu_5ace263f4cuda3std3__420unreachable_sentinelE,@object
	.size		_ZN34_INTERNAL_55a29fec_4_k_cu_5ace263f4cuda3std3__420unreachable_sentinelE,(_ZN34_INTERNAL_55a29fec_4_k_cu_5ace263f4cuda3std6ranges3__45__cpo5ssizeE - _ZN34_INTERNAL_55a29fec_4_k_cu_5ace263f4cuda3std3__420unreachable_sentinelE)
_ZN34_INTERNAL_55a29fec_4_k_cu_5ace263f4cuda3std3__420unreachable_sentinelE:
	.zero		1
	.type		_ZN34_INTERNAL_55a29fec_4_k_cu_5ace263f4cuda3std6ranges3__45__cpo5ssizeE,@object
	.size		_ZN34_INTERNAL_55a29fec_4_k_cu_5ace263f4cuda3std6ranges3__45__cpo5ssizeE,(_ZN34_INTERNAL_55a29fec_4_k_cu_5ace263f6thrust24THRUST_300001_SM_1000_NS12placeholders2_3E - _ZN34_INTERNAL_55a29fec_4_k_cu_5ace263f4cuda3std6ranges3__45__cpo5ssizeE)
_ZN34_INTERNAL_55a29fec_4_k_cu_5ace263f4cuda3std6ranges3__45__cpo5ssizeE:
	.zero		1
	.type		_ZN34_INTERNAL_55a29fec_4_k_cu_5ace263f6thrust24THRUST_300001_SM_1000_NS12placeholders2_3E,@object
	.size		_ZN34_INTERNAL_55a29fec_4_k_cu_5ace263f6thrust24THRUST_300001_SM_1000_NS12placeholders2_3E,(_ZN34_INTERNAL_55a29fec_4_k_cu_5ace263f4cuda3std3__45__cpo4cendE - _ZN34_INTERNAL_55a29fec_4_k_cu_5ace263f6thrust24THRUST_300001_SM_1000_NS12placeholders2_3E)
_ZN34_INTERNAL_55a29fec_4_k_cu_5ace263f6thrust24THRUST_300001_SM_1000_NS12placeholders2_3E:
	.zero		1
	.type		_ZN34_INTERNAL_55a29fec_4_k_cu_5ace263f4cuda3std3__45__cpo4cendE,@object
	.size		_ZN34_INTERNAL_55a29fec_4_k_cu_5ace263f4cuda3std3__45__cpo4cendE,(_ZN34_INTERNAL_55a29fec_4_k_cu_5ace263f4cuda3std6ranges3__45__cpo4cendE - _ZN34_INTERNAL_55a29fec_4_k_cu_5ace263f4cuda3std3__45__cpo4cendE)
_ZN34_INTERNAL_55a29fec_4_k_cu_5ace263f4cuda3std3__45__cpo4cendE:
	.zero		1
	.type		_ZN34_INTERNAL_55a29fec_4_k_cu_5ace263f4cuda3std6ranges3__45__cpo4cendE,@object
	.size		_ZN34_INTERNAL_55a29fec_4_k_cu_5ace263f4cuda3std6ranges3__45__cpo4cendE,(_ZN34_INTERNAL_55a29fec_4_k_cu_5ace263f6thrust24THRUST_300001_SM_1000_NS12placeholders2_7E - _ZN34_INTERNAL_55a29fec_4_k_cu_5ace263f4cuda3std6ranges3__45__cpo4cendE)
_ZN34_INTERNAL_55a29fec_4_k_cu_5ace263f4cuda3std6ranges3__45__cpo4cendE:
	.zero		1
	.type		_ZN34_INTERNAL_55a29fec_4_k_cu_5ace263f6thrust24THRUST_300001_SM_1000_NS12placeholders2_7E,@object
	.size		_ZN34_INTERNAL_55a29fec_4_k_cu_5ace263f6thrust24THRUST_300001_SM_1000_NS12placeholders2_7E,(_ZN34_INTERNAL_55a29fec_4_k_cu_5ace263f4cuda3std3__45__cpo5crendE - _ZN34_INTERNAL_55a29fec_4_k_cu_5ace263f6thrust24THRUST_300001_SM_1000_NS12placeholders2_7E)
_ZN34_INTERNAL_55a29fec_4_k_cu_5ace263f6thrust24THRUST_300001_SM_1000_NS12placeholders2_7E:
	.zero		1
	.type		_ZN34_INTERNAL_55a29fec_4_k_cu_5ace263f4cuda3std3__45__cpo5crendE,@object
	.size		_ZN34_INTERNAL_55a29fec_4_k_cu_5ace263f4cuda3std3__45__cpo5crendE,(_ZN34_INTERNAL_55a29fec_4_k_cu_5ace263f4cuda3std6ranges3__45__cpo4prevE - _ZN34_INTERNAL_55a29fec_4_k_cu_5ace263f4cuda3std3__45__cpo5crendE)
_ZN34_INTERNAL_55a29fec_4_k_cu_5ace263f4cuda3std3__45__cpo5crendE:
	.zero		1
	.type		_ZN34_INTERNAL_55a29fec_4_k_cu_5ace263f4cuda3std6ranges3__45__cpo4prevE,@object
	.size		_ZN34_INTERNAL_55a29fec_4_k_cu_5ace263f4cuda3std6ranges3__45__cpo4prevE,(_ZN34_INTERNAL_55a29fec_4_k_cu_5ace263f4cuda3std6ranges3__45__cpo9iter_moveE - _ZN34_INTERNAL_55a29fec_4_k_cu_5ace263f4cuda3std6ranges3__45__cpo4prevE)
_ZN34_INTERNAL_55a29fec_4_k_cu_5ace263f4cuda3std6ranges3__45__cpo4prevE:
	.zero		1
	.type		_ZN34_INTERNAL_55a29fec_4_k_cu_5ace263f4cuda3std6ranges3__45__cpo9iter_moveE,@object
	.size		_ZN34_INTERNAL_55a29fec_4_k_cu_5ace263f4cuda3std6ranges3__45__cpo9iter_moveE,(_ZN34_INTERNAL_55a29fec_4_k_cu_5ace263f6thrust24THRUST_300001_SM_1000_NS6system6detail10sequential3seqE - _ZN34_INTERNAL_55a29fec_4_k_cu_5ace263f4cuda3std6ranges3__45__cpo9iter_moveE)
_ZN34_INTERNAL_55a29fec_4_k_cu_5ace263f4cuda3std6ranges3__45__cpo9iter_moveE:
	.zero		1
	.type		_ZN34_INTERNAL_55a29fec_4_k_cu_5ace263f6thrust24THRUST_300001_SM_1000_NS6system6detail10sequential3seqE,@object
	.size		_ZN34_INTERNAL_55a29fec_4_k_cu_5ace263f6thrust24THRUST_300001_SM_1000_NS6system6detail10sequential3seqE,(_ZN34_INTERNAL_55a29fec_4_k_cu_5ace263f6thrust24THRUST_300001_SM_1000_NS12placeholders2_9E - _ZN34_INTERNAL_55a29fec_4_k_cu_5ace263f6thrust24THRUST_300001_SM_1000_NS6system6detail10sequential3seqE)
_ZN34_INTERNAL_55a29fec_4_k_cu_5ace263f6thrust24THRUST_300001_SM_1000_NS6system6detail10sequential3seqE:
	.zero		1
	.type		_ZN34_INTERNAL_55a29fec_4_k_cu_5ace263f6thrust24THRUST_300001_SM_1000_NS12placeholders2_9E,@object
	.size		_ZN34_INTERNAL_55a29fec_4_k_cu_5ace263f6thrust24THRUST_300001_SM_1000_NS12placeholders2_9E,(_ZN34_INTERNAL_55a29fec_4_k_cu_5ace263f4cuda3std3__419piecewise_constructE - _ZN34_INTERNAL_55a29fec_4_k_cu_5ace263f6thrust24THRUST_300001_SM_1000_NS12placeholders2_9E)
_ZN34_INTERNAL_55a29fec_4_k_cu_5ace263f6thrust24THRUST_300001_SM_1000_NS12placeholders2_9E:
	.zero		1
	.type		_ZN34_INTERNAL_55a29fec_4_k_cu_5ace263f4cuda3std3__419piecewise_constructE,@object
	.size		_ZN34_INTERNAL_55a29fec_4_k_cu_5ace263f4cuda3std3__419piecewise_constructE,(_ZN34_INTERNAL_55a29fec_4_k_cu_5ace263f4cuda3std6ranges3__45__cpo5cdataE - _ZN34_INTERNAL_55a29fec_4_k_cu_5ace263f4cuda3std3__419piecewise_constructE)
_ZN34_INTERNAL_55a29fec_4_k_cu_5ace263f4cuda3std3__419piecewise_constructE:
	.zero		1
	.type		_ZN34_INTERNAL_55a29fec_4_k_cu_5ace263f4cuda3std6ranges3__45__cpo5cdataE,@object
	.size		_ZN34_INTERNAL_55a29fec_4_k_cu_5ace263f4cuda3std6ranges3__45__cpo5cdataE,(_ZN34_INTERNAL_55a29fec_4_k_cu_5ace263f6thrust24THRUST_300001_SM_1000_NS12placeholders2_1E - _ZN34_INTERNAL_55a29fec_4_k_cu_5ace263f4cuda3std6ranges3__45__cpo5cdataE)
_ZN34_INTERNAL_55a29fec_4_k_cu_5ace263f4cuda3std6ranges3__45__cpo5cdataE:
	.zero		1
	.type		_ZN34_INTERNAL_55a29fec_4_k_cu_5ace263f6thrust24THRUST_300001_SM_1000_NS12placeholders2_1E,@object
	.size		_ZN34_INTERNAL_55a29fec_4_k_cu_5ace263f6thrust24THRUST_300001_SM_1000_NS12placeholders2_1E,(_ZN34_INTERNAL_55a29fec_4_k_cu_5ace263f4cuda3std3__45__cpo3endE - _ZN34_INTERNAL_55a29fec_4_k_cu_5ace263f6thrust24THRUST_300001_SM_1000_NS12placeholders2_1E)
_ZN34_INTERNAL_55a29fec_4_k_cu_5ace263f6thrust24THRUST_300001_SM_1000_NS12placeholders2_1E:
	.zero		1
	.type		_ZN34_INTERNAL_55a29fec_4_k_cu_5ace263f4cuda3std3__45__cpo3endE,@object
	.size		_ZN34_INTERNAL_55a29fec_4_k_cu_5ace263f4cuda3std3__45__cpo3endE,(_ZN34_INTERNAL_55a29fec_4_k_cu_5ace263f4cuda3std6ranges3__45__cpo3endE - _ZN34_INTERNAL_55a29fec_4_k_cu_5ace263f4cuda3std3__45__cpo3endE)
_ZN34_INTERNAL_55a29fec_4_k_cu_5ace263f4cuda3std3__45__cpo3endE:
	.zero		1
	.type		_ZN34_INTERNAL_55a29fec_4_k_cu_5ace263f4cuda3std6ranges3__45__cpo3endE,@object
	.size		_ZN34_INTERNAL_55a29fec_4_k_cu_5ace263f4cuda3std6ranges3__45__cpo3endE,(_ZN34_INTERNAL_55a29fec_4_k_cu_5ace263f6thrust24THRUST_300001_SM_1000_NS12placeholders2_5E - _ZN34_INTERNAL_55a29fec_4_k_cu_5ace263f4cuda3std6ranges3__45__cpo3endE)
_ZN34_INTERNAL_55a29fec_4_k_cu_5ace263f4cuda3std6ranges3__45__cpo3endE:
	.zero		1
	.type		_ZN34_INTERNAL_55a29fec_4_k_cu_5ace263f6thrust24THRUST_300001_SM_1000_NS12placeholders2_5E,@object
	.size		_ZN34_INTERNAL_55a29fec_4_k_cu_5ace263f6thrust24THRUST_300001_SM_1000_NS12placeholders2_5E,(_ZN34_INTERNAL_55a29fec_4_k_cu_5ace263f4cuda3std3__45__cpo4rendE - _ZN34_INTERNAL_55a29fec_4_k_cu_5ace263f6thrust24THRUST_300001_SM_1000_NS12placeholders2_5E)
_ZN34_INTERNAL_55a29fec_4_k_cu_5ace263f6thrust24THRUST_300001_SM_1000_NS12placeholders2_5E:
	.zero		1
	.type		_ZN34_INTERNAL_55a29fec_4_k_cu_5ace263f4cuda3std3__45__cpo4rendE,@object
	.size		_ZN34_INTERNAL_55a29fec_4_k_cu_5ace263f4cuda3std3__45__cpo4rendE,(_ZN34_INTERNAL_55a29fec_4_k_cu_5ace263f4cuda3std6ranges3__45__cpo9iter_swapE - _ZN34_INTERNAL_55a29fec_4_k_cu_5ace263f4cuda3std3__45__cpo4rendE)
_ZN34_INTERNAL_55a29fec_4_k_cu_5ace263f4cuda3std3__45__cpo4rendE:
	.zero		1
	.type		_ZN34_INTERNAL_55a29fec_4_k_cu_5ace263f4cuda3std6ranges3__45__cpo9iter_swapE,@object
	.size		_ZN34_INTERNAL_55a29fec_4_k_cu_5ace263f4cuda3std6ranges3__45__cpo9iter_swapE,(_ZN34_INTERNAL_55a29fec_4_k_cu_5ace263f4cuda3std3__48unexpectE - _ZN34_INTERNAL_55a29fec_4_k_cu_5ace263f4cuda3std6ranges3__45__cpo9iter_swapE)
_ZN34_INTERNAL_55a29fec_4_k_cu_5ace263f4cuda3std6ranges3__45__cpo9iter_swapE:
	.zero		1
	.type		_ZN34_INTERNAL_55a29fec_4_k_cu_5ace263f4cuda3std3__48unexpectE,@object
	.size		_ZN34_INTERNAL_55a29fec_4_k_cu_5ace263f4cuda3std3__48unexpectE,(_ZN34_INTERNAL_55a29fec_4_k_cu_5ace263f6thrust24THRUST_300001_SM_1000_NS8cuda_cub3parE - _ZN34_INTERNAL_55a29fec_4_k_cu_5ace263f4cuda3std3__48unexpectE)
_ZN34_INTERNAL_55a29fec_4_k_cu_5ace263f4cuda3std3__48unexpectE:
	.zero		1
	.type		_ZN34_INTERNAL_55a29fec_4_k_cu_5ace263f6thrust24THRUST_300001_SM_1000_NS8cuda_cub3parE,@object
	.size		_ZN34_INTERNAL_55a29fec_4_k_cu_5ace263f6thrust24THRUST_300001_SM_1000_NS8cuda_cub3parE,(.L_29 - _ZN34_INTERNAL_55a29fec_4_k_cu_5ace263f6thrust24THRUST_300001_SM_1000_NS8cuda_cub3parE)
_ZN34_INTERNAL_55a29fec_4_k_cu_5ace263f6thrust24THRUST_300001_SM_1000_NS8cuda_cub3parE:
	.zero		1
.L_29:


//--------------------- .nv.shared._ZN3cub18CUB_300001_SM_10006detail10radix_sort33DeviceRadixSortExclusiveSumKernelINS1_5radix10policy_hubIiiyE10Policy1000EyEEvPT0_ --------------------------
	.section	.nv.shared._ZN3cub18CUB_300001_SM_10006detail10radix_sort33DeviceRadixSortExclusiveSumKernelINS1_5radix10policy_hubIiiyE10Policy1000EyEEvPT0_,"aw",@nobits
	.sectionflags	@""
	.align	16
.nv.shared._ZN3cub18CUB_300001_SM_10006detail10radix_sort33DeviceRadixSortExclusiveSumKernelINS1_5radix10policy_hubIiiyE10Policy1000EyEEvPT0_:
	.zero		3360


//--------------------- .nv.shared._ZN3cub18CUB_300001_SM_10006detail10radix_sort30DeviceRadixSortHistogramKernelINS1_5radix10policy_hubIiiyE10Policy1000ELNS0_9SortOrderE0EiyNS1_21identity_decomposer_tEEEvPT2_PKT1_SA_iiT3_ --------------------------
	.section	.nv.shared._ZN3cub18CUB_300001_SM_10006detail10radix_sort30DeviceRadixSortHistogramKernelINS1_5radix10policy_hubIiiyE10Policy1000ELNS0_9SortOrderE0EiyNS1_21identity_decomposer_tEEEvPT2_PKT1_SA_iiT3_,"aw",@nobits
	.sectionflags	@""
	.align	16
.nv.shared._ZN3cub18CUB_300001_SM_10006detail10radix_sort30DeviceRadixSortHistogramKernelINS1_5radix10policy_hubIiiyE10Policy1000ELNS0_9SortOrderE0EiyNS1_21identity_decomposer_tEEEvPT2_PKT1_SA_iiT3_:
	.zero		5120


//--------------------- .nv.shared._ZN3cub18CUB_300001_SM_10006detail10radix_sort31DeviceRadixSortSingleTileKernelINS1_5radix10policy_hubIiiyE10Policy1000ELNS0_9SortOrderE0EiiyNS1_21identity_decomposer_tEEEvPKT1_PSA_PKT2_PSE_T3_iiT4_ --------------------------
	.section	.nv.shared._ZN3cub18CUB_300001_SM_10006detail10radix_sort31DeviceRadixSortSingleTileKernelINS1_5radix10policy_hubIiiyE10Policy1000ELNS0_9SortOrderE0EiiyNS1_21identity_decomposer_tEEEvPKT1_PSA_PKT2_PSE_T3_iiT4_,"aw",@nobits
	.sectionflags	@""
	.align	16
.nv.shared._ZN3cub18CUB_300001_SM_10006detail10radix_sort31DeviceRadixSortSingleTileKernelINS1_5radix10policy_hubIiiyE10Policy1000ELNS0_9SortOrderE0EiiyNS1_21identity_decomposer_tEEEvPKT1_PSA_PKT2_PSE_T3_iiT4_:
	.zero		34880


//--------------------- .nv.shared._ZN3cub18CUB_300001_SM_10006detail6reduce28DeviceReduceSingleTileKernelINS2_10policy_hubIlyN4cuda3std3__44plusIlEEE10Policy1000EPlSC_iS9_llNS7_10__identityEEEvT0_T1_T2_T3_T4_T6_ --------------------------
	.section	.nv.shared._ZN3cub18CUB_300001_SM_10006detail6reduce28DeviceReduceSingleTileKernelINS2_10policy_hubIlyN4cuda3std3__44plusIlEEE10Policy1000EPlSC_iS9_llNS7_10__identityEEEvT0_T1_T2_T3_T4_T6_,"aw",@nobits
	.sectionflags	@""
	.align	16
.nv.shared._ZN3cub18CUB_300001_SM_10006detail6reduce28DeviceReduceSingleTileKernelINS2_10policy_hubIlyN4cuda3std3__44plusIlEEE10Policy1000EPlSC_iS9_llNS7_10__identityEEEvT0_T1_T2_T3_T4_T6_:
	.zero		1184


//--------------------- .nv.shared._ZN3cub18CUB_300001_SM_10006detail6reduce18DeviceReduceKernelINS2_10policy_hubIlyN4cuda3std3__44plusIlEEE10Policy1000EN6thrust24THRUST_300001_SM_1000_NS18transform_iteratorI7is_zeroNSD_10device_ptrIiEEllEEyS9_lNS7_10__identityEEEvT0_PT3_T1_NS0_13GridEvenShareISN_EET2_T4_ --------------------------
	.section	.nv.shared._ZN3cub18CUB_300001_SM_10006detail6reduce18DeviceReduceKernelINS2_10policy_hubIlyN4cuda3std3__44plusIlEEE10Policy1000EN6thrust24THRUST_300001_SM_1000_NS18transform_iteratorI7is_zeroNSD_10device_ptrIiEEllEEyS9_lNS7_10__identityEEEvT0_PT3_T1_NS0_13GridEvenShareISN_EET2_T4_,"aw",@nobits
	.sectionflags	@""
	.align	16
.nv.shared._ZN3cub18CUB_300001_SM_10006detail6reduce18DeviceReduceKernelINS2_10policy_hubIlyN4cuda3std3__44plusIlEEE10Policy1000EN6thrust24THRUST_300001_SM_1000_NS18transform_iteratorI7is_zeroNSD_10device_ptrIiEEllEEyS9_lNS7_10__identityEEEvT0_PT3_T1_NS0_13GridEvenShareISN_EET2_T4_:
	.zero		1184


//--------------------- .nv.shared._ZN3cub18CUB_300001_SM_10006detail6reduce28DeviceReduceSingleTileKernelINS2_10policy_hubIlyN4cuda3std3__44plusIlEEE10Policy1000EN6thrust24THRUST_300001_SM_1000_NS18transform_iteratorI7is_zeroNSD_10device_ptrIiEEllEEPlyS9_llNS7_10__identityEEEvT0_T1_T2_T3_T4_T6_ --------------------------
	.section	.nv.shared._ZN3cub18CUB_300001_SM_10006detail6reduce28DeviceReduceSingleTileKernelINS2_10policy_hubIlyN4cuda3std3__44plusIlEEE10Policy1000EN6thrust24THRUST_300001_SM_1000_NS18transform_iteratorI7is_zeroNSD_10device_ptrIiEEllEEPlyS9_llNS7_10__identityEEEvT0_T1_T2_T3_T4_T6_,"aw",@nobits
	.sectionflags	@""
	.align	16
.nv.shared._ZN3cub18CUB_300001_SM_10006detail6reduce28DeviceReduceSingleTileKernelINS2_10policy_hubIlyN4cuda3std3__44plusIlEEE10Policy1000EN6thrust24THRUST_300001_SM_1000_NS18transform_iteratorI7is_zeroNSD_10device_ptrIiEEllEEPlyS9_llNS7_10__identityEEEvT0_T1_T2_T3_T4_T6_:
	.zero		1184


//--------------------- .nv.shared._ZN3cub18CUB_300001_SM_10006detail6reduce28DeviceReduceSingleTileKernelINS2_10policy_hubIljN4cuda3std3__44plusIlEEE10Policy1000EPlSC_iS9_llNS7_10__identityEEEvT0_T1_T2_T3_T4_T6_ --------------------------
	.section	.nv.shared._ZN3cub18CUB_300001_SM_10006detail6reduce28DeviceReduceSingleTileKernelINS2_10policy_hubIljN4cuda3std3__44plusIlEEE10Policy1000EPlSC_iS9_llNS7_10__identityEEEvT0_T1_T2_T3_T4_T6_,"aw",@nobits
	.sectionflags	@""
	.align	16
.nv.shared._ZN3cub18CUB_300001_SM_10006detail6reduce28DeviceReduceSingleTileKernelINS2_10policy_hubIljN4cuda3std3__44plusIlEEE10Policy1000EPlSC_iS9_llNS7_10__identityEEEvT0_T1_T2_T3_T4_T6_:
	.zero		1184


//--------------------- .nv.shared._ZN3cub18CUB_300001_SM_10006detail6reduce18DeviceReduceKernelINS2_10policy_hubIljN4cuda3std3__44plusIlEEE10Policy1000EN6thrust24THRUST_300001_SM_1000_NS18transform_iteratorI7is_zeroNSD_10device_ptrIiEEllEEjS9_lNS7_10__identityEEEvT0_PT3_T1_NS0_13GridEvenShareISN_EET2_T4_ --------------------------
	.section	.nv.shared._ZN3cub18CUB_300001_SM_10006detail6reduce18DeviceReduceKernelINS2_10policy_hubIljN4cuda3std3__44plusIlEEE10Policy1000EN6thrust24THRUST_300001_SM_1000_NS18transform_iteratorI7is_zeroNSD_10device_ptrIiEEllEEjS9_lNS7_10__identityEEEvT0_PT3_T1_NS0_13GridEvenShareISN_EET2_T4_,"aw",@nobits
	.sectionflags	@""
	.align	16
.nv.shared._ZN3cub18CUB_300001_SM_10006detail6reduce18DeviceReduceKernelINS2_10policy_hubIljN4cuda3std3__44plusIlEEE10Policy1000EN6thrust24THRUST_300001_SM_1000_NS18transform_iteratorI7is_zeroNSD_10device_ptrIiEEllEEjS9_lNS7_10__identityEEEvT0_PT3_T1_NS0_13GridEvenShareISN_EET2_T4_:
	.zero		1184


//--------------------- .nv.shared._ZN3cub18CUB_300001_SM_10006detail6reduce28DeviceReduceSingleTileKernelINS2_10policy_hubIljN4cuda3std3__44plusIlEEE10Policy1000EN6thrust24THRUST_300001_SM_1000_NS18transform_iteratorI7is_zeroNSD_10device_ptrIiEEllEEPljS9_llNS7_10__identityEEEvT0_T1_T2_T3_T4_T6_ --------------------------
	.section	.nv.shared._ZN3cub18CUB_300001_SM_10006detail6reduce28DeviceReduceSingleTileKernelINS2_10policy_hubIljN4cuda3std3__44plusIlEEE10Policy1000EN6thrust24THRUST_300001_SM_1000_NS18transform_iteratorI7is_zeroNSD_10device_ptrIiEEllEEPljS9_llNS7_10__identityEEEvT0_T1_T2_T3_T4_T6_,"aw",@nobits
	.sectionflags	@""
	.align	16
.nv.shared._ZN3cub18CUB_300001_SM_10006detail6reduce28DeviceReduceSingleTileKernelINS2_10policy_hubIljN4cuda3std3__44plusIlEEE10Policy1000EN6thrust24THRUST_300001_SM_1000_NS18transform_iteratorI7is_zeroNSD_10device_ptrIiEEllEEPljS9_llNS7_10__identityEEEvT0_T1_T2_T3_T4_T6_:
	.zero		1184


//--------------------- .nv.shared._ZN3cub18CUB_300001_SM_10006detail11EmptyKernelIvEEvv --------------------------
	.section	.nv.shared._ZN3cub18CUB_300001_SM_10006detail11EmptyKernelIvEEvv,"aw",@nobits
	.sectionflags	@""
	.align	16
	.zero		1024


//--------------------- .nv.shared._ZN6thrust24THRUST_300001_SM_1000_NS8cuda_cub4core6detail13_kernel_agentINS1_8__reduce11ReduceAgentIPN4cuda3std3__45tupleIJilEEESC_SB_lNS1_9__extrema9arg_min_fIilNS9_4lessIiEEEEEEJSC_SC_iSH_EEEvDpT0_ --------------------------
	.section	.nv.shared._ZN6thrust24THRUST_300001_SM_1000_NS8cuda_cub4core6detail13_kernel_agentINS1_8__reduce11ReduceAgentIPN4cuda3std3__45tupleIJilEEESC_SB_lNS1_9__extrema9arg_min_fIilNS9_4lessIiEEEEEEJSC_SC_iSH_EEEvDpT0_,"aw",@nobits
	.sectionflags	@""
	.align	16
	.zero		1024


//--------------------- .nv.shared._ZN6thrust24THRUST_300001_SM_1000_NS8cuda_cub4core6detail13_kernel_agentINS1_8__reduce11ReduceAgentINS0_12zip_iteratorIN4cuda3std3__45tupleIJNS0_10device_ptrIiEENS0_17counting_iteratorIlNS0_11use_defaultESF_SF_EEEEEEEPNSB_IJilEEESJ_lNS1_9__extrema9arg_min_fIilNSA_4lessIiEEEEEEJSI_SK_lN3cub18CUB_300001_SM_100013GridEvenShareIlEENSS_9GridQueueIyEESP_EEEvDpT0_ --------------------------
	.section	.nv.shared._ZN6thrust24THRUST_300001_SM_1000_NS8cuda_cub4core6detail13_kernel_agentINS1_8__reduce11ReduceAgentINS0_12zip_iteratorIN4cuda3std3__45tupleIJNS0_10device_ptrIiEENS0_17counting_iteratorIlNS0_11use_defaultESF_SF_EEEEEEEPNSB_IJilEEESJ_lNS1_9__extrema9arg_min_fIilNSA_4lessIiEEEEEEJSI_SK_lN3cub18CUB_300001_SM_100013GridEvenShareIlEENSS_9GridQueueIyEESP_EEEvDpT0_,"aw",@nobits
	.sectionflags	@""
	.align	16
	.zero		1024


//--------------------- .nv.shared._ZN6thrust24THRUST_300001_SM_1000_NS8cuda_cub4core6detail13_kernel_agentINS1_8__reduce11ReduceAgentINS0_12zip_iteratorIN4cuda3std3__45tupleIJNS0_10device_ptrIiEENS0_17counting_iteratorIlNS0_11use_defaultESF_SF_EEEEEEEPNSB_IJilEEESJ_lNS1_9__extrema9arg_min_fIilNSA_4lessIiEEEEEEJSI_SK_lSP_EEEvDpT0_ --------------------------
	.section	.nv.shared._ZN6thrust24THRUST_300001_SM_1000_NS8cuda_cub4core6detail13_kernel_agentINS1_8__reduce11ReduceAgentINS0_12zip_iteratorIN4cuda3std3__45tupleIJNS0_10device_ptrIiEENS0_17counting_iteratorIlNS0_11use_defaultESF_SF_EEEEEEEPNSB_IJilEEESJ_lNS1_9__extrema9arg_min_fIilNSA_4lessIiEEEEEEJSI_SK_lSP_EEEvDpT0_,"aw",@nobits
	.sectionflags	@""
	.align	16
	.zero		1024


//--------------------- .nv.shared._ZN6thrust24THRUST_300001_SM_1000_NS8cuda_cub4core6detail13_kernel_agentINS1_8__reduce11ReduceAgentIPN4cuda3std3__45tupleIJilEEESC_SB_iNS1_9__extrema9arg_min_fIilNS9_4lessIiEEEEEEJSC_SC_iSH_EEEvDpT0_ --------------------------
	.section	.nv.shared._ZN6thrust24THRUST_300001_SM_1000_NS8cuda_cub4core6detail13_kernel_agentINS1_8__reduce11ReduceAgentIPN4cuda3std3__45tupleIJilEEESC_SB_iNS1_9__extrema9arg_min_fIilNS9_4lessIiEEEEEEJSC_SC_iSH_EEEvDpT0_,"aw",@nobits
	.sectionflags	@""
	.align	16
	.zero		1024


//--------------------- .nv.shared._ZN6thrust24THRUST_300001_SM_1000_NS8cuda_cub4core6detail13_kernel_agentINS1_8__reduce11ReduceAgentINS0_12zip_iteratorIN4cuda3std3__45tupleIJNS0_10device_ptrIiEENS0_17counting_iteratorIlNS0_11use_defaultESF_SF_EEEEEEEPNSB_IJilEEESJ_iNS1_9__extrema9arg_min_fIilNSA_4lessIiEEEEEEJSI_SK_iN3cub18CUB_300001_SM_100013GridEvenShareIiEENSS_9GridQueueIjEESP_EEEvDpT0_ --------------------------
	.section	.nv.shared._ZN6thrust24THRUST_300001_SM_1000_NS8cuda_cub4core6detail13_kernel_agentINS1_8__reduce11ReduceAgentINS0_12zip_iteratorIN4cuda3std3__45tupleIJNS0_10device_ptrIiEENS0_17counting_iteratorIlNS0_11use_defaultESF_SF_EEEEEEEPNSB_IJilEEESJ_iNS1_9__extrema9arg_min_fIilNSA_4lessIiEEEEEEJSI_SK_iN3cub18CUB_300001_SM_100013GridEvenShareIiEENSS_9GridQueueIjEESP_EEEvDpT0_,"aw",@nobits
	.sectionflags	@""
	.align	16
	.zero		1024


//--------------------- .nv.shared._ZN6thrust24THRUST_300001_SM_1000_NS8cuda_cub4core6detail13_kernel_agentINS1_8__reduce11ReduceAgentINS0_12zip_iteratorIN4cuda3std3__45tupleIJNS0_10device_ptrIiEENS0_17counting_iteratorIlNS0_11use_defaultESF_SF_EEEEEEEPNSB_IJilEEESJ_iNS1_9__extrema9arg_min_fIilNSA_4lessIiEEEEEEJSI_SK_iSP_EEEvDpT0_ --------------------------
	.section	.nv.shared._ZN6thrust24THRUST_300001_SM_1000_NS8cuda_cub4core6detail13_kernel_agentINS1_8__reduce11ReduceAgentINS0_12zip_iteratorIN4cuda3std3__45tupleIJNS0_10device_ptrIiEENS0_17counting_iteratorIlNS0_11use_defaultESF_SF_EEEEEEEPNSB_IJilEEESJ_iNS1_9__extrema9arg_min_fIilNSA_4lessIiEEEEEEJSI_SK_iSP_EEEvDpT0_,"aw",@nobits
	.sectionflags	@""
	.align	16
	.zero		1024


//--------------------- .nv.shared._ZN6thrust24THRUST_300001_SM_1000_NS8cuda_cub4core6detail13_kernel_agentINS1_8__reduce11ReduceAgentIPN4cuda3std3__45tupleIJilEEESC_SB_lNS1_9__extrema9arg_max_fIilNS9_4lessIiEEEEEEJSC_SC_iSH_EEEvDpT0_ --------------------------
	.section	.nv.shared._ZN6thrust24THRUST_300001_SM_1000_NS8cuda_cub4core6detail13_kernel_agentINS1_8__reduce11ReduceAgentIPN4cuda3std3__45tupleIJilEEESC_SB_lNS1_9__extrema9arg_max_fIilNS9_4lessIiEEEEEEJSC_SC_iSH_EEEvDpT0_,"aw",@nobits
	.sectionflags	@""
	.align	16
	.zero		1024


//--------------------- .nv.shared._ZN6thrust24THRUST_300001_SM_1000_NS8cuda_cub4core6detail13_kernel_agentINS1_8__reduce10DrainAgentIlEEJN3cub18CUB_300001_SM_10009GridQueueIyEElEEEvDpT0_ --------------------------
	.section	.nv.shared._ZN6thrust24THRUST_300001_SM_1000_NS8cuda_cub4core6detail13_kernel_agentINS1_8__reduce10DrainAgentIlEEJN3cub18CUB_300001_SM_10009GridQueueIyEElEEEvDpT0_,"aw",@nobits
	.sectionflags	@""
	.align	16
	.zero		1024


//--------------------- .nv.shared._ZN6thrust24THRUST_300001_SM_1000_NS8cuda_cub4core6detail13_kernel_agentINS1_8__reduce11ReduceAgentINS0_12zip_iteratorIN4cuda3std3__45tupleIJNS0_10device_ptrIiEENS0_17counting_iteratorIlNS0_11use_defaultESF_SF_EEEEEEEPNSB_IJilEEESJ_lNS1_9__extrema9arg_max_fIilNSA_4lessIiEEEEEEJSI_SK_lN3cub18CUB_300001_SM_100013GridEvenShareIlEENSS_9GridQueueIyEESP_EEEvDpT0_ --------------------------
	.section	.nv.shared._ZN6thrust24THRUST_300001_SM_1000_NS8cuda_cub4core6detail13_kernel_agentINS1_8__reduce11ReduceAgentINS0_12zip_iteratorIN4cuda3std3__45tupleIJNS0_10device_ptrIiEENS0_17counting_iteratorIlNS0_11use_defaultESF_SF_EEEEEEEPNSB_IJilEEESJ_lNS1_9__extrema9arg_max_fIilNSA_4lessIiEEEEEEJSI_SK_lN3cub18CUB_300001_SM_100013GridEvenShareIlEENSS_9GridQueueIyEESP_EEEvDpT0_,"aw",@nobits
	.sectionflags	@""
	.align	16
	.zero		1024


//--------------------- .nv.shared._ZN6thrust24THRUST_300001_SM_1000_NS8cuda_cub4core6detail13_kernel_agentINS1_8__reduce11ReduceAgentINS0_12zip_iteratorIN4cuda3std3__45tupleIJNS0_10device_ptrIiEENS0_17counting_iteratorIlNS0_11use_defaultESF_SF_EEEEEEEPNSB_IJilEEESJ_lNS1_9__extrema9arg_max_fIilNSA_4lessIiEEEEEEJSI_SK_lSP_EEEvDpT0_ --------------------------
	.section	.nv.shared._ZN6thrust24THRUST_300001_SM_1000_NS8cuda_cub4core6detail13_kernel_agentINS1_8__reduce11ReduceAgentINS0_12zip_iteratorIN4cuda3std3__45tupleIJNS0_10device_ptrIiEENS0_17counting_iteratorIlNS0_11use_defaultESF_SF_EEEEEEEPNSB_IJilEEESJ_lNS1_9__extrema9arg_max_fIilNSA_4lessIiEEEEEEJSI_SK_lSP_EEEvDpT0_,"aw",@nobits
	.sectionflags	@""
	.align	16
	.zero		1024


//--------------------- .nv.shared._ZN6thrust24THRUST_300001_SM_1000_NS8cuda_cub4core6detail13_kernel_agentINS1_8__reduce11ReduceAgentIPN4cuda3std3__45tupleIJilEEESC_SB_iNS1_9__extrema9arg_max_fIilNS9_4lessIiEEEEEEJSC_SC_iSH_EEEvDpT0_ --------------------------
	.section	.nv.shared._ZN6thrust24THRUST_300001_SM_1000_NS8cuda_cub4core6detail13_kernel_agentINS1_8__reduce11ReduceAgentIPN4cuda3std3__45tupleIJilEEESC_SB_iNS1_9__extrema9arg_max_fIilNS9_4lessIiEEEEEEJSC_SC_iSH_EEEvDpT0_,"aw",@nobits
	.sectionflags	@""
	.align	16
	.zero		1024


//--------------------- .nv.shared._ZN6thrust24THRUST_300001_SM_1000_NS8cuda_cub4core6detail13_kernel_agentINS1_8__reduce10DrainAgentIiEEJN3cub18CUB_300001_SM_10009GridQueueIjEEiEEEvDpT0_ --------------------------
	.section	.nv.shared._ZN6thrust24THRUST_300001_SM_1000_NS8cuda_cub4core6detail13_kernel_agentINS1_8__reduce10DrainAgentIiEEJN3cub18CUB_300001_SM_10009GridQueueIjEEiEEEvDpT0_,"aw",@nobits
	.sectionflags	@""
	.align	16
	.zero		1024


//--------------------- .nv.shared._ZN6thrust24THRUST_300001_SM_1000_NS8cuda_cub4core6detail13_kernel_agentINS1_8__reduce11ReduceAgentINS0_12zip_iteratorIN4cuda3std3__45tupleIJNS0_10device_ptrIiEENS0_17counting_iteratorIlNS0_11use_defaultESF_SF_EEEEEEEPNSB_IJilEEESJ_iNS1_9__extrema9arg_max_fIilNSA_4lessIiEEEEEEJSI_SK_iN3cub18CUB_300001_SM_100013GridEvenShareIiEENSS_9GridQueueIjEESP_EEEvDpT0_ --------------------------
	.section	.nv.shared._ZN6thrust24THRUST_300001_SM_1000_NS8cuda_cub4core6detail13_kernel_agentINS1_8__reduce11ReduceAgentINS0_12zip_iteratorIN4cuda3std3__45tupleIJNS0_10device_ptrIiEENS0_17counting_iteratorIlNS0_11use_defaultESF_SF_EEEEEEEPNSB_IJilEEESJ_iNS1_9__extrema9arg_max_fIilNSA_4lessIiEEEEEEJSI_SK_iN3cub18CUB_300001_SM_100013GridEvenShareIiEENSS_9GridQueueIjEESP_EEEvDpT0_,"aw",@nobits
	.sectionflags	@""
	.align	16
	.zero		1024


//--------------------- .nv.shared._ZN6thrust24THRUST_300001_SM_1000_NS8cuda_cub4core6detail13_kernel_agentINS1_8__reduce11ReduceAgentINS0_12zip_iteratorIN4cuda3std3__45tupleIJNS0_10device_ptrIiEENS0_17counting_iteratorIlNS0_11use_defaultESF_SF_EEEEEEEPNSB_IJilEEESJ_iNS1_9__extrema9arg_max_fIilNSA_4lessIiEEEEEEJSI_SK_iSP_EEEvDpT0_ --------------------------
	.section	.nv.shared._ZN6thrust24THRUST_300001_SM_1000_NS8cuda_cub4core6detail13_kernel_agentINS1_8__reduce11ReduceAgentINS0_12zip_iteratorIN4cuda3std3__45tupleIJNS0_10device_ptrIiEENS0_17counting_iteratorIlNS0_11use_defaultESF_SF_EEEEEEEPNSB_IJilEEESJ_iNS1_9__extrema9arg_max_fIilNSA_4lessIiEEEEEEJSI_SK_iSP_EEEvDpT0_,"aw",@nobits
	.sectionflags	@""
	.align	16
	.zero		1024


//--------------------- .nv.constant0._ZN3cub18CUB_300001_SM_10006detail10radix_sort29DeviceRadixSortOnesweepKernelINS1_5radix10policy_hubIiiyE10Policy1000ELNS0_9SortOrderE0EiiyiiNS1_21identity_decomposer_tEEEvPT5_SB_PT3_PKSC_PT1_PKSG_PT2_PKSK_T4_iiT6_ --------------------------
	.section	.nv.constant0._ZN3cub18CUB_300001_SM_10006detail10radix_sort29DeviceRadixSortOnesweepKernelINS1_5radix10policy_hubIiiyE10Policy1000ELNS0_9SortOrderE0EiiyiiNS1_21identity_decomposer_tEEEvPT5_SB_PT3_PKSC_PT1_PKSG_PT2_PKSK_T4_iiT6_,"a",@progbits
	.sectionflags	@""
	.align	4
.nv.constant0._ZN3cub18CUB_300001_SM_10006detail10radix_sort29DeviceRadixSortOnesweepKernelINS1_5radix10policy_hubIiiyE10Policy1000ELNS0_9SortOrderE0EiiyiiNS1_21identity_decomposer_tEEEvPT5_SB_PT3_PKSC_PT1_PKSG_PT2_PKSK_T4_iiT6_:
	.zero		973


//--------------------- .nv.constant0._ZN3cub18CUB_300001_SM_10006detail10radix_sort33DeviceRadixSortExclusiveSumKernelINS1_5radix10policy_hubIiiyE10Policy1000EyEEvPT0_ --------------------------
	.section	.nv.constant0._ZN3cub18CUB_300001_SM_10006detail10radix_sort33DeviceRadixSortExclusiveSumKernelINS1_5radix10policy_hubIiiyE10Policy1000EyEEvPT0_,"a",@progbits
	.sectionflags	@""
	.align	4
.nv.constant0._ZN3cub18CUB_300001_SM_10006detail10radix_sort33DeviceRadixSortExclusiveSumKernelINS1_5radix10policy_hubIiiyE10Policy1000EyEEvPT0_:
	.zero		904


//--------------------- .nv.constant0._ZN3cub18CUB_300001_SM_10006detail10radix_sort30DeviceRadixSortHistogramKernelINS1_5radix10policy_hubIiiyE10Policy1000ELNS0_9SortOrderE0EiyNS1_21identity_decomposer_tEEEvPT2_PKT1_SA_iiT3_ --------------------------
	.section	.nv.constant0._ZN3cub18CUB_300001_SM_10006detail10radix_sort30DeviceRadixSortHistogramKernelINS1_5radix10policy_hubIiiyE10Policy1000ELNS0_9SortOrderE0EiyNS1_21identity_decomposer_tEEEvPT2_PKT1_SA_iiT3_,"a",@progbits
	.sectionflags	@""
	.align	4
.nv.constant0._ZN3cub18CUB_300001_SM_10006detail10radix_sort30DeviceRadixSortHistogramKernelINS1_5radix10policy_hubIiiyE10Policy1000ELNS0_9SortOrderE0EiyNS1_21identity_decomposer_tEEEvPT2_PKT1_SA_iiT3_:
	.zero		929


//--------------------- .nv.constant0._ZN3cub18CUB_300001_SM_10006detail10radix_sort31DeviceRadixSortSingleTileKernelINS1_5radix10policy_hubIiiyE10Policy1000ELNS0_9SortOrderE0EiiyNS1_21identity_decomposer_tEEEvPKT1_PSA_PKT2_PSE_T3_iiT4_ --------------------------
	.section	.nv.constant0._ZN3cub18CUB_300001_SM_10006detail10radix_sort31DeviceRadixSortSingleTileKernelINS1_5radix10policy_hubIiiyE10Policy1000ELNS0_9SortOrderE0EiiyNS1_21identity_decomposer_tEEEvPKT1_PSA_PKT2_PSE_T3_iiT4_,"a",@progbits
	.sectionflags	@""
	.align	4
.nv.constant0._ZN3cub18CUB_300001_SM_10006detail10radix_sort31DeviceRadixSortSingleTileKernelINS1_5radix10policy_hubIiiyE10Policy1000ELNS0_9SortOrderE0EiiyNS1_21identity_decomposer_tEEEvPKT1_PSA_PKT2_PSE_T3_iiT4_:
	.zero		945


//--------------------- .nv.constant0._ZN3cub18CUB_300001_SM_10006detail6reduce28DeviceReduceSingleTileKernelINS2_10policy_hubIlyN4cuda3std3__44plusIlEEE10Policy1000EPlSC_iS9_llNS7_10__identityEEEvT0_T1_T2_T3_T4_T6_ --------------------------
	.section	.nv.constant0._ZN3cub18CUB_300001_SM_10006detail6reduce28DeviceReduceSingleTileKernelINS2_10policy_hubIlyN4cuda3std3__44plusIlEEE10Policy1000EPlSC_iS9_llNS7_10__identityEEEvT0_T1_T2_T3_T4_T6_,"a",@progbits
	.sectionflags	@""
	.align	4
.nv.constant0._ZN3cub18CUB_300001_SM_10006detail6reduce28DeviceReduceSingleTileKernelINS2_10policy_hubIlyN4cuda3std3__44plusIlEEE10Policy1000EPlSC_iS9_llNS7_10__identityEEEvT0_T1_T2_T3_T4_T6_:
	.zero		929


//--------------------- .nv.constant0._ZN3cub18CUB_300001_SM_10006detail6reduce18DeviceReduceKernelINS2_10policy_hubIlyN4cuda3std3__44plusIlEEE10Policy1000EN6thrust24THRUST_300001_SM_1000_NS18transform_iteratorI7is_zeroNSD_10device_ptrIiEEllEEyS9_lNS7_10__identityEEEvT0_PT3_T1_NS0_13GridEvenShareISN_EET2_T4_ --------------------------
	.section	.nv.constant0._ZN3cub18CUB_300001_SM_10006detail6reduce18DeviceReduceKernelINS2_10policy_hubIlyN4cuda3std3__44plusIlEEE10Policy1000EN6thrust24THRUST_300001_SM_1000_NS18transform_iteratorI7is_zeroNSD_10device_ptrIiEEllEEyS9_lNS7_10__identityEEEvT0_PT3_T1_NS0_13GridEvenShareISN_EET2_T4_,"a",@progbits
	.sectionflags	@""
	.align	4
.nv.constant0._ZN3cub18CUB_300001_SM_10006detail6reduce18DeviceReduceKernelINS2_10policy_hubIlyN4cuda3std3__44plusIlEEE10Policy1000EN6thrust24THRUST_300001_SM_1000_NS18transform_iteratorI7is_zeroNSD_10device_ptrIiEEllEEyS9_lNS7_10__identityEEEvT0_PT3_T1_NS0_13GridEvenShareISN_EET2_T4_:
	.zero		1002


//--------------------- .nv.constant0._ZN3cub18CUB_300001_SM_10006detail6reduce28DeviceReduceSingleTileKernelINS2_10policy_hubIlyN4cuda3std3__44plusIlEEE10Policy1000EN6thrust24THRUST_300001_SM_1000_NS18transform_iteratorI7is_zeroNSD_10device_ptrIiEEllEEPlyS9_llNS7_10__identityEEEvT0_T1_T2_T3_T4_T6_ --------------------------
	.section	.nv.constant0._ZN3cub18CUB_300001_SM_10006detail6reduce28DeviceReduceSingleTileKernelINS2_10policy_hubIlyN4cuda3std3__44plusIlEEE10Policy1000EN6thrust24THRUST_300001_SM_1000_NS18transform_iteratorI7is_zeroNSD_10device_ptrIiEEllEEPlyS9_llNS7_10__identityEEEvT0_T1_T2_T3_T4_T6_,"a",@progbits
	.sectionflags	@""
	.align	4
.nv.constant0._ZN3cub18CUB_300001_SM_10006detail6reduce28DeviceReduceSingleTileKernelINS2_10policy_hubIlyN4cuda3std3__44plusIlEEE10Policy1000EN6thrust24THRUST_300001_SM_1000_NS18transform_iteratorI7is_zeroNSD_10device_ptrIiEEllEEPlyS9_llNS7_10__identityEEEvT0_T1_T2_T3_T4_T6_:
	.zero		945


//--------------------- .nv.constant0._ZN3cub18CUB_300001_SM_10006detail6reduce28DeviceReduceSingleTileKernelINS2_10policy_hubIljN4cuda3std3__44plusIlEEE10Policy1000EPlSC_iS9_llNS7_10__identityEEEvT0_T1_T2_T3_T4_T6_ --------------------------
	.section	.nv.constant0._ZN3cub18CUB_300001_SM_10006detail6reduce28DeviceReduceSingleTileKernelINS2_10policy_hubIljN4cuda3std3__44plusIlEEE10Policy1000EPlSC_iS9_llNS7_10__identityEEEvT0_T1_T2_T3_T4_T6_,"a",@progbits
	.sectionflags	@""
	.align	4
.nv.constant0._ZN3cub18CUB_300001_SM_10006detail6reduce28DeviceReduceSingleTileKernelINS2_10policy_hubIljN4cuda3std3__44plusIlEEE10Policy1000EPlSC_iS9_llNS7_10__identityEEEvT0_T1_T2_T3_T4_T6_:
	.zero		929


//--------------------- .nv.constant0._ZN3cub18CUB_300001_SM_10006detail6reduce18DeviceReduceKernelINS2_10policy_hubIljN4cuda3std3__44plusIlEEE10Policy1000EN6thrust24THRUST_300001_SM_1000_NS18transform_iteratorI7is_zeroNSD_10device_ptrIiEEllEEjS9_lNS7_10__identityEEEvT0_PT3_T1_NS0_13GridEvenShareISN_EET2_T4_ --------------------------
	.section	.nv.constant0._ZN3cub18CUB_300001_SM_10006detail6reduce18DeviceReduceKernelINS2_10policy_hubIljN4cuda3std3__44plusIlEEE10Policy1000EN6thrust24THRUST_300001_SM_1000_NS18transform_iteratorI7is_zeroNSD_10device_ptrIiEEllEEjS9_lNS7_10__identityEEEvT0_PT3_T1_NS0_13GridEvenShareISN_EET2_T4_,"a",@progbits
	.sectionflags	@""
	.align	4
.nv.constant0._ZN3cub18CUB_300001_SM_10006detail6reduce18DeviceReduceKernelINS2_10policy_hubIljN4cuda3std3__44plusIlEEE10Policy1000EN6thrust24THRUST_300001_SM_1000_NS18transform_iteratorI7is_zeroNSD_10device_ptrIiEEllEEjS9_lNS7_10__identityEEEvT0_PT3_T1_NS0_13GridEvenShareISN_EET2_T4_:
	.zero		966


//--------------------- .nv.constant0._ZN3cub18CUB_300001_SM_10006detail6reduce28DeviceReduceSingleTileKernelINS2_10policy_hubIljN4cuda3std3__44plusIlEEE10Policy1000EN6thrust24THRUST_300001_SM_1000_NS18transform_iteratorI7is_zeroNSD_10device_ptrIiEEllEEPljS9_llNS7_10__identityEEEvT0_T1_T2_T3_T4_T6_ --------------------------
	.section	.nv.constant0._ZN3cub18CUB_300001_SM_10006detail6reduce28DeviceReduceSingleTileKernelINS2_10policy_hubIljN4cuda3std3__44plusIlEEE10Policy1000EN6thrust24THRUST_300001_SM_1000_NS18transform_iteratorI7is_zeroNSD_10device_ptrIiEEllEEPljS9_llNS7_10__identityEEEvT0_T1_T2_T3_T4_T6_,"a",@progbits
	.sectionflags	@""
	.align	4
.nv.constant0._ZN3cub18CUB_300001_SM_10006detail6reduce28DeviceReduceSingleTileKernelINS2_10policy_hubIljN4cuda3std3__44plusIlEEE10Policy1000EN6thrust24THRUST_300001_SM_1000_NS18transform_iteratorI7is_zeroNSD_10device_ptrIiEEllEEPljS9_llNS7_10__identityEEEvT0_T1_T2_T3_T4_T6_:
	.zero		937


//--------------------- .nv.constant0._ZN3cub18CUB_300001_SM_10006detail11EmptyKernelIvEEvv --------------------------
	.section	.nv.constant0._ZN3cub18CUB_300001_SM_10006detail11EmptyKernelIvEEvv,"a",@progbits
	.sectionflags	@""
	.align	4
.nv.constant0._ZN3cub18CUB_300001_SM_10006detail11EmptyKernelIvEEvv:
	.zero		896


//--------------------- .nv.constant0._ZN6thrust24THRUST_300001_SM_1000_NS8cuda_cub4core6detail13_kernel_agentINS1_8__reduce11ReduceAgentIPN4cuda3std3__45tupleIJilEEESC_SB_lNS1_9__extrema9arg_min_fIilNS9_4lessIiEEEEEEJSC_SC_iSH_EEEvDpT0_ --------------------------
	.section	.nv.constant0._ZN6thrust24THRUST_300001_SM_1000_NS8cuda_cub4core6detail13_kernel_agentINS1_8__reduce11ReduceAgentIPN4cuda3std3__45tupleIJilEEESC_SB_lNS1_9__extrema9arg_min_fIilNS9_4lessIiEEEEEEJSC_SC_iSH_EEEvDpT0_,"a",@progbits
	.sectionflags	@""
	.align	4
.nv.constant0._ZN6thrust24THRUST_300001_SM_1000_NS8cuda_cub4core6detail13_kernel_agentINS1_8__reduce11ReduceAgentIPN4cuda3std3__45tupleIJilEEESC_SB_lNS1_9__extrema9arg_min_fIilNS9_4lessIiEEEEEEJSC_SC_iSH_EEEvDpT0_:
	.zero		917


//--------------------- .nv.constant0._ZN6thrust24THRUST_300001_SM_1000_NS8cuda_cub4core6detail13_kernel_agentINS1_8__reduce11ReduceAgentINS0_12zip_iteratorIN4cuda3std3__45tupleIJNS0_10device_ptrIiEENS0_17counting_iteratorIlNS0_11use_defaultESF_SF_EEEEEEEPNSB_IJilEEESJ_lNS1_9__extrema9arg_min_fIilNSA_4lessIiEEEEEEJSI_SK_lN3cub18CUB_300001_SM_100013GridEvenShareIlEENSS_9GridQueueIyEESP_EEEvDpT0_ --------------------------
	.section	.nv.constant0._ZN6thrust24THRUST_300001_SM_1000_NS8cuda_cub4core6detail13_kernel_agentINS1_8__reduce11ReduceAgentINS0_12zip_iteratorIN4cuda3std3__45tupleIJNS0_10device_ptrIiEENS0_17counting_iteratorIlNS0_11use_defaultESF_SF_EEEEEEEPNSB_IJilEEESJ_lNS1_9__extrema9arg_min_fIilNSA_4lessIiEEEEEEJSI_SK_lN3cub18CUB_300001_SM_100013GridEvenShareIlEENSS_9GridQueueIyEESP_EEEvDpT0_,"a",@progbits
	.sectionflags	@""
	.align	4
.nv.constant0._ZN6thrust24THRUST_300001_SM_1000_NS8cuda_cub4core6detail13_kernel_agentINS1_8__reduce11ReduceAgentINS0_12zip_iteratorIN4cuda3std3__45tupleIJNS0_10device_ptrIiEENS0_17counting_iteratorIlNS0_11use_defaultESF_SF_EEEEEEEPNSB_IJilEEESJ_lNS1_9__extrema9arg_min_fIilNSA_4lessIiEEEEEEJSI_SK_lN3cub18CUB_300001_SM_100013GridEvenShareIlEENSS_9GridQueueIyEESP_EEEvDpT0_:
	.zero		1009


//--------------------- .nv.constant0._ZN6thrust24THRUST_300001_SM_1000_NS8cuda_cub4core6detail13_kernel_agentINS1_8__reduce11ReduceAgentINS0_12zip_iteratorIN4cuda3std3__45tupleIJNS0_10device_ptrIiEENS0_17counting_iteratorIlNS0_11use_defaultESF_SF_EEEEEEEPNSB_IJilEEESJ_lNS1_9__extrema9arg_min_fIilNSA_4lessIiEEEEEEJSI_SK_lSP_EEEvDpT0_ --------------------------
	.section	.nv.constant0._ZN6thrust24THRUST_300001_SM_1000_NS8cuda_cub4core6detail13_kernel_agentINS1_8__reduce11ReduceAgentINS0_12zip_iteratorIN4cuda3std3__45tupleIJNS0_10device_ptrIiEENS0_17counting_iteratorIlNS0_11use_defaultESF_SF_EEEEEEEPNSB_IJilEEESJ_lNS1_9__extrema9arg_min_fIilNSA_4lessIiEEEEEEJSI_SK_lSP_EEEvDpT0_,"a",@progbits
	.sectionflags	@""
	.align	4
.nv.constant0._ZN6thrust24THRUST_300001_SM_1000_NS8cuda_cub4core6detail13_kernel_agentINS1_8__reduce11ReduceAgentINS0_12zip_iteratorIN4cuda3std3__45tupleIJNS0_10device_ptrIiEENS0_17counting_iteratorIlNS0_11use_defaultESF_SF_EEEEEEEPNSB_IJilEEESJ_lNS1_9__extrema9arg_min_fIilNSA_4lessIiEEEEEEJSI_SK_lSP_EEEvDpT0_:
	.zero		929


//--------------------- .nv.constant0._ZN6thrust24THRUST_300001_SM_1000_NS8cuda_cub4core6detail13_kernel_agentINS1_8__reduce11ReduceAgentIPN4cuda3std3__45tupleIJilEEESC_SB_iNS1_9__extrema9arg_min_fIilNS9_4lessIiEEEEEEJSC_SC_iSH_EEEvDpT0_ --------------------------
	.section	.nv.constant0._ZN6thrust24THRUST_300001_SM_1000_NS8cuda_cub4core6detail13_kernel_agentINS1_8__reduce11ReduceAgentIPN4cuda3std3__45tupleIJilEEESC_SB_iNS1_9__extrema9arg_min_fIilNS9_4lessIiEEEEEEJSC_SC_iSH_EEEvDpT0_,"a",@progbits
	.sectionflags	@""
	.align	4
.nv.constant0._ZN6thrust24THRUST_300001_SM_1000_NS8cuda_cub4core6detail13_kernel_agentINS1_8__reduce11ReduceAgentIPN4cuda3std3__45tupleIJilEEESC_SB_iNS1_9__extrema9arg_min_fIilNS9_4lessIiEEEEEEJSC_SC_iSH_EEEvDpT0_:
	.zero		917


//--------------------- .nv.constant0._ZN6thrust24THRUST_300001_SM_1000_NS8cuda_cub4core6detail13_kernel_agentINS1_8__reduce11ReduceAgentINS0_12zip_iteratorIN4cuda3std3__45tupleIJNS0_10device_ptrIiEENS0_17counting_iteratorIlNS0_11use_defaultESF_SF_EEEEEEEPNSB_IJilEEESJ_iNS1_9__extrema9arg_min_fIilNSA_4lessIiEEEEEEJSI_SK_iN3cub18CUB_300001_SM_100013GridEvenShareIiEENSS_9GridQueueIjEESP_EEEvDpT0_ --------------------------
	.section	.nv.constant0._ZN6thrust24THRUST_300001_SM_1000_NS8cuda_cub4core6detail13_kernel_agentINS1_8__reduce11ReduceAgentINS0_12zip_iteratorIN4cuda3std3__45tupleIJNS0_10device_ptrIiEENS0_17counting_iteratorIlNS0_11use_defaultESF_SF_EEEEEEEPNSB_IJilEEESJ_iNS1_9__extrema9arg_min_fIilNSA_4lessIiEEEEEEJSI_SK_iN3cub18CUB_300001_SM_100013GridEvenShareIiEENSS_9GridQueueIjEESP_EEEvDpT0_,"a",@progbits
	.sectionflags	@""
	.align	4
.nv.constant0._ZN6thrust24THRUST_300001_SM_1000_NS8cuda_cub4core6detail13_kernel_agentINS1_8__reduce11ReduceAgentINS0_12zip_iteratorIN4cuda3std3__45tupleIJNS0_10device_ptrIiEENS0_17counting_iteratorIlNS0_11use_defaultESF_SF_EEEEEEEPNSB_IJilEEESJ_iNS1_9__extrema9arg_min_fIilNSA_4lessIiEEEEEEJSI_SK_iN3cub18CUB_300001_SM_100013GridEvenShareIiEENSS_9GridQueueIjEESP_EEEvDpT0_:
	.zero		977


//--------------------- .nv.constant0._ZN6thrust24THRUST_300001_SM_1000_NS8cuda_cub4core6detail13_kernel_agentINS1_8__reduce11ReduceAgentINS0_12zip_iteratorIN4cuda3std3__45tupleIJNS0_10device_ptrIiEENS0_17counting_iteratorIlNS0_11use_defaultESF_SF_EEEEEEEPNSB_IJilEEESJ_iNS1_9__extrema9arg_min_fIilNSA_4lessIiEEEEEEJSI_SK_iSP_EEEvDpT0_ --------------------------
	.section	.nv.constant0._ZN6thrust24THRUST_300001_SM_1000_NS8cuda_cub4core6detail13_kernel_agentINS1_8__reduce11ReduceAgentINS0_12zip_iteratorIN4cuda3std3__45tupleIJNS0_10device_ptrIiEENS0_17counting_iteratorIlNS0_11use_defaultESF_SF_EEEEEEEPNSB_IJilEEESJ_iNS1_9__extrema9arg_min_fIilNSA_4lessIiEEEEEEJSI_SK_iSP_EEEvDpT0_,"a",@progbits
	.sectionflags	@""
	.align	4
.nv.constant0._ZN6thrust24THRUST_300001_SM_1000_NS8cuda_cub4core6detail13_kernel_agentINS1_8__reduce11ReduceAgentINS0_12zip_iteratorIN4cuda3std3__45tupleIJNS0_10device_ptrIiEENS0_17counting_iteratorIlNS0_11use_defaultESF_SF_EEEEEEEPNSB_IJilEEESJ_iNS1_9__extrema9arg_min_fIilNSA_4lessIiEEEEEEJSI_SK_iSP_EEEvDpT0_:
	.zero		925


//--------------------- .nv.constant0._ZN6thrust24THRUST_300001_SM_1000_NS8cuda_cub4core6detail13_kernel_agentINS1_8__reduce11ReduceAgentIPN4cuda3std3__45tupleIJilEEESC_SB_lNS1_9__extrema9arg_max_fIilNS9_4lessIiEEEEEEJSC_SC_iSH_EEEvDpT0_ --------------------------
	.section	.nv.constant0._ZN6thrust24THRUST_300001_SM_1000_NS8cuda_cub4core6detail13_kernel_agentINS1_8__reduce11ReduceAgentIPN4cuda3std3__45tupleIJilEEESC_SB_lNS1_9__extrema9arg_max_fIilNS9_4lessIiEEEEEEJSC_SC_iSH_EEEvDpT0_,"a",@progbits
	.sectionflags	@""
	.align	4
.nv.constant0._ZN6thrust24THRUST_300001_SM_1000_NS8cuda_cub4core6detail13_kernel_agentINS1_8__reduce11ReduceAgentIPN4cuda3std3__45tupleIJilEEESC_SB_lNS1_9__extrema9arg_max_fIilNS9_4lessIiEEEEEEJSC_SC_iSH_EEEvDpT0_:
	.zero		917


//--------------------- .nv.constant0._ZN6thrust24THRUST_300001_SM_1000_NS8cuda_cub4core6detail13_kernel_agentINS1_8__reduce10DrainAgentIlEEJN3cub18CUB_300001_SM_10009GridQueueIyEElEEEvDpT0_ --------------------------
	.section	.nv.constant0._ZN6thrust24THRUST_300001_SM_1000_NS8cuda_cub4core6detail13_kernel_agentINS1_8__reduce10DrainAgentIlEEJN3cub18CUB_300001_SM_10009GridQueueIyEElEEEvDpT0_,"a",@progbits
	.sectionflags	@""
	.align	4
.nv.constant0._ZN6thrust24THRUST_300001_SM_1000_NS8cuda_cub4core6detail13_kernel_agentINS1_8__reduce10DrainAgentIlEEJN3cub18CUB_300001_SM_10009GridQueueIyEElEEEvDpT0_:
	.zero		912


//--------------------- .nv.constant0._ZN6thrust24THRUST_300001_SM_1000_NS8cuda_cub4core6detail13_kernel_agentINS1_8__reduce11ReduceAgentINS0_12zip_iteratorIN4cuda3std3__45tupleIJNS0_10device_ptrIiEENS0_17counting_iteratorIlNS0_11use_defaultESF_SF_EEEEEEEPNSB_IJilEEESJ_lNS1_9__extrema9arg_max_fIilNSA_4lessIiEEEEEEJSI_SK_lN3cub18CUB_300001_SM_100013GridEvenShareIlEENSS_9GridQueueIyEESP_EEEvDpT0_ --------------------------
	.section	.nv.constant0._ZN6thrust24THRUST_300001_SM_1000_NS8cuda_cub4core6detail13_kernel_agentINS1_8__reduce11ReduceAgentINS0_12zip_iteratorIN4cuda3std3__45tupleIJNS0_10device_ptrIiEENS0_17counting_iteratorIlNS0_11use_defaultESF_SF_EEEEEEEPNSB_IJilEEESJ_lNS1_9__extrema9arg_max_fIilNSA_4lessIiEEEEEEJSI_SK_lN3cub18CUB_300001_SM_100013GridEvenShareIlEENSS_9GridQueueIyEESP_EEEvDpT0_,"a",@progbits
	.sectionflags	@""
	.align	4
.nv.constant0._ZN6thrust24THRUST_300001_SM_1000_NS8cuda_cub4core6detail13_kernel_agentINS1_8__reduce11ReduceAgentINS0_12zip_iteratorIN4cuda3std3__45tupleIJNS0_10device_ptrIiEENS0_17counting_iteratorIlNS0_11use_defaultESF_SF_EEEEEEEPNSB_IJilEEESJ_lNS1_9__extrema9arg_max_fIilNSA_4lessIiEEEEEEJSI_SK_lN3cub18CUB_300001_SM_100013GridEvenShareIlEENSS_9GridQueueIyEESP_EEEvDpT0_:
	.zero		1009


//--------------------- .nv.constant0._ZN6thrust24THRUST_300001_SM_1000_NS8cuda_cub4core6detail13_kernel_agentINS1_8__reduce11ReduceAgentINS0_12zip_iteratorIN4cuda3std3__45tupleIJNS0_10device_ptrIiEENS0_17counting_iteratorIlNS0_11use_defaultESF_SF_EEEEEEEPNSB_IJilEEESJ_lNS1_9__extrema9arg_max_fIilNSA_4lessIiEEEEEEJSI_SK_lSP_EEEvDpT0_ --------------------------
	.section	.nv.constant0._ZN6thrust24THRUST_300001_SM_1000_NS8cuda_cub4core6detail13_kernel_agentINS1_8__reduce11ReduceAgentINS0_12zip_iteratorIN4cuda3std3__45tupleIJNS0_10device_ptrIiEENS0_17counting_iteratorIlNS0_11use_defaultESF_SF_EEEEEEEPNSB_IJilEEESJ_lNS1_9__extrema9arg_max_fIilNSA_4lessIiEEEEEEJSI_SK_lSP_EEEvDpT0_,"a",@progbits
	.sectionflags	@""
	.align	4
.nv.constant0._ZN6thrust24THRUST_300001_SM_1000_NS8cuda_cub4core6detail13_kernel_agentINS1_8__reduce11ReduceAgentINS0_12zip_iteratorIN4cuda3std3__45tupleIJNS0_10device_ptrIiEENS0_17counting_iteratorIlNS0_11use_defaultESF_SF_EEEEEEEPNSB_IJilEEESJ_lNS1_9__extrema9arg_max_fIilNSA_4lessIiEEEEEEJSI_SK_lSP_EEEvDpT0_:
	.zero		929


//--------------------- .nv.constant0._ZN6thrust24THRUST_300001_SM_1000_NS8cuda_cub4core6detail13_kernel_agentINS1_8__reduce11ReduceAgentIPN4cuda3std3__45tupleIJilEEESC_SB_iNS1_9__extrema9arg_max_fIilNS9_4lessIiEEEEEEJSC_SC_iSH_EEEvDpT0_ --------------------------
	.section	.nv.constant0._ZN6thrust24THRUST_300001_SM_1000_NS8cuda_cub4core6detail13_kernel_agentINS1_8__reduce11ReduceAgentIPN4cuda3std3__45tupleIJilEEESC_SB_iNS1_9__extrema9arg_max_fIilNS9_4lessIiEEEEEEJSC_SC_iSH_EEEvDpT0_,"a",@progbits
	.sectionflags	@""
	.align	4
.nv.constant0._ZN6thrust24THRUST_300001_SM_1000_NS8cuda_cub4core6detail13_kernel_agentINS1_8__reduce11ReduceAgentIPN4cuda3std3__45tupleIJilEEESC_SB_iNS1_9__extrema9arg_max_fIilNS9_4lessIiEEEEEEJSC_SC_iSH_EEEvDpT0_:
	.zero		917


//--------------------- .nv.constant0._ZN6thrust24THRUST_300001_SM_1000_NS8cuda_cub4core6detail13_kernel_agentINS1_8__reduce10DrainAgentIiEEJN3cub18CUB_300001_SM_10009GridQueueIjEEiEEEvDpT0_ --------------------------
	.section	.nv.constant0._ZN6thrust24THRUST_300001_SM_1000_NS8cuda_cub4core6detail13_kernel_agentINS1_8__reduce10DrainAgentIiEEJN3cub18CUB_300001_SM_10009GridQueueIjEEiEEEvDpT0_,"a",@progbits
	.sectionflags	@""
	.align	4
.nv.constant0._ZN6thrust24THRUST_300001_SM_1000_NS8cuda_cub4core6detail13_kernel_agentINS1_8__reduce10DrainAgentIiEEJN3cub18CUB_300001_SM_10009GridQueueIjEEiEEEvDpT0_:
	.zero		908


//--------------------- .nv.constant0._ZN6thrust24THRUST_300001_SM_1000_NS8cuda_cub4core6detail13_kernel_agentINS1_8__reduce11ReduceAgentINS0_12zip_iteratorIN4cuda3std3__45tupleIJNS0_10device_ptrIiEENS0_17counting_iteratorIlNS0_11use_defaultESF_SF_EEEEEEEPNSB_IJilEEESJ_iNS1_9__extrema9arg_max_fIilNSA_4lessIiEEEEEEJSI_SK_iN3cub18CUB_300001_SM_100013GridEvenShareIiEENSS_9GridQueueIjEESP_EEEvDpT0_ --------------------------
	.section	.nv.constant0._ZN6thrust24THRUST_300001_SM_1000_NS8cuda_cub4core6detail13_kernel_agentINS1_8__reduce11ReduceAgentINS0_12zip_iteratorIN4cuda3std3__45tupleIJNS0_10device_ptrIiEENS0_17counting_iteratorIlNS0_11use_defaultESF_SF_EEEEEEEPNSB_IJilEEESJ_iNS1_9__extrema9arg_max_fIilNSA_4lessIiEEEEEEJSI_SK_iN3cub18CUB_300001_SM_100013GridEvenShareIiEENSS_9GridQueueIjEESP_EEEvDpT0_,"a",@progbits
	.sectionflags	@""
	.align	4
.nv.constant0._ZN6thrust24THRUST_300001_SM_1000_NS8cuda_cub4core6detail13_kernel_agentINS1_8__reduce11ReduceAgentINS0_12zip_iteratorIN4cuda3std3__45tupleIJNS0_10device_ptrIiEENS0_17counting_iteratorIlNS0_11use_defaultESF_SF_EEEEEEEPNSB_IJilEEESJ_iNS1_9__extrema9arg_max_fIilNSA_4lessIiEEEEEEJSI_SK_iN3cub18CUB_300001_SM_100013GridEvenShareIiEENSS_9GridQueueIjEESP_EEEvDpT0_:
	.zero		977


//--------------------- .nv.constant0._ZN6thrust24THRUST_300001_SM_1000_NS8cuda_cub4core6detail13_kernel_agentINS1_8__reduce11ReduceAgentINS0_12zip_iteratorIN4cuda3std3__45tupleIJNS0_10device_ptrIiEENS0_17counting_iteratorIlNS0_11use_defaultESF_SF_EEEEEEEPNSB_IJilEEESJ_iNS1_9__extrema9arg_max_fIilNSA_4lessIiEEEEEEJSI_SK_iSP_EEEvDpT0_ --------------------------
	.section	.nv.constant0._ZN6thrust24THRUST_300001_SM_1000_NS8cuda_cub4core6detail13_kernel_agentINS1_8__reduce11ReduceAgentINS0_12zip_iteratorIN4cuda3std3__45tupleIJNS0_10device_ptrIiEENS0_17counting_iteratorIlNS0_11use_defaultESF_SF_EEEEEEEPNSB_IJilEEESJ_iNS1_9__extrema9arg_max_fIilNSA_4lessIiEEEEEEJSI_SK_iSP_EEEvDpT0_,"a",@progbits
	.sectionflags	@""
	.align	4
.nv.constant0._ZN6thrust24THRUST_300001_SM_1000_NS8cuda_cub4core6detail13_kernel_agentINS1_8__reduce11ReduceAgentINS0_12zip_iteratorIN4cuda3std3__45tupleIJNS0_10device_ptrIiEENS0_17counting_iteratorIlNS0_11use_defaultESF_SF_EEEEEEEPNSB_IJilEEESJ_iNS1_9__extrema9arg_max_fIilNSA_4lessIiEEEEEEJSI_SK_iSP_EEEvDpT0_:
	.zero		925


//--------------------- SYMBOLS --------------------------

	.type		.nv.reservedSmem.offset0,@object
	.size		.nv.reservedSmem.offset0,0x4
	.type		.nv.reservedSmem.cap,@object
	.size		.nv.reservedSmem.cap,0x4
